def matmul_kernel(
    a_ptr,
    b_ptr,
    c_ptr,
    M,
    N,
    K,
    stride_am,
    stride_ak,
    stride_bk,
    stride_bn,
    stride_cm,
    stride_cn,
    BLOCK_M: tl.constexpr,
    BLOCK_N: tl.constexpr,
    BLOCK_K: tl.constexpr,
    GROUP_M: tl.constexpr,
):
    pid = tl.program_id(axis=0)
    num_pid_m = tl.cdiv(M, BLOCK_M)
    num_pid_n = tl.cdiv(N, BLOCK_N)
    num_pid_in_group = GROUP_M * num_pid_n
    group_id = pid // num_pid_in_group
    first_pid_m = group_id * GROUP_M
    group_size_m = min(num_pid_m - first_pid_m, GROUP_M)
    pid_m = first_pid_m + ((pid % num_pid_in_group) % group_size_m)
    pid_n = (pid % num_pid_in_group) // group_size_m

    offs_am = (pid_m * BLOCK_M + tl.arange(0, BLOCK_M)) % M
    offs_bn = (pid_n * BLOCK_N + tl.arange(0, BLOCK_N)) % N
    offs_k = tl.arange(0, BLOCK_K)
    a_ptrs = a_ptr + offs_am[:, None] * stride_am + offs_k[None, :] * stride_ak
    b_ptrs = b_ptr + offs_k[:, None] * stride_bk + offs_bn[None, :] * stride_bn

    acc = tl.zeros((BLOCK_M, BLOCK_N), dtype=tl.float32)
    for kk in range(0, tl.cdiv(K, BLOCK_K)):
        a = tl.load(a_ptrs, mask=offs_k[None, :] < K - kk * BLOCK_K, other=0.0)
        b = tl.load(b_ptrs, mask=offs_k[:, None] < K - kk * BLOCK_K, other=0.0)
        acc = tl.dot(a, b, acc)
        a_ptrs += BLOCK_K * stride_ak
        b_ptrs += BLOCK_K * stride_bk

    c = acc.to(c_ptr.dtype.element_ty)
    offs_cm = pid_m * BLOCK_M + tl.arange(0, BLOCK_M)
    offs_cn = pid_n * BLOCK_N + tl.arange(0, BLOCK_N)
    c_ptrs = c_ptr + offs_cm[:, None] * stride_cm + offs_cn[None, :] * stride_cn
    mask = (offs_cm[:, None] < M) & (offs_cn[None, :] < N)
    tl.store(c_ptrs, c, mask=mask)

# config = {"BLOCK_K": 64, "BLOCK_M": 32, "BLOCK_N": 512, "GROUP_M": 8, "arch": "sm_100", "dtype": "fp8e4m3", "num_ctas": 1, "num_stages": 2, "num_warps": 2}
# arch = sm_100


// ===== COMPILED SASS (sm_100a) =====

	.target	sm_100a

	.elftype	@"ET_EXEC"


//--------------------- .note.nv.tkinfo           --------------------------
	.section	.note.nv.tkinfo,"",@"SHT_NOTE"
	.sectionflags	@"SHF_NOTE_NV_TKINFO"
	.tkinfo
        /*0018*/ 	.word	0x00000081
        /*0030*/ 	.string	""
        /*0030*/ 	.string	"ptxas-blackwell"
        /*0030*/ 	.string	"Cuda compilation tools, release 12.9, V12.9.86"
        /*0030*/ 	.string	"Build cuda_12.9.r12.9/compiler.36037853_0"
        /*0030*/ 	.string	"-v  -suppress-debug-info  -lineinfo  -arch sm_100a "



//--------------------- .note.nv.cuver            --------------------------
	.section	.note.nv.cuver,"",@"SHT_NOTE"
	.sectionflags	@"SHF_NOTE_NV_CUVER"
        /*0018*/ 	.short	0x0001
        /*001a*/ 	.short	0x0064
        /*001c*/ 	.short	0x0001
        /*001e*/ 	.short	0x0000
        /*0020*/ 	.short	0x0001
        /*0022*/ 	.short	0x0000


//--------------------- .nv.info                  --------------------------
	.section	.nv.info,"",@"SHT_CUDA_INFO"
	.align	4


	//----- nvinfo : EIATTR_REGCOUNT
	.align		4
        /*0000*/ 	.byte	0x04, 0x2f
        /*0002*/ 	.short	(.L_1 - .L_0)
	.align		4
.L_0:
        /*0004*/ 	.word	index@(matmul_kernel)
        /*0008*/ 	.word	0x00000020


	//----- nvinfo : EIATTR_FRAME_SIZE
	.align		4
.L_1:
        /*000c*/ 	.byte	0x04, 0x11
        /*000e*/ 	.short	(.L_3 - .L_2)
	.align		4
.L_2:
        /*0010*/ 	.word	index@(matmul_kernel)
        /*0014*/ 	.word	0x00003668


	//----- nvinfo : EIATTR_MIN_STACK_SIZE
	.align		4
.L_3:
        /*0018*/ 	.byte	0x04, 0x12
        /*001a*/ 	.short	(.L_5 - .L_4)
	.align		4
.L_4:
        /*001c*/ 	.word	index@(matmul_kernel)
        /*0020*/ 	.word	0x00003668
.L_5:


//--------------------- .nv.info.matmul_kernel    --------------------------
	.section	.nv.info.matmul_kernel,"",@"SHT_CUDA_INFO"
	.sectionflags	@""
	.align	4


	//----- nvinfo : EIATTR_CUDA_API_VERSION
	.align		4
        /*0000*/ 	.byte	0x04, 0x37
        /*0002*/ 	.short	(.L_7 - .L_6)
.L_6:
        /*0004*/ 	.word	0x00000081


	//----- nvinfo : EIATTR_KPARAM_INFO
	.align		4
.L_7:
        /*0008*/ 	.byte	0x04, 0x17
        /*000a*/ 	.short	(.L_9 - .L_8)
.L_8:
        /*000c*/ 	.word	0x00000000
        /*0010*/ 	.short	0x000d
        /*0012*/ 	.short	0x0048
        /*0014*/ 	.byte	0x00, 0xf4, 0x21, 0x00


	//----- nvinfo : EIATTR_KPARAM_INFO
	.align		4
.L_9:
        /*0018*/ 	.byte	0x04, 0x17
        /*001a*/ 	.short	(.L_11 - .L_10)
.L_10:
        /*001c*/ 	.word	0x00000000
        /*0020*/ 	.short	0x000c
        /*0022*/ 	.short	0x0040
        /*0024*/ 	.byte	0x00, 0xf4, 0x21, 0x00


	//----- nvinfo : EIATTR_KPARAM_INFO
	.align		4
.L_11:
        /*0028*/ 	.byte	0x04, 0x17
        /*002a*/ 	.short	(.L_13 - .L_12)
.L_12:
        /*002c*/ 	.word	0x00000000
        /*0030*/ 	.short	0x000b
        /*0032*/ 	.short	0x0038
        /*0034*/ 	.byte	0x00, 0xf0, 0x11, 0x00


	//----- nvinfo : EIATTR_KPARAM_INFO
	.align		4
.L_13:
        /*0038*/ 	.byte	0x04, 0x17
        /*003a*/ 	.short	(.L_15 - .L_14)
.L_14:
        /*003c*/ 	.word	0x00000000
        /*0040*/ 	.short	0x000a
        /*0042*/ 	.short	0x0034
        /*0044*/ 	.byte	0x00, 0xf0, 0x11, 0x00


	//----- nvinfo : EIATTR_KPARAM_INFO
	.align		4
.L_15:
        /*0048*/ 	.byte	0x04, 0x17
        /*004a*/ 	.short	(.L_17 - .L_16)
.L_16:
        /*004c*/ 	.word	0x00000000
        /*0050*/ 	.short	0x0009
        /*0052*/ 	.short	0x0030
        /*0054*/ 	.byte	0x00, 0xf0, 0x11, 0x00


	//----- nvinfo : EIATTR_KPARAM_INFO
	.align		4
.L_17:
        /*0058*/ 	.byte	0x04, 0x17
        /*005a*/ 	.short	(.L_19 - .L_18)
.L_18:
        /*005c*/ 	.word	0x00000000
        /*0060*/ 	.short	0x0008
        /*0062*/ 	.short	0x002c
        /*0064*/ 	.byte	0x00, 0xf0, 0x11, 0x00


	//----- nvinfo : EIATTR_KPARAM_INFO
	.align		4
.L_19:
        /*0068*/ 	.byte	0x04, 0x17
        /*006a*/ 	.short	(.L_21 - .L_20)
.L_20:
        /*006c*/ 	.word	0x00000000
        /*0070*/ 	.short	0x0007
        /*0072*/ 	.short	0x0028
        /*0074*/ 	.byte	0x00, 0xf0, 0x11, 0x00


	//----- nvinfo : EIATTR_KPARAM_INFO
	.align		4
.L_21:
        /*0078*/ 	.byte	0x04, 0x17
        /*007a*/ 	.short	(.L_23 - .L_22)
.L_22:
        /*007c*/ 	.word	0x00000000
        /*0080*/ 	.short	0x0006
        /*0082*/ 	.short	0x0024
        /*0084*/ 	.byte	0x00, 0xf0, 0x11, 0x00


	//----- nvinfo : EIATTR_KPARAM_INFO
	.align		4
.L_23:
        /*0088*/ 	.byte	0x04, 0x17
        /*008a*/ 	.short	(.L_25 - .L_24)
.L_24:
        /*008c*/ 	.word	0x00000000
        /*0090*/ 	.short	0x0005
        /*0092*/ 	.short	0x0020
        /*0094*/ 	.byte	0x00, 0xf0, 0x11, 0x00


	//----- nvinfo : EIATTR_KPARAM_INFO
	.align		4
.L_25:
        /*0098*/ 	.byte	0x04, 0x17
        /*009a*/ 	.short	(.L_27 - .L_26)
.L_26:
        /*009c*/ 	.word	0x00000000
        /*00a0*/ 	.short	0x0004
        /*00a2*/ 	.short	0x001c
        /*00a4*/ 	.byte	0x00, 0xf0, 0x11, 0x00


	//----- nvinfo : EIATTR_KPARAM_INFO
	.align		4
.L_27:
        /*00a8*/ 	.byte	0x04, 0x17
        /*00aa*/ 	.short	(.L_29 - .L_28)
.L_28:
        /*00ac*/ 	.word	0x00000000
        /*00b0*/ 	.short	0x0003
        /*00b2*/ 	.short	0x0018
        /*00b4*/ 	.byte	0x00, 0xf0, 0x11, 0x00


	//----- nvinfo : EIATTR_KPARAM_INFO
	.align		4
.L_29:
        /*00b8*/ 	.byte	0x04, 0x17
        /*00ba*/ 	.short	(.L_31 - .L_30)
.L_30:
        /*00bc*/ 	.word	0x00000000
        /*00c0*/ 	.short	0x0002
        /*00c2*/ 	.short	0x0010
        /*00c4*/ 	.byte	0x00, 0xf4, 0x21, 0x00


	//----- nvinfo : EIATTR_KPARAM_INFO
	.align		4
.L_31:
        /*00c8*/ 	.byte	0x04, 0x17
        /*00ca*/ 	.short	(.L_33 - .L_32)
.L_32:
        /*00cc*/ 	.word	0x00000000
        /*00d0*/ 	.short	0x0001
        /*00d2*/ 	.short	0x0008
        /*00d4*/ 	.byte	0x00, 0xf4, 0x21, 0x00


	//----- nvinfo : EIATTR_KPARAM_INFO
	.align		4
.L_33:
        /*00d8*/ 	.byte	0x04, 0x17
        /*00da*/ 	.short	(.L_35 - .L_34)
.L_34:
        /*00dc*/ 	.word	0x00000000
        /*00e0*/ 	.short	0x0000
        /*00e2*/ 	.short	0x0000
        /*00e4*/ 	.byte	0x00, 0xf4, 0x21, 0x00


	//----- nvinfo : EIATTR_SPARSE_MMA_MASK
	.align		4
.L_35:
        /*00e8*/ 	.byte	0x03, 0x50
        /*00ea*/ 	.short	0x0000


	//----- nvinfo : EIATTR_MAXREG_COUNT
	.align		4
        /*00ec*/ 	.byte	0x03, 0x1b
        /*00ee*/ 	.short	0x00ff


	//----- nvinfo : EIATTR_NUM_BARRIERS
	.align		4
        /*00f0*/ 	.byte	0x02, 0x4c
        /*00f2*/ 	.byte	0x01
	.zero		1


	//----- nvinfo : EIATTR_ANNOTATIONS
	.align		4
        /*00f4*/ 	.byte	0x04, 0x55
        /*00f6*/ 	.short	(.L_37 - .L_36)


	//   ....[0]....
.L_36:
        /*00f8*/ 	.word	0x00000001
        /*00fc*/ 	.byte	0x20, 0x06, 0x00, 0x00, 0x01, 0x00, 0x00, 0x00, 0x90, 0x07, 0x00, 0x00, 0x01, 0x00, 0x00, 0x00
        /* <DEDUP_REMOVED lines=3313> */
        /*d01c*/ 	.byte	0x20, 0x24, 0x04, 0x00


	//----- nvinfo : EIATTR_VRC_CTA_INIT_COUNT
	.align		4
.L_37:
        /*d020*/ 	.byte	0x02, 0x4a
	.zero		1
	.zero		1


	//----- nvinfo : EIATTR_EXIT_INSTR_OFFSETS
	.align		4
        /*d024*/ 	.byte	0x04, 0x1c
        /*d026*/ 	.short	(.L_39 - .L_38)


	//   ....[0]....
.L_38:
        /*d028*/ 	.word	0x0007c1c0


	//   ....[1]....
        /*d02c*/ 	.word	0x0007c1e0


	//----- nvinfo : EIATTR_REQNTID
	.align		4
.L_39:
        /*d030*/ 	.byte	0x04, 0x10
        /*d032*/ 	.short	(.L_41 - .L_40)
.L_40:
        /*d034*/ 	.word	0x00000040
        /*d038*/ 	.word	0x00000001
        /*d03c*/ 	.word	0x00000001


	//----- nvinfo : EIATTR_CBANK_PARAM_SIZE
	.align		4
.L_41:
        /*d040*/ 	.byte	0x03, 0x19
        /*d042*/ 	.short	0x0050


	//----- nvinfo : EIATTR_PARAM_CBANK
	.align		4
        /*d044*/ 	.byte	0x04, 0x0a
        /*d046*/ 	.short	(.L_43 - .L_42)
	.align		4
.L_42:
        /*d048*/ 	.word	index@(.nv.constant0.matmul_kernel)
        /*d04c*/ 	.short	0x0380
        /*d04e*/ 	.short	0x0050


	//----- nvinfo : EIATTR_SW_WAR
	.align		4
.L_43:
        /*d050*/ 	.byte	0x04, 0x36
        /*d052*/ 	.short	(.L_45 - .L_44)
.L_44:
        /*d054*/ 	.word	0x00000008
.L_45:


//--------------------- .nv.compat                --------------------------
	.section	.nv.compat,"",@"SHT_CUDA_COMPAT_INFO"
	.align	4
        /*0000*/ 	.byte	0x02, 0x02, 0x02, 0x00, 0x02, 0x05, 0x05, 0x00, 0x02, 0x03, 0x00, 0x00, 0x02, 0x06, 0x01, 0x00


//--------------------- .nv.callgraph             --------------------------
	.section	.nv.callgraph,"",@"SHT_CUDA_CALLGRAPH"
	.align	4
	.sectionentsize	8
	.align		4
        /*0000*/ 	.word	0x00000000
	.align		4
        /*0004*/ 	.word	0xffffffff
	.align		4
        /*0008*/ 	.word	0x00000000
	.align		4
        /*000c*/ 	.word	0xfffffffe
	.align		4
        /*0010*/ 	.word	0x00000000
	.align		4
        /*0014*/ 	.word	0xfffffffd
	.align		4
        /*0018*/ 	.word	0x00000000
	.align		4
        /*001c*/ 	.word	0xfffffffc


//--------------------- .text.matmul_kernel       --------------------------
	.section	.text.matmul_kernel,"ax",@progbits
	.align	128
        .global         matmul_kernel
        .type           matmul_kernel,@function
        .size           matmul_kernel,(.L_x_4 - matmul_kernel)
        .other          matmul_kernel,@"STO_CUDA_ENTRY STV_DEFAULT"
matmul_kernel:
.text.matmul_kernel:
[----:B------:R-:W0:Y:S08]  /*0000*/  LDC R1, c[0x0][0x37c] ;  /* 0x0000df00ff017b82 */ /* 0x000e300000000800 */
[----:B------:R-:W1:Y:S01]  /*0010*/  LDC.64 R6, c[0x0][0x398] ;  /* 0x0000e600ff067b82 */ /* 0x000e620000000a00 */
[----:B------:R-:W2:Y:S01]  /*0020*/  S2R R14, SR_TID.X ;  /* 0x00000000000e7919 */ /* 0x000ea20000002100 */
[----:B------:R-:W3:Y:S01]  /*0030*/  LDCU UR5, c[0x0][0x3a0] ;  /* 0x00007400ff0577ac */ /* 0x000ee20008000800 */
[----:B0-----:R-:W-:Y:S01]  /*0040*/  VIADD R1, R1, 0xffffc998 ;  /* 0xffffc99801017836 */ /* 0x001fe20000000000 */
[----:B------:R-:W-:Y:S01]  /*0050*/  UMOV UR6, 0x400 ;  /* 0x0000040000067882 */ /* 0x000fe20000000000 */
[----:B------:R-:W0:Y:S03]  /*0060*/  LDCU.64 UR10, c[0x0][0x358] ;  /* 0x00006b00ff0a77ac */ /* 0x000e260008000a00 */
[----:B------:R-:W4:Y:S01]  /*0070*/  S2UR UR7, SR_CgaCtaId ;  /* 0x00000000000779c3 */ /* 0x000f220000008800 */
[----:B---3--:R-:W-:Y:S01]  /*0080*/  UIADD3 UR5, UPT, UPT, UR5, 0x3f, URZ ;  /* 0x0000003f05057890 */ /* 0x008fe2000fffe0ff */
[----:B-1----:R-:W-:-:S03]  /*0090*/  VIADD R0, R7, 0x1ff ;  /* 0x000001ff07007836 */ /* 0x002fc60000000000 */
[----:B------:R-:W-:Y:S02]  /*00a0*/  UISETP.GT.AND UP0, UPT, UR5, 0x3f, UPT ;  /* 0x0000003f0500788c */ /* 0x000fe4000bf04270 */
[----:B------:R-:W-:Y:S01]  /*00b0*/  SHF.R.S32.HI R3, RZ, 0x1f, R0 ;  /* 0x0000001fff037819 */ /* 0x000fe20000011400 */
[----:B----4-:R-:W-:-:S03]  /*00c0*/  ULEA UR6, UR7, UR6, 0x18 ;  /* 0x0000000607067291 */ /* 0x010fc6000f8ec0ff */
[----:B------:R-:W-:-:S04]  /*00d0*/  LEA.HI R3, R3, R0, RZ, 0x9 ;  /* 0x0000000003037211 */ /* 0x000fc800078f48ff */
[----:B------:R-:W-:Y:S02]  /*00e0*/  SHF.R.S32.HI R0, RZ, 0x9, R3 ;  /* 0x00000009ff007819 */ /* 0x000fe40000011403 */
[----:B------:R-:W1:Y:S03]  /*00f0*/  S2R R3, SR_CTAID.X ;  /* 0x0000000000037919 */ /* 0x000e660000002500 */
[----:B------:R-:W-:-:S05]  /*0100*/  IMAD.SHL.U32 R0, R0, 0x8, RZ ;  /* 0x0000000800007824 */ /* 0x000fca00078e00ff */
[-C--:B------:R-:W-:Y:S02]  /*0110*/  IABS R9, R0.reuse ;  /* 0x0000000000097213 */ /* 0x080fe40000000000 */
[----:B------:R-:W-:Y:S02]  /*0120*/  IABS R12, R0 ;  /* 0x00000000000c7213 */ /* 0x000fe40000000000 */
[----:B------:R-:W3:Y:S08]  /*0130*/  I2F.RP R2, R9 ;  /* 0x0000000900027306 */ /* 0x000ef00000209400 */
[----:B---3--:R-:W3:Y:S01]  /*0140*/  MUFU.RCP R2, R2 ;  /* 0x0000000200027308 */ /* 0x008ee20000001000 */
[----:B-1----:R-:W-:Y:S01]  /*0150*/  IABS R10, R3 ;  /* 0x00000003000a7213 */ /* 0x002fe20000000000 */
[----:B---3--:R-:W-:-:S02]  /*0160*/  VIADD R4, R2, 0xffffffe ;  /* 0x0ffffffe02047836 */ /* 0x008fc40000000000 */
[----:B------:R-:W-:-:S04]  /*0170*/  IMAD.MOV R2, RZ, RZ, -R12 ;  /* 0x000000ffff027224 */ /* 0x000fc800078e0a0c */
[----:B------:R1:W3:Y:S02]  /*0180*/  F2I.FTZ.U32.TRUNC.NTZ R5, R4 ;  /* 0x0000000400057305 */ /* 0x0002e4000021f000 */
[----:B-1----:R-:W-:Y:S02]  /*0190*/  IMAD.MOV.U32 R4, RZ, RZ, RZ ;  /* 0x000000ffff047224 */ /* 0x002fe400078e00ff */
[----:B---3--:R-:W-:-:S04]  /*01a0*/  IMAD.MOV R8, RZ, RZ, -R5 ;  /* 0x000000ffff087224 */ /* 0x008fc800078e0a05 */
[----:B------:R-:W-:Y:S02]  /*01b0*/  IMAD R11, R8, R9, RZ ;  /* 0x00000009080b7224 */ /* 0x000fe400078e02ff */
[----:B------:R-:W-:Y:S02]  /*01c0*/  IMAD.MOV.U32 R8, RZ, RZ, R10 ;  /* 0x000000ffff087224 */ /* 0x000fe400078e000a */
[----:B------:R-:W-:-:S06]  /*01d0*/  IMAD.HI.U32 R5, R5, R11, R4 ;  /* 0x0000000b05057227 */ /* 0x000fcc00078e0004 */
[----:B------:R-:W-:-:S04]  /*01e0*/  IMAD.HI.U32 R5, R5, R8, RZ ;  /* 0x0000000805057227 */ /* 0x000fc800078e00ff */
[----:B------:R-:W-:-:S05]  /*01f0*/  IMAD R2, R5, R2, R8 ;  /* 0x0000000205027224 */ /* 0x000fca00078e0208 */
[----:B------:R-:W-:-:S13]  /*0200*/  ISETP.GT.U32.AND P1, PT, R9, R2, PT ;  /* 0x000000020900720c */ /* 0x000fda0003f24070 */
[----:B------:R-:W-:Y:S02]  /*0210*/  @!P1 IMAD.IADD R2, R2, 0x1, -R9 ;  /* 0x0000000102029824 */ /* 0x000fe400078e0a09 */
[----:B------:R-:W-:Y:S01]  /*0220*/  @!P1 VIADD R5, R5, 0x1 ;  /* 0x0000000105059836 */ /* 0x000fe20000000000 */
[----:B------:R-:W-:Y:S02]  /*0230*/  ISETP.NE.AND P1, PT, R0, RZ, PT ;  /* 0x000000ff0000720c */ /* 0x000fe40003f25270 */
[----:B------:R-:W-:Y:S02]  /*0240*/  ISETP.GE.U32.AND P0, PT, R2, R9, PT ;  /* 0x000000090200720c */ /* 0x000fe40003f06070 */
[----:B------:R-:W-:-:S04]  /*0250*/  LOP3.LUT R2, R3, R0, RZ, 0x3c, !PT ;  /* 0x0000000003027212 */ /* 0x000fc800078e3cff */
[----:B------:R-:W-:Y:S01]  /*0260*/  ISETP.GE.AND P2, PT, R2, RZ, PT ;  /* 0x000000ff0200720c */ /* 0x000fe20003f46270 */
[----:B------:R-:W-:-:S06]  /*0270*/  VIADD R2, R6, 0x1f ;  /* 0x0000001f06027836 */ /* 0x000fcc0000000000 */
[----:B------:R-:W-:-:S04]  /*0280*/  @P0 VIADD R5, R5, 0x1 ;  /* 0x0000000105050836 */ /* 0x000fc80000000000 */
[----:B------:R-:W-:Y:S01]  /*0290*/  IMAD.MOV.U32 R4, RZ, RZ, R5 ;  /* 0x000000ffff047224 */ /* 0x000fe200078e0005 */
[----:B------:R-:W-:-:S03]  /*02a0*/  SHF.R.S32.HI R5, RZ, 0x1f, R2 ;  /* 0x0000001fff057819 */ /* 0x000fc60000011402 */
[----:B------:R-:W-:Y:S01]  /*02b0*/  @!P2 IMAD.MOV R4, RZ, RZ, -R4 ;  /* 0x000000ffff04a224 */ /* 0x000fe200078e0a04 */
[----:B------:R-:W-:Y:S02]  /*02c0*/  @!P1 LOP3.LUT R4, RZ, R0, RZ, 0x33, !PT ;  /* 0x00000000ff049212 */ /* 0x000fe400078e33ff */
[----:B------:R-:W-:-:S03]  /*02d0*/  LEA.HI R5, R5, R2, RZ, 0x5 ;  /* 0x0000000205057211 */ /* 0x000fc600078f28ff */
[----:B------:R-:W-:Y:S02]  /*02e0*/  IMAD.SHL.U32 R2, R4, 0x8, RZ ;  /* 0x0000000804027824 */ /* 0x000fe400078e00ff */
[----:B------:R-:W-:-:S03]  /*02f0*/  IMAD.MOV R4, RZ, RZ, -R4 ;  /* 0x000000ffff047224 */ /* 0x000fc600078e0a04 */
[----:B------:R-:W-:Y:S01]  /*0300*/  LEA.HI.SX32 R5, R5, -R2, 0x1b ;  /* 0x8000000205057211 */ /* 0x000fe200078fdaff */
[----:B------:R-:W-:Y:S02]  /*0310*/  IMAD R13, R0, R4, R3 ;  /* 0x00000004000d7224 */ /* 0x000fe400078e0203 */
[----:B------:R-:W-:Y:S01]  /*0320*/  IMAD.MOV.U32 R4, RZ, RZ, RZ ;  /* 0x000000ffff047224 */ /* 0x000fe200078e00ff */
[----:B------:R-:W-:-:S04]  /*0330*/  VIMNMX R8, PT, PT, R5, 0x8, PT ;  /* 0x0000000805087848 */ /* 0x000fc80003fe0100 */
[-C--:B------:R-:W-:Y:S02]  /*0340*/  IABS R10, R8.reuse ;  /* 0x00000008000a7213 */ /* 0x080fe40000000000 */
[----:B------:R-:W-:Y:S02]  /*0350*/  IABS R0, R8 ;  /* 0x0000000800007213 */ /* 0x000fe40000000000 */
[----:B------:R-:W1:Y:S08]  /*0360*/  I2F.RP R9, R10 ;  /* 0x0000000a00097306 */ /* 0x000e700000209400 */
[----:B-1----:R-:W1:Y:S02]  /*0370*/  MUFU.RCP R9, R9 ;  /* 0x0000000900097308 */ /* 0x002e640000001000 */
[----:B-1----:R-:W-:-:S06]  /*0380*/  VIADD R5, R9, 0xffffffe ;  /* 0x0ffffffe09057836 */ /* 0x002fcc0000000000 */
[----:B------:R-:W1:Y:S02]  /*0390*/  F2I.FTZ.U32.TRUNC.NTZ R5, R5 ;  /* 0x0000000500057305 */ /* 0x000e64000021f000 */
[----:B-1----:R-:W-:-:S04]  /*03a0*/  IMAD.MOV R11, RZ, RZ, -R5 ;  /* 0x000000ffff0b7224 */ /* 0x002fc800078e0a05 */
[----:B------:R-:W-:Y:S01]  /*03b0*/  IMAD.MOV.U32 R3, RZ, RZ, R11 ;  /* 0x000000ffff037224 */ /* 0x000fe200078e000b */
[----:B------:R-:W-:-:S03]  /*03c0*/  IABS R11, R13 ;  /* 0x0000000d000b7213 */ /* 0x000fc60000000000 */
[----:B------:R-:W-:-:S04]  /*03d0*/  IMAD R3, R3, R10, RZ ;  /* 0x0000000a03037224 */ /* 0x000fc800078e02ff */
[----:B------:R-:W-:-:S04]  /*03e0*/  IMAD.HI.U32 R4, R5, R3, R4 ;  /* 0x0000000305047227 */ /* 0x000fc800078e0004 */
[----:B------:R-:W-:Y:S02]  /*03f0*/  IMAD.MOV R3, RZ, RZ, -R0 ;  /* 0x000000ffff037224 */ /* 0x000fe400078e0a00 */
[----:B------:R-:W-:Y:S01]  /*0400*/  IMAD.HI.U32 R0, R4, R11, RZ ;  /* 0x0000000b04007227 */ /* 0x000fe200078e00ff */
[----:B--2---:R-:W-:-:S03]  /*0410*/  LOP3.LUT R4, R14, 0x20, RZ, 0xc0, !PT ;  /* 0x000000200e047812 */ /* 0x004fc600078ec0ff */
[----:B------:R-:W-:Y:S01]  /*0420*/  IMAD R3, R0, R3, R11 ;  /* 0x0000000300037224 */ /* 0x000fe200078e020b */
[----:B------:R-:W-:Y:S02]  /*0430*/  R2UR UR4, R4 ;  /* 0x00000000040472ca */ /* 0x000fe400000e0000 */
[----:B------:R-:W-:Y:S02]  /*0440*/  SHF.R.U32.HI R4, RZ, 0x5, R14 ;  /* 0x00000005ff047819 */ /* 0x000fe4000001160e */
[----:B------:R-:W-:Y:S02]  /*0450*/  ISETP.GT.U32.AND P1, PT, R10, R3, PT ;  /* 0x000000030a00720c */ /* 0x000fe40003f24070 */
[----:B------:R-:W-:-:S04]  /*0460*/  SGXT.U32 R15, R4, 0x1 ;  /* 0x00000001040f781a */ /* 0x000fc80000000000 */
[C---:B------:R-:W-:Y:S02]  /*0470*/  LOP3.LUT R4, R15.reuse, 0x4, RZ, 0xfc, !PT ;  /* 0x000000040f047812 */ /* 0x040fe400078efcff */
[C---:B------:R-:W-:Y:S02]  /*0480*/  LOP3.LUT R4, R15.reuse, 0xa, RZ, 0xfc, !PT ;  /* 0x0000000a0f047812 */ /* 0x040fe400078efcff */
[C---:B------:R-:W-:Y:S02]  /*0490*/  LOP3.LUT R4, R15.reuse, 0x10, RZ, 0xfc, !PT ;  /* 0x000000100f047812 */ /* 0x040fe400078efcff */
[----:B------:R-:W-:Y:S01]  /*04a0*/  LOP3.LUT R4, R15, 0x16, RZ, 0xfc, !PT ;  /* 0x000000160f047812 */ /* 0x000fe200078efcff */
[----:B------:R-:W-:Y:S01]  /*04b0*/  @!P1 IMAD.IADD R3, R3, 0x1, -R10 ;  /* 0x0000000103039824 */ /* 0x000fe200078e0a0a */
[----:B------:R-:W-:Y:S01]  /*04c0*/  LOP3.LUT R4, R15, 0x1c, RZ, 0xfc, !PT ;  /* 0x0000001c0f047812 */ /* 0x000fe200078efcff */
[----:B------:R-:W-:Y:S01]  /*04d0*/  @!P1 VIADD R0, R0, 0x1 ;  /* 0x0000000100009836 */ /* 0x000fe20000000000 */
[----:B------:R-:W-:-:S02]  /*04e0*/  ISETP.NE.AND P1, PT, R8, RZ, PT ;  /* 0x000000ff0800720c */ /* 0x000fc40003f25270 */
[----:B------:R-:W-:Y:S02]  /*04f0*/  ISETP.GE.U32.AND P0, PT, R3, R10, PT ;  /* 0x0000000a0300720c */ /* 0x000fe40003f06070 */
[----:B------:R-:W-:Y:S02]  /*0500*/  LOP3.LUT R3, R13, R8, RZ, 0x3c, !PT ;  /* 0x000000080d037212 */ /* 0x000fe400078e3cff */
[----:B------:R-:W-:Y:S02]  /*0510*/  LOP3.LUT R4, R15, 0x22, RZ, 0xfc, !PT ;  /* 0x000000220f047812 */ /* 0x000fe400078efcff */
[----:B------:R-:W-:Y:S02]  /*0520*/  ISETP.GE.AND P2, PT, R3, RZ, PT ;  /* 0x000000ff0300720c */ /* 0x000fe40003f46270 */
[C---:B------:R-:W-:Y:S02]  /*0530*/  LOP3.LUT R4, R15.reuse, 0x28, RZ, 0xfc, !PT ;  /* 0x000000280f047812 */ /* 0x040fe400078efcff */
[----:B------:R-:W-:-:S02]  /*0540*/  LOP3.LUT R4, R15, 0x2e, RZ, 0xfc, !PT ;  /* 0x0000002e0f047812 */ /* 0x000fc400078efcff */
[C---:B------:R-:W-:Y:S01]  /*0550*/  LOP3.LUT R4, R15.reuse, 0x34, RZ, 0xfc, !PT ;  /* 0x000000340f047812 */ /* 0x040fe200078efcff */
[----:B------:R-:W-:Y:S01]  /*0560*/  @P0 VIADD R0, R0, 0x1 ;  /* 0x0000000100000836 */ /* 0x000fe20000000000 */
[----:B------:R-:W-:-:S05]  /*0570*/  LOP3.LUT R4, R15, 0x3a, RZ, 0xfc, !PT ;  /* 0x0000003a0f047812 */ /* 0x000fca00078efcff */
[----:B------:R-:W-:Y:S01]  /*0580*/  @!P2 IMAD.MOV R0, RZ, RZ, -R0 ;  /* 0x000000ffff00a224 */ /* 0x000fe200078e0a00 */
[----:B------:R-:W-:-:S05]  /*0590*/  @!P1 LOP3.LUT R0, RZ, R8, RZ, 0x33, !PT ;  /* 0x00000008ff009212 */ /* 0x000fca00078e33ff */
[----:B------:R-:W-:Y:S02]  /*05a0*/  IMAD.MOV R3, RZ, RZ, -R0 ;  /* 0x000000ffff037224 */ /* 0x000fe400078e0a00 */
[----:B------:R-:W-:Y:S02]  /*05b0*/  IMAD.SHL.U32 R0, R0, 0x200, RZ ;  /* 0x0000020000007824 */ /* 0x000fe400078e00ff */
[----:B------:R-:W-:-:S04]  /*05c0*/  IMAD R3, R8, R3, R13 ;  /* 0x0000000308037224 */ /* 0x000fc800078e020d */
[----:B------:R-:W-:Y:S01]  /*05d0*/  IMAD.IADD R3, R2, 0x1, R3 ;  /* 0x0000000102037824 */ /* 0x000fe200078e0203 */
[----:B------:R-:W-:-:S05]  /*05e0*/  LOP3.LUT R2, R14, 0x1f, RZ, 0xc0, !PT ;  /* 0x0000001f0e027812 */ /* 0x000fca00078ec0ff */
[----:B------:R-:W-:Y:S01]  /*05f0*/  IMAD R27, R3, 0x20, R2 ;  /* 0x00000020031b7824 */ /* 0x000fe200078e0202 */
[C---:B------:R-:W-:Y:S02]  /*0600*/  LOP3.LUT R2, R15.reuse, 0x2, RZ, 0xfc, !PT ;  /* 0x000000020f027812 */ /* 0x040fe400078efcff */
[C---:B------:R-:W-:Y:S02]  /*0610*/  LOP3.LUT R3, R15.reuse, 0x6, RZ, 0xfc, !PT ;  /* 0x000000060f037812 */ /* 0x040fe400078efcff */
[----:B------:R1:W-:Y:S01]  /*0620*/  STL [R1+0x1e40], R27 ;  /* 0x001e401b01007387 */ /* 0x0003e20000100800 */
[C---:B------:R-:W-:Y:S02]  /*0630*/  LOP3.LUT R2, R15.reuse, 0x8, RZ, 0xfc, !PT ;  /* 0x000000080f027812 */ /* 0x040fe400078efcff */
[C---:B------:R-:W-:Y:S02]  /*0640*/  LOP3.LUT R3, R15.reuse, 0xc, RZ, 0xfc, !PT ;  /* 0x0000000c0f037812 */ /* 0x040fe400078efcff */
[----:B------:R-:W-:-:S02]  /*0650*/  LOP3.LUT R2, R15, 0xe, RZ, 0xfc, !PT ;  /* 0x0000000e0f027812 */ /* 0x000fc400078efcff */
[C---:B------:R-:W-:Y:S02]  /*0660*/  LOP3.LUT R3, R15.reuse, 0x12, RZ, 0xfc, !PT ;  /* 0x000000120f037812 */ /* 0x040fe400078efcff */
[C---:B------:R-:W-:Y:S02]  /*0670*/  LOP3.LUT R2, R15.reuse, 0x14, RZ, 0xfc, !PT ;  /* 0x000000140f027812 */ /* 0x040fe400078efcff */
[C---:B------:R-:W-:Y:S02]  /*0680*/  LOP3.LUT R3, R15.reuse, 0x18, RZ, 0xfc, !PT ;  /* 0x000000180f037812 */ /* 0x040fe400078efcff */
        /* <DEDUP_REMOVED lines=12> */
[----:B------:R-:W-:Y:S01]  /*0750*/  LOP3.LUT R2, R15, 0x3e, RZ, 0xfc, !PT ;  /* 0x0000003e0f027812 */ /* 0x000fe200078efcff */
[----:B01----:R-:W-:Y:S06]  /*0760*/  BRA.U UP0, `(.L_x_0) ;  /* 0x0000001100147547 */ /* 0x003fec000b800000 */
[C---:B------:R-:W-:Y:S02]  /*0770*/  IMAD.SHL.U32 R3, R14.reuse, 0x40, RZ ;  /* 0x000000400e037824 */ /* 0x040fe400078e00ff */
[----:B------:R-:W-:-:S03]  /*0780*/  IMAD.SHL.U32 R2, R14, 0x8, RZ ;  /* 0x000000080e027824 */ /* 0x000fc600078e00ff */
[----:B------:R0:W-:Y:S04]  /*0790*/  STL [R1+0x1e38], R3 ;  /* 0x001e380301007387 */ /* 0x0001e80000100800 */
[----:B------:R0:W-:Y:S04]  /*07a0*/  STL [R1+0x730], RZ ;  /* 0x000730ff01007387 */ /* 0x0001e80000100800 */
[----:B------:R0:W-:Y:S04]  /*07b0*/  STL [R1+0x1e3c], R2 ;  /* 0x001e3c0201007387 */ /* 0x0001e80000100800 */
[----:B------:R0:W-:Y:S04]  /*07c0*/  STL [R1+0x734], RZ ;  /* 0x000734ff01007387 */ /* 0x0001e80000100800 */
        /* <DEDUP_REMOVED lines=253> */
[----:B------:R0:W-:Y:S01]  /*17a0*/  STL [R1+0x6bc], RZ ;  /* 0x0006bcff01007387 */ /* 0x0001e20000100800 */
[----:B------:R-:W-:Y:S05]  /*17b0*/  BRA `(.L_x_1) ;  /* 0x0000067c00f07947 */ /* 0x000fea0003800000 */
.L_x_0:
[----:B------:R-:W-:Y:S01]  /*17c0*/  IABS R4, R7 ;  /* 0x0000000700047213 */ /* 0x000fe20000000000 */
[C---:B------:R-:W-:Y:S01]  /*17d0*/  VIADD R5, R0.reuse, 0x1ff ;  /* 0x000001ff00057836 */ /* 0x040fe20000000000 */
[----:B------:R-:W0:Y:S01]  /*17e0*/  LDCU UR8, c[0x0][0x3a8] ;  /* 0x00007500ff0877ac */ /* 0x000e220008000800 */
[C---:B------:R-:W-:Y:S01]  /*17f0*/  VIADD R11, R0.reuse, 0x1fe ;  /* 0x000001fe000b7836 */ /* 0x040fe20000000000 */
[----:B------:R-:W1:Y:S01]  /*1800*/  I2F.RP R2, R4 ;  /* 0x0000000400027306 */ /* 0x000e620000209400 */
[C---:B------:R-:W-:Y:S01]  /*1810*/  VIADD R13, R0.reuse, 0x1fd ;  /* 0x000001fd000d7836 */ /* 0x040fe20000000000 */
[----:B------:R-:W-:Y:S01]  /*1820*/  IABS R8, R5 ;  /* 0x0000000500087213 */ /* 0x000fe20000000000 */
[C---:B------:R-:W-:Y:S01]  /*1830*/  VIADD R12, R0.reuse, 0x1fc ;  /* 0x000001fc000c7836 */ /* 0x040fe20000000000 */
[----:B------:R-:W-:Y:S01]  /*1840*/  ISETP.GE.AND P3, PT, R5, RZ, PT ;  /* 0x000000ff0500720c */ /* 0x000fe20003f66270 */
[C---:B------:R-:W-:Y:S01]  /*1850*/  VIADD R5, R0.reuse, 0x1fa ;  /* 0x000001fa00057836 */ /* 0x040fe20000000000 */
[----:B------:R-:W-:Y:S01]  /*1860*/  IABS R9, R13 ;  /* 0x0000000d00097213 */ /* 0x000fe20000000000 */
[----:B------:R-:W-:Y:S01]  /*1870*/  VIADD R17, R0, 0x1f4 ;  /* 0x000001f400117836 */ /* 0x000fe20000000000 */
[----:B------:R-:W-:Y:S01]  /*1880*/  ISETP.GE.AND P2, PT, R13, RZ, PT ;  /* 0x000000ff0d00720c */ /* 0x000fe20003f46270 */
[----:B------:R-:W2:Y:S01]  /*1890*/  LDCU UR9, c[0x0][0x3ac] ;  /* 0x00007580ff0977ac */ /* 0x000ea20008000800 */
[----:B------:R-:W-:Y:S01]  /*18a0*/  ISETP.GE.AND P4, PT, R11, RZ, PT ;  /* 0x000000ff0b00720c */ /* 0x000fe20003f86270 */
[----:B------:R-:W3:Y:S01]  /*18b0*/  LDCU.64 UR12, c[0x0][0x388] ;  /* 0x00007100ff0c77ac */ /* 0x000ee20008000a00 */
[----:B-1----:R-:W1:Y:S01]  /*18c0*/  MUFU.RCP R2, R2 ;  /* 0x0000000200027308 */ /* 0x002e620000001000 */
[----:B------:R-:W4:Y:S01]  /*18d0*/  LDCU UR14, c[0x0][0x3a4] ;  /* 0x00007480ff0e77ac */ /* 0x000f220008000800 */
[----:B------:R-:W0:Y:S01]  /*18e0*/  LDCU.64 UR16, c[0x0][0x380] ;  /* 0x00007000ff1077ac */ /* 0x000e220008000a00 */
[----:B------:R-:W0:Y:S01]  /*18f0*/  LDCU UR7, c[0x0][0x3b0] ;  /* 0x00007600ff0777ac */ /* 0x000e220008000800 */
[----:B-1----:R-:W-:-:S04]  /*1900*/  VIADD R2, R2, 0xffffffe ;  /* 0x0ffffffe02027836 */ /* 0x002fc80000000000 */
[----:B------:R1:W0:Y:S02]  /*1910*/  F2I.FTZ.U32.TRUNC.NTZ R3, R2 ;  /* 0x0000000200037305 */ /* 0x000224000021f000 */
[----:B-1----:R-:W-:Y:S02]  /*1920*/  IMAD.MOV.U32 R2, RZ, RZ, RZ ;  /* 0x000000ffff027224 */ /* 0x002fe400078e00ff */
[----:B0-----:R-:W-:-:S04]  /*1930*/  IMAD.MOV R21, RZ, RZ, -R3 ;  /* 0x000000ffff157224 */ /* 0x001fc800078e0a03 */
[----:B------:R-:W-:-:S04]  /*1940*/  IMAD R21, R21, R4, RZ ;  /* 0x0000000415157224 */ /* 0x000fc800078e02ff */
[----:B------:R-:W-:Y:S01]  /*1950*/  IMAD.HI.U32 R21, R3, R21, R2 ;  /* 0x0000001503157227 */ /* 0x000fe200078e0002 */
[----:B------:R-:W-:Y:S02]  /*1960*/  IABS R2, R11 ;  /* 0x0000000b00027213 */ /* 0x000fe40000000000 */
[----:B------:R-:W-:Y:S01]  /*1970*/  IABS R11, R5 ;  /* 0x00000005000b7213 */ /* 0x000fe20000000000 */
[----:B------:R-:W-:Y:S02]  /*1980*/  IMAD.MOV.U32 R3, RZ, RZ, R8 ;  /* 0x000000ffff037224 */ /* 0x000fe400078e0008 */
[----:B------:R-:W-:-:S04]  /*1990*/  IMAD.HI.U32 R10, R21, R2, RZ ;  /* 0x00000002150a7227 */ /* 0x000fc800078e00ff */
[----:B------:R-:W-:-:S04]  /*19a0*/  IMAD.HI.U32 R8, R21, R3, RZ ;  /* 0x0000000315087227 */ /* 0x000fc800078e00ff */
[----:B------:R-:W-:Y:S02]  /*19b0*/  IMAD.MOV R8, RZ, RZ, -R8 ;  /* 0x000000ffff087224 */ /* 0x000fe400078e0a08 */
[----:B------:R-:W-:Y:S02]  /*19c0*/  IMAD.MOV R10, RZ, RZ, -R10 ;  /* 0x000000ffff0a7224 */ /* 0x000fe400078e0a0a */
[----:B------:R-:W-:Y:S02]  /*19d0*/  IMAD R3, R4, R8, R3 ;  /* 0x0000000804037224 */ /* 0x000fe400078e0203 */
[----:B------:R-:W-:-:S03]  /*19e0*/  IMAD.HI.U32 R8, R21, R9, RZ ;  /* 0x0000000915087227 */ /* 0x000fc600078e00ff */
[C---:B------:R-:W-:Y:S01]  /*19f0*/  ISETP.GT.U32.AND P0, PT, R4.reuse, R3, PT ;  /* 0x000000030400720c */ /* 0x040fe20003f04070 */
[----:B------:R-:W-:Y:S02]  /*1a00*/  IMAD.MOV R8, RZ, RZ, -R8 ;  /* 0x000000ffff087224 */ /* 0x000fe400078e0a08 */
[C---:B------:R-:W-:Y:S02]  /*1a10*/  IMAD R2, R4.reuse, R10, R2 ;  /* 0x0000000a04027224 */ /* 0x040fe400078e0202 */
[----:B------:R-:W-:Y:S01]  /*1a20*/  IMAD R9, R4, R8, R9 ;  /* 0x0000000804097224 */ /* 0x000fe200078e0209 */
[----:B------:R-:W-:Y:S01]  /*1a30*/  IABS R8, R12 ;  /* 0x0000000c00087213 */ /* 0x000fe20000000000 */
[----:B------:R-:W-:Y:S01]  /*1a40*/  VIADD R10, R0, 0x1fb ;  /* 0x000001fb000a7836 */ /* 0x000fe20000000000 */
[C---:B------:R-:W-:Y:S02]  /*1a50*/  ISETP.GT.U32.AND P1, PT, R4.reuse, R2, PT ;  /* 0x000000020400720c */ /* 0x040fe40003f24070 */
[----:B------:R-:W-:Y:S01]  /*1a60*/  ISETP.GT.U32.AND P5, PT, R4, R9, PT ;  /* 0x000000090400720c */ /* 0x000fe20003fa4070 */
[----:B------:R-:W-:Y:S01]  /*1a70*/  IMAD.HI.U32 R15, R21, R8, RZ ;  /* 0x00000008150f7227 */ /* 0x000fe200078e00ff */
[----:B------:R-:W-:-:S03]  /*1a80*/  IABS R14, R10 ;  /* 0x0000000a000e7213 */ /* 0x000fc60000000000 */
[----:B------:R-:W-:Y:S02]  /*1a90*/  @!P0 IMAD.IADD R3, R3, 0x1, -R4 ;  /* 0x0000000103038824 */ /* 0x000fe400078e0a04 */
[----:B------:R-:W-:Y:S02]  /*1aa0*/  IMAD.MOV.U32 R13, RZ, RZ, R14 ;  /* 0x000000ffff0d7224 */ /* 0x000fe400078e000e */
[----:B------:R-:W-:Y:S01]  /*1ab0*/  IMAD.MOV R15, RZ, RZ, -R15 ;  /* 0x000000ffff0f7224 */ /* 0x000fe200078e0a0f */
[----:B------:R-:W-:Y:S01]  /*1ac0*/  ISETP.GT.U32.AND P0, PT, R4, R3, PT ;  /* 0x000000030400720c */ /* 0x000fe20003f04070 */
[--C-:B------:R-:W-:Y:S01]  /*1ad0*/  @!P1 IMAD.IADD R2, R2, 0x1, -R4.reuse ;  /* 0x0000000102029824 */ /* 0x100fe200078e0a04 */
[----:B------:R-:W-:Y:S01]  /*1ae0*/  ISETP.GE.AND P1, PT, R12, RZ, PT ;  /* 0x000000ff0c00720c */ /* 0x000fe20003f26270 */
[----:B------:R-:W-:Y:S02]  /*1af0*/  @!P5 IMAD.IADD R9, R9, 0x1, -R4 ;  /* 0x000000010909d824 */ /* 0x000fe400078e0a04 */
[----:B------:R-:W-:Y:S01]  /*1b00*/  IMAD.HI.U32 R14, R21, R13, RZ ;  /* 0x0000000d150e7227 */ /* 0x000fe200078e00ff */
[----:B------:R-:W-:-:S02]  /*1b10*/  ISETP.GT.U32.AND P5, PT, R4, R2, PT ;  /* 0x000000020400720c */ /* 0x000fc40003fa4070 */
[----:B------:R-:W-:Y:S01]  /*1b20*/  ISETP.GT.U32.AND P6, PT, R4, R9, PT ;  /* 0x000000090400720c */ /* 0x000fe20003fc4070 */
[----:B------:R-:W-:Y:S02]  /*1b30*/  IMAD.MOV R14, RZ, RZ, -R14 ;  /* 0x000000ffff0e7224 */ /* 0x000fe400078e0a0e */
[----:B------:R-:W-:-:S04]  /*1b40*/  IMAD.HI.U32 R12, R21, R11, RZ ;  /* 0x0000000b150c7227 */ /* 0x000fc800078e00ff */
[----:B------:R-:W-:Y:S02]  /*1b50*/  @!P0 IMAD.IADD R3, R3, 0x1, -R4 ;  /* 0x0000000103038824 */ /* 0x000fe400078e0a04 */
[C---:B------:R-:W-:Y:S02]  /*1b60*/  IMAD R8, R4.reuse, R15, R8 ;  /* 0x0000000f04087224 */ /* 0x040fe400078e0208 */
[----:B------:R-:W-:Y:S02]  /*1b70*/  IMAD.MOV.U32 R16, RZ, RZ, R3 ;  /* 0x000000ffff107224 */ /* 0x000fe400078e0003 */
[C---:B------:R-:W-:Y:S01]  /*1b80*/  IMAD R3, R4.reuse, R14, R13 ;  /* 0x0000000e04037224 */ /* 0x040fe200078e020d */
[----:B------:R-:W-:Y:S01]  /*1b90*/  ISETP.GT.U32.AND P0, PT, R4, R8, PT ;  /* 0x000000080400720c */ /* 0x000fe20003f04070 */
[----:B------:R-:W-:Y:S02]  /*1ba0*/  IMAD.MOV R13, RZ, RZ, -R12 ;  /* 0x000000ffff0d7224 */ /* 0x000fe400078e0a0c */
[--C-:B------:R-:W-:Y:S01]  /*1bb0*/  @!P5 IMAD.IADD R2, R2, 0x1, -R4.reuse ;  /* 0x000000010202d824 */ /* 0x100fe200078e0a04 */
[C---:B------:R-:W-:Y:S01]  /*1bc0*/  ISETP.GT.U32.AND P5, PT, R4.reuse, R3, PT ;  /* 0x000000030400720c */ /* 0x040fe20003fa4070 */
[----:B------:R-:W-:Y:S01]  /*1bd0*/  @!P6 IMAD.IADD R9, R9, 0x1, -R4 ;  /* 0x000000010909e824 */ /* 0x000fe200078e0a04 */
[----:B------:R-:W-:Y:S01]  /*1be0*/  ISETP.GE.AND P6, PT, R5, RZ, PT ;  /* 0x000000ff0500720c */ /* 0x000fe20003fc6270 */
[----:B------:R-:W-:-:S02]  /*1bf0*/  IMAD R5, R4, R13, R11 ;  /* 0x0000000d04057224 */ /* 0x000fc400078e020b */
[----:B------:R-:W-:Y:S02]  /*1c00*/  IMAD.MOV.U32 R15, RZ, RZ, R2 ;  /* 0x000000ffff0f7224 */ /* 0x000fe400078e0002 */
[----:B------:R-:W-:Y:S02]  /*1c10*/  VIADD R12, R0, 0x1f8 ;  /* 0x000001f8000c7836 */ /* 0x000fe40000000000 */
[----:B------:R-:W-:Y:S01]  /*1c20*/  @!P4 IMAD.MOV R15, RZ, RZ, -R15 ;  /* 0x000000ffff0fc224 */ /* 0x000fe200078e0a0f */
[----:B------:R-:W-:Y:S01]  /*1c30*/  ISETP.GT.U32.AND P4, PT, R4, R5, PT ;  /* 0x000000050400720c */ /* 0x000fe20003f84070 */
[----:B------:R-:W-:Y:S01]  /*1c40*/  @!P3 IMAD.MOV R16, RZ, RZ, -R16 ;  /* 0x000000ffff10b224 */ /* 0x000fe200078e0a10 */
[----:B------:R-:W-:Y:S01]  /*1c50*/  ISETP.GE.AND P3, PT, R10, RZ, PT ;  /* 0x000000ff0a00720c */ /* 0x000fe20003f66270 */
[----:B------:R-:W-:Y:S01]  /*1c60*/  VIADD R10, R0, 0x1f9 ;  /* 0x000001f9000a7836 */ /* 0x000fe20000000000 */
[----:B------:R-:W-:Y:S01]  /*1c70*/  IABS R22, R12 ;  /* 0x0000000c00167213 */ /* 0x000fe20000000000 */
[----:B------:R-:W-:Y:S01]  /*1c80*/  @!P0 IMAD.IADD R8, R8, 0x1, -R4 ;  /* 0x0000000108088824 */ /* 0x000fe200078e0a04 */
[----:B------:R-:W-:Y:S01]  /*1c90*/  STL [R1+0x7c0], R16 ;  /* 0x0007c01001007387 */ /* 0x000fe20000100800 */
[----:B------:R-:W-:Y:S01]  /*1ca0*/  IMAD.MOV.U32 R14, RZ, RZ, R9 ;  /* 0x000000ffff0e7224 */ /* 0x000fe200078e0009 */
[----:B------:R-:W-:Y:S01]  /*1cb0*/  IABS R20, R10 ;  /* 0x0000000a00147213 */ /* 0x000fe20000000000 */
[----:B------:R-:W-:Y:S01]  /*1cc0*/  VIADD R11, R0, 0x1f7 ;  /* 0x000001f7000b7836 */ /* 0x000fe20000000000 */
[----:B------:R-:W-:Y:S01]  /*1cd0*/  ISETP.GT.U32.AND P0, PT, R4, R8, PT ;  /* 0x000000080400720c */ /* 0x000fe20003f04070 */
[----:B------:R-:W-:Y:S01]  /*1ce0*/  @!P2 IMAD.MOV R14, RZ, RZ, -R14 ;  /* 0x000000ffff0ea224 */ /* 0x000fe200078e0a0e */
[----:B------:R-:W-:Y:S01]  /*1cf0*/  ISETP.GE.AND P2, PT, R10, RZ, PT ;  /* 0x000000ff0a00720c */ /* 0x000fe20003f46270 */
[--C-:B------:R-:W-:Y:S01]  /*1d00*/  @!P4 IMAD.IADD R5, R5, 0x1, -R4.reuse ;  /* 0x000000010505c824 */ /* 0x100fe200078e0a04 */
[----:B------:R-:W-:Y:S01]  /*1d10*/  IABS R13, R11 ;  /* 0x0000000b000d7213 */ /* 0x000fe20000000000 */
[----:B------:R-:W-:Y:S01]  /*1d20*/  @!P5 IMAD.IADD R3, R3, 0x1, -R4 ;  /* 0x000000010303d824 */ /* 0x000fe200078e0a04 */
[----:B------:R0:W-:Y:S01]  /*1d30*/  STL [R1+0x7bc], R15 ;  /* 0x0007bc0f01007387 */ /* 0x0001e20000100800 */
[----:B------:R-:W-:Y:S01]  /*1d40*/  IMAD.HI.U32 R10, R21, R22, RZ ;  /* 0x00000016150a7227 */ /* 0x000fe200078e00ff */
[----:B------:R-:W-:-:S02]  /*1d50*/  ISETP.GT.U32.AND P4, PT, R4, R5, PT ;  /* 0x000000050400720c */ /* 0x000fc40003f84070 */
[C---:B------:R-:W-:Y:S01]  /*1d60*/  ISETP.GT.U32.AND P5, PT, R4.reuse, R3, PT ;  /* 0x000000030400720c */ /* 0x040fe20003fa4070 */
[----:B------:R-:W-:Y:S01]  /*1d70*/  IMAD.MOV R10, RZ, RZ, -R10 ;  /* 0x000000ffff0a7224 */ /* 0x000fe200078e0a0a */
[----:B------:R1:W-:Y:S01]  /*1d80*/  STL [R1+0x7b8], R14 ;  /* 0x0007b80e01007387 */ /* 0x0003e20000100800 */
[----:B------:R-:W-:Y:S02]  /*1d90*/  IMAD.MOV.U32 R2, RZ, RZ, R13 ;  /* 0x000000ffff027224 */ /* 0x000fe400078e000d */
[----:B------:R-:W-:Y:S02]  /*1da0*/  IMAD R22, R4, R10, R22 ;  /* 0x0000000a04167224 */ /* 0x000fe400078e0216 */
[----:B------:R-:W-:-:S04]  /*1db0*/  IMAD.HI.U32 R13, R21, R20, RZ ;  /* 0x00000014150d7227 */ /* 0x000fc800078e00ff */
[--C-:B------:R-:W-:Y:S01]  /*1dc0*/  @!P0 IMAD.IADD R8, R8, 0x1, -R4.reuse ;  /* 0x0000000108088824 */ /* 0x100fe200078e0a04 */
[----:B------:R-:W-:Y:S01]  /*1dd0*/  ISETP.GE.AND P0, PT, R12, RZ, PT ;  /* 0x000000ff0c00720c */ /* 0x000fe20003f06270 */
[----:B------:R-:W-:Y:S01]  /*1de0*/  @!P4 IMAD.IADD R5, R5, 0x1, -R4 ;  /* 0x000000010505c824 */ /* 0x000fe200078e0a04 */
[----:B------:R-:W-:Y:S01]  /*1df0*/  ISETP.GT.U32.AND P4, PT, R4, R22, PT ;  /* 0x000000160400720c */ /* 0x000fe20003f84070 */
[----:B------:R-:W-:-:S04]  /*1e00*/  IMAD.HI.U32 R9, R21, R2, RZ ;  /* 0x0000000215097227 */ /* 0x000fc800078e00ff */
[----:B------:R-:W-:Y:S02]  /*1e10*/  IMAD.MOV R12, RZ, RZ, -R13 ;  /* 0x000000ffff0c7224 */ /* 0x000fe400078e0a0d */
[----:B------:R-:W-:Y:S01]  /*1e20*/  @!P5 IMAD.IADD R3, R3, 0x1, -R4 ;  /* 0x000000010303d824 */ /* 0x000fe200078e0a04 */
[----:B------:R-:W-:Y:S01]  /*1e30*/  ISETP.GE.AND P5, PT, R11, RZ, PT ;  /* 0x000000ff0b00720c */ /* 0x000fe20003fa6270 */
[----:B------:R-:W-:Y:S02]  /*1e40*/  IMAD.MOV R9, RZ, RZ, -R9 ;  /* 0x000000ffff097224 */ /* 0x000fe400078e0a09 */
[----:B------:R-:W-:Y:S02]  /*1e50*/  IMAD R20, R4, R12, R20 ;  /* 0x0000000c04147224 */ /* 0x000fe400078e0214 */
[----:B0-----:R-:W-:Y:S02]  /*1e60*/  IMAD.MOV.U32 R15, RZ, RZ, R8 ;  /* 0x000000ffff0f7224 */ /* 0x001fe400078e0008 */
[----:B------:R-:W-:-:S02]  /*1e70*/  VIADD R10, R0, 0x1f6 ;  /* 0x000001f6000a7836 */ /* 0x000fc40000000000 */
[----:B-1----:R-:W-:Y:S02]  /*1e80*/  IMAD.MOV.U32 R14, RZ, RZ, R3 ;  /* 0x000000ffff0e7224 */ /* 0x002fe400078e0003 */
[C---:B------:R-:W-:Y:S02]  /*1e90*/  IMAD R2, R4.reuse, R9, R2 ;  /* 0x0000000904027224 */ /* 0x040fe400078e0202 */
[----:B------:R-:W-:Y:S01]  /*1ea0*/  @!P1 IMAD.MOV R15, RZ, RZ, -R15 ;  /* 0x000000ffff0f9224 */ /* 0x000fe200078e0a0f */
[----:B------:R-:W-:Y:S01]  /*1eb0*/  ISETP.GT.U32.AND P1, PT, R4, R20, PT ;  /* 0x000000140400720c */ /* 0x000fe20003f24070 */
[----:B------:R-:W-:Y:S02]  /*1ec0*/  VIADD R9, R0, 0x1f5 ;  /* 0x000001f500097836 */ /* 0x000fe40000000000 */
[----:B------:R-:W-:Y:S01]  /*1ed0*/  @!P3 IMAD.MOV R14, RZ, RZ, -R14 ;  /* 0x000000ffff0eb224 */ /* 0x000fe200078e0a0e */
[----:B------:R-:W-:Y:S01]  /*1ee0*/  ISETP.GE.AND P3, PT, R10, RZ, PT ;  /* 0x000000ff0a00720c */ /* 0x000fe20003f66270 */
[----:B------:R-:W-:Y:S01]  /*1ef0*/  @!P4 IMAD.IADD R22, R22, 0x1, -R4 ;  /* 0x000000011616c824 */ /* 0x000fe200078e0a04 */
[----:B------:R-:W-:Y:S01]  /*1f00*/  IABS R10, R10 ;  /* 0x0000000a000a7213 */ /* 0x000fe20000000000 */
[----:B------:R-:W-:Y:S01]  /*1f10*/  IMAD.MOV.U32 R18, RZ, RZ, R5 ;  /* 0x000000ffff127224 */ /* 0x000fe200078e0005 */
[----:B------:R-:W-:Y:S01]  /*1f20*/  IABS R11, R9 ;  /* 0x00000009000b7213 */ /* 0x000fe20000000000 */
[----:B------:R0:W-:Y:S01]  /*1f30*/  STL [R1+0x7b4], R15 ;  /* 0x0007b40f01007387 */ /* 0x0001e20000100800 */
[C---:B------:R-:W-:Y:S01]  /*1f40*/  ISETP.GT.U32.AND P4, PT, R4.reuse, R22, PT ;  /* 0x000000160400720c */ /* 0x040fe20003f84070 */
[----:B------:R-:W-:Y:S01]  /*1f50*/  @!P6 IMAD.MOV R18, RZ, RZ, -R18 ;  /* 0x000000ffff12e224 */ /* 0x000fe200078e0a12 */
[----:B------:R-:W-:Y:S01]  /*1f60*/  ISETP.GT.U32.AND P6, PT, R4, R2, PT ;  /* 0x000000020400720c */ /* 0x000fe20003fc4070 */
[C---:B------:R-:W-:Y:S01]  /*1f70*/  IMAD.HI.U32 R13, R21.reuse, R10, RZ ;  /* 0x0000000a150d7227 */ /* 0x040fe200078e00ff */
[----:B------:R1:W-:Y:S03]  /*1f80*/  STL [R1+0x7b0], R14 ;  /* 0x0007b00e01007387 */ /* 0x0003e60000100800 */
[----:B------:R-:W-:Y:S01]  /*1f90*/  IMAD.HI.U32 R8, R21, R11, RZ ;  /* 0x0000000b15087227 */ /* 0x000fe200078e00ff */
[----:B------:R1:W-:Y:S01]  /*1fa0*/  STL [R1+0x7ac], R18 ;  /* 0x0007ac1201007387 */ /* 0x0003e20000100800 */
[----:B0-----:R-:W-:-:S02]  /*1fb0*/  IABS R15, R17 ;  /* 0x00000011000f7213 */ /* 0x001fc40000000000 */
[----:B------:R-:W-:Y:S02]  /*1fc0*/  @!P1 IMAD.IADD R20, R20, 0x1, -R4 ;  /* 0x0000000114149824 */ /* 0x000fe400078e0a04 */
[----:B------:R-:W-:Y:S02]  /*1fd0*/  IMAD.MOV R13, RZ, RZ, -R13 ;  /* 0x000000ffff0d7224 */ /* 0x000fe400078e0a0d */
[----:B------:R-:W-:Y:S01]  /*1fe0*/  IMAD.MOV R8, RZ, RZ, -R8 ;  /* 0x000000ffff087224 */ /* 0x000fe200078e0a08 */
[C---:B------:R-:W-:Y:S01]  /*1ff0*/  ISETP.GT.U32.AND P1, PT, R4.reuse, R20, PT ;  /* 0x000000140400720c */ /* 0x040fe20003f24070 */
[C---:B------:R-:W-:Y:S02]  /*2000*/  IMAD R10, R4.reuse, R13, R10 ;  /* 0x0000000d040a7224 */ /* 0x040fe400078e020a */
[----:B------:R-:W-:Y:S02]  /*2010*/  IMAD R11, R4, R8, R11 ;  /* 0x00000008040b7224 */ /* 0x000fe400078e020b */
[----:B------:R-:W-:Y:S01]  /*2020*/  @!P4 IMAD.IADD R22, R22, 0x1, -R4 ;  /* 0x000000011616c824 */ /* 0x000fe200078e0a04 */
[----:B------:R-:W-:Y:S01]  /*2030*/  ISETP.GT.U32.AND P4, PT, R4, R10, PT ;  /* 0x0000000a0400720c */ /* 0x000fe20003f84070 */
[----:B-1----:R-:W-:-:S04]  /*2040*/  IMAD.HI.U32 R14, R21, R15, RZ ;  /* 0x0000000f150e7227 */ /* 0x002fc800078e00ff */
[----:B------:R-:W-:Y:S01]  /*2050*/  @!P6 IMAD.IADD R2, R2, 0x1, -R4 ;  /* 0x000000010202e824 */ /* 0x000fe200078e0a04 */
[----:B------:R-:W-:Y:S01]  /*2060*/  ISETP.GT.U32.AND P6, PT, R4, R11, PT ;  /* 0x0000000b0400720c */ /* 0x000fe20003fc4070 */
[----:B------:R-:W-:Y:S02]  /*2070*/  IMAD.MOV R5, RZ, RZ, -R14 ;  /* 0x000000ffff057224 */ /* 0x000fe400078e0a0e */
[----:B------:R-:W-:Y:S02]  /*2080*/  VIADD R12, R0, 0x1f3 ;  /* 0x000001f3000c7836 */ /* 0x000fe40000000000 */
[----:B------:R-:W-:Y:S02]  /*2090*/  IMAD R15, R4, R5, R15 ;  /* 0x00000005040f7224 */ /* 0x000fe400078e020f */
[----:B------:R-:W-:Y:S01]  /*20a0*/  @!P1 IMAD.IADD R20, R20, 0x1, -R4 ;  /* 0x0000000114149824 */ /* 0x000fe200078e0a04 */
[----:B------:R-:W-:Y:S01]  /*20b0*/  IABS R16, R12 ;  /* 0x0000000c00107213 */ /* 0x000fe20000000000 */
[C---:B------:R-:W-:Y:S01]  /*20c0*/  VIADD R5, R0.reuse, 0x1f2 ;  /* 0x000001f200057836 */ /* 0x040fe20000000000 */
[----:B------:R-:W-:Y:S01]  /*20d0*/  ISETP.GE.AND P1, PT, R9, RZ, PT ;  /* 0x000000ff0900720c */ /* 0x000fe20003f26270 */
[----:B------:R-:W-:-:S02]  /*20e0*/  VIADD R13, R0, 0x1f1 ;  /* 0x000001f1000d7836 */ /* 0x000fc40000000000 */
[----:B------:R-:W-:Y:S01]  /*20f0*/  @!P4 IMAD.IADD R10, R10, 0x1, -R4 ;  /* 0x000000010a0ac824 */ /* 0x000fe200078e0a04 */
[----:B------:R-:W-:Y:S01]  /*2100*/  IABS R14, R5 ;  /* 0x00000005000e7213 */ /* 0x000fe20000000000 */
[----:B------:R-:W-:Y:S01]  /*2110*/  IMAD.MOV.U32 R24, RZ, RZ, R20 ;  /* 0x000000ffff187224 */ /* 0x000fe200078e0014 */
[----:B------:R-:W-:Y:S01]  /*2120*/  IABS R18, R13 ;  /* 0x0000000d00127213 */ /* 0x000fe20000000000 */
[----:B------:R-:W-:Y:S01]  /*2130*/  @!P6 IMAD.IADD R11, R11, 0x1, -R4 ;  /* 0x000000010b0be824 */ /* 0x000fe200078e0a04 */
[----:B------:R-:W-:Y:S01]  /*2140*/  ISETP.GT.U32.AND P4, PT, R4, R2, PT ;  /* 0x000000020400720c */ /* 0x000fe20003f84070 */
[----:B------:R-:W-:-:S03]  /*2150*/  IMAD.HI.U32 R3, R21, R16, RZ ;  /* 0x0000001015037227 */ /* 0x000fc600078e00ff */
[C---:B------:R-:W-:Y:S01]  /*2160*/  ISETP.GT.U32.AND P6, PT, R4.reuse, R11, PT ;  /* 0x0000000b0400720c */ /* 0x040fe20003fc4070 */
[----:B------:R-:W-:Y:S01]  /*2170*/  @!P2 IMAD.MOV R24, RZ, RZ, -R24 ;  /* 0x000000ffff18a224 */ /* 0x000fe200078e0a18 */
[----:B------:R-:W-:Y:S01]  /*2180*/  ISETP.GT.U32.AND P2, PT, R4, R10, PT ;  /* 0x0000000a0400720c */ /* 0x000fe20003f44070 */
[----:B------:R-:W-:-:S03]  /*2190*/  IMAD.HI.U32 R23, R21, R14, RZ ;  /* 0x0000000e15177227 */ /* 0x000fc600078e00ff */
[----:B------:R-:W-:Y:S01]  /*21a0*/  STL [R1+0x30], R24 ;  /* 0x0000301801007387 */ /* 0x000fe20000100800 */
[----:B------:R-:W-:Y:S02]  /*21b0*/  IMAD.MOV R3, RZ, RZ, -R3 ;  /* 0x000000ffff037224 */ /* 0x000fe400078e0a03 */
[----:B------:R-:W-:-:S04]  /*21c0*/  IMAD.HI.U32 R20, R21, R18, RZ ;  /* 0x0000001215147227 */ /* 0x000fc800078e00ff */
[----:B------:R-:W-:Y:S02]  /*21d0*/  IMAD.MOV R23, RZ, RZ, -R23 ;  /* 0x000000ffff177224 */ /* 0x000fe400078e0a17 */
[C---:B------:R-:W-:Y:S02]  /*21e0*/  IMAD R16, R4.reuse, R3, R16 ;  /* 0x0000000304107224 */ /* 0x040fe400078e0210 */
[----:B------:R-:W-:Y:S02]  /*21f0*/  IMAD.MOV R20, RZ, RZ, -R20 ;  /* 0x000000ffff147224 */ /* 0x000fe400078e0a14 */
[----:B------:R-:W-:Y:S01]  /*2200*/  @!P0 IMAD.MOV R22, RZ, RZ, -R22 ;  /* 0x000000ffff168224 */ /* 0x000fe200078e0a16 */
[C---:B------:R-:W-:Y:S01]  /*2210*/  ISETP.GT.U32.AND P0, PT, R4.reuse, R15, PT ;  /* 0x0000000f0400720c */ /* 0x040fe20003f04070 */
[----:B------:R-:W-:Y:S02]  /*2220*/  IMAD R14, R4, R23, R14 ;  /* 0x00000017040e7224 */ /* 0x000fe400078e020e */
[----:B------:R-:W-:Y:S01]  /*2230*/  @!P4 IMAD.IADD R2, R2, 0x1, -R4 ;  /* 0x000000010202c824 */ /* 0x000fe200078e0a04 */
[C---:B------:R-:W-:Y:S01]  /*2240*/  ISETP.GT.U32.AND P4, PT, R4.reuse, R16, PT ;  /* 0x000000100400720c */ /* 0x040fe20003f84070 */
[----:B------:R-:W-:Y:S01]  /*2250*/  IMAD R18, R4, R20, R18 ;  /* 0x0000001404127224 */ /* 0x000fe200078e0212 */
[----:B------:R0:W-:Y:S01]  /*2260*/  STL [R1+0x38], R22 ;  /* 0x0000381601007387 */ /* 0x0001e20000100800 */
[----:B------:R-:W-:-:S02]  /*2270*/  VIADD R8, R0, 0x1f0 ;  /* 0x000001f000087836 */ /* 0x000fc40000000000 */
[--C-:B------:R-:W-:Y:S01]  /*2280*/  @!P2 IMAD.IADD R10, R10, 0x1, -R4.reuse ;  /* 0x000000010a0aa824 */ /* 0x100fe200078e0a04 */
[C---:B------:R-:W-:Y:S01]  /*2290*/  ISETP.GT.U32.AND P2, PT, R4.reuse, R14, PT ;  /* 0x0000000e0400720c */ /* 0x040fe20003f44070 */
[--C-:B------:R-:W-:Y:S01]  /*22a0*/  @!P6 IMAD.IADD R11, R11, 0x1, -R4.reuse ;  /* 0x000000010b0be824 */ /* 0x100fe200078e0a04 */
[----:B------:R-:W-:Y:S01]  /*22b0*/  ISETP.GT.U32.AND P6, PT, R4, R18, PT ;  /* 0x000000120400720c */ /* 0x000fe20003fc4070 */
[----:B------:R-:W-:Y:S01]  /*22c0*/  VIADD R9, R0, 0x1ef ;  /* 0x000001ef00097836 */ /* 0x000fe20000000000 */
[----:B------:R-:W-:Y:S01]  /*22d0*/  IABS R19, R8 ;  /* 0x0000000800137213 */ /* 0x000fe20000000000 */
[--C-:B------:R-:W-:Y:S01]  /*22e0*/  @!P0 IMAD.IADD R15, R15, 0x1, -R4.reuse ;  /* 0x000000010f0f8824 */ /* 0x100fe200078e0a04 */
[----:B------:R-:W-:Y:S01]  /*22f0*/  ISETP.GE.AND P0, PT, R17, RZ, PT ;  /* 0x000000ff1100720c */ /* 0x000fe20003f06270 */
[----:B------:R-:W-:Y:S01]  /*2300*/  @!P4 IMAD.IADD R16, R16, 0x1, -R4 ;  /* 0x000000011010c824 */ /* 0x000fe200078e0a04 */
[----:B------:R-:W-:Y:S01]  /*2310*/  IABS R3, R9 ;  /* 0x0000000900037213 */ /* 0x000fe20000000000 */
[----:B0-----:R-:W-:Y:S01]  /*2320*/  IMAD.HI.U32 R22, R21, R19, RZ ;  /* 0x0000001315167227 */ /* 0x001fe200078e00ff */
[----:B------:R-:W-:-:S03]  /*2330*/  ISETP.GE.AND P4, PT, R12, RZ, PT ;  /* 0x000000ff0c00720c */ /* 0x000fc60003f86270 */
[----:B------:R-:W-:Y:S02]  /*2340*/  IMAD.MOV R22, RZ, RZ, -R22 ;  /* 0x000000ffff167224 */ /* 0x000fe400078e0a16 */
[----:B------:R-:W-:Y:S01]  /*2350*/  @!P2 IMAD.IADD R14, R14, 0x1, -R4 ;  /* 0x000000010e0ea824 */ /* 0x000fe200078e0a04 */
[----:B------:R-:W-:Y:S01]  /*2360*/  ISETP.GT.U32.AND P2, PT, R4, R15, PT ;  /* 0x0000000f0400720c */ /* 0x000fe20003f44070 */
[----:B------:R-:W-:Y:S02]  /*2370*/  IMAD.MOV.U32 R25, RZ, RZ, R2 ;  /* 0x000000ffff197224 */ /* 0x000fe400078e0002 */
[----:B------:R-:W-:Y:S02]  /*2380*/  IMAD.MOV.U32 R24, RZ, RZ, R10 ;  /* 0x000000ffff187224 */ /* 0x000fe400078e000a */
[----:B------:R-:W-:Y:S01]  /*2390*/  @!P6 IMAD.IADD R18, R18, 0x1, -R4 ;  /* 0x000000011212e824 */ /* 0x000fe200078e0a04 */
[C---:B------:R-:W-:Y:S01]  /*23a0*/  ISETP.GT.U32.AND P6, PT, R4.reuse, R16, PT ;  /* 0x000000100400720c */ /* 0x040fe20003fc4070 */
[----:B------:R-:W-:-:S02]  /*23b0*/  IMAD R19, R4, R22, R19 ;  /* 0x0000001604137224 */ /* 0x000fc400078e0213 */
[----:B------:R-:W-:-:S04]  /*23c0*/  IMAD.HI.U32 R23, R21, R3, RZ ;  /* 0x0000000315177227 */ /* 0x000fc800078e00ff */
[----:B------:R-:W-:Y:S01]  /*23d0*/  @!P5 IMAD.MOV R25, RZ, RZ, -R25 ;  /* 0x000000ffff19d224 */ /* 0x000fe200078e0a19 */
[C---:B------:R-:W-:Y:S01]  /*23e0*/  ISETP.GT.U32.AND P5, PT, R4.reuse, R14, PT ;  /* 0x0000000e0400720c */ /* 0x040fe20003fa4070 */
[----:B------:R-:W-:Y:S01]  /*23f0*/  @!P3 IMAD.MOV R24, RZ, RZ, -R24 ;  /* 0x000000ffff18b224 */ /* 0x000fe200078e0a18 */
[C---:B------:R-:W-:Y:S01]  /*2400*/  ISETP.GT.U32.AND P3, PT, R4.reuse, R18, PT ;  /* 0x000000120400720c */ /* 0x040fe20003f64070 */
[----:B------:R-:W-:Y:S01]  /*2410*/  @!P1 IMAD.MOV R11, RZ, RZ, -R11 ;  /* 0x000000ffff0b9224 */ /* 0x000fe200078e0a0b */
[----:B------:R-:W-:Y:S01]  /*2420*/  ISETP.GT.U32.AND P1, PT, R4, R19, PT ;  /* 0x000000130400720c */ /* 0x000fe20003f24070 */
[C---:B------:R-:W-:Y:S01]  /*2430*/  VIADD R12, R0.reuse, 0x1ee ;  /* 0x000001ee000c7836 */ /* 0x040fe20000000000 */
[----:B------:R-:W-:Y:S01]  /*2440*/  STL [R1+0x40], R25 ;  /* 0x0000401901007387 */ /* 0x000fe20000100800 */
[----:B------:R-:W-:Y:S02]  /*2450*/  IMAD.MOV R23, RZ, RZ, -R23 ;  /* 0x000000ffff177224 */ /* 0x000fe400078e0a17 */
[----:B------:R-:W-:Y:S01]  /*2460*/  VIADD R17, R0, 0x1ed ;  /* 0x000001ed00117836 */ /* 0x000fe20000000000 */
[----:B------:R-:W-:Y:S01]  /*2470*/  IABS R2, R12 ;  /* 0x0000000c00027213 */ /* 0x000fe20000000000 */
[----:B------:R-:W-:Y:S01]  /*2480*/  IMAD R3, R4, R23, R3 ;  /* 0x0000001704037224 */ /* 0x000fe200078e0203 */
[----:B------:R-:W-:Y:S01]  /*2490*/  STL [R1+0x48], R24 ;  /* 0x0000481801007387 */ /* 0x000fe20000100800 */
[--C-:B------:R-:W-:Y:S01]  /*24a0*/  @!P2 IMAD.IADD R15, R15, 0x1, -R4.reuse ;  /* 0x000000010f0fa824 */ /* 0x100fe200078e0a04 */
[----:B------:R-:W-:Y:S01]  /*24b0*/  IABS R10, R17 ;  /* 0x00000011000a7213 */ /* 0x000fe20000000000 */
[----:B------:R-:W-:Y:S01]  /*24c0*/  @!P6 IMAD.IADD R16, R16, 0x1, -R4 ;  /* 0x000000011010e824 */ /* 0x000fe200078e0a04 */
[----:B------:R-:W-:Y:S01]  /*24d0*/  ISETP.GE.AND P2, PT, R5, RZ, PT ;  /* 0x000000ff0500720c */ /* 0x000fe20003f46270 */
[----:B------:R-:W-:Y:S01]  /*24e0*/  IMAD.HI.U32 R5, R21, R2, RZ ;  /* 0x0000000215057227 */ /* 0x000fe200078e00ff */
[----:B------:R-:W-:Y:S01]  /*24f0*/  ISETP.GT.U32.AND P6, PT, R4, R3, PT ;  /* 0x000000030400720c */ /* 0x000fe20003fc4070 */
[----:B------:R0:W-:Y:S02]  /*2500*/  STL [R1+0x6c], R11 ;  /* 0x00006c0b01007387 */ /* 0x0001e40000100800 */
[----:B------:R-:W-:-:S02]  /*2510*/  IMAD.MOV.U32 R20, RZ, RZ, R15 ;  /* 0x000000ffff147224 */ /* 0x000fc400078e000f */
[--C-:B------:R-:W-:Y:S01]  /*2520*/  @!P5 IMAD.IADD R14, R14, 0x1, -R4.reuse ;  /* 0x000000010e0ed824 */ /* 0x100fe200078e0a04 */
[----:B------:R-:W-:Y:S01]  /*2530*/  ISETP.GE.AND P5, PT, R13, RZ, PT ;  /* 0x000000ff0d00720c */ /* 0x000fe20003fa6270 */
[--C-:B------:R-:W-:Y:S01]  /*2540*/  @!P3 IMAD.IADD R18, R18, 0x1, -R4.reuse ;  /* 0x000000011212b824 */ /* 0x100fe200078e0a04 */
[----:B------:R-:W-:Y:S01]  /*2550*/  ISETP.GE.AND P3, PT, R8, RZ, PT ;  /* 0x000000ff0800720c */ /* 0x000fe20003f66270 */
[----:B------:R-:W-:Y:S01]  /*2560*/  @!P1 IMAD.IADD R19, R19, 0x1, -R4 ;  /* 0x0000000113139824 */ /* 0x000fe200078e0a04 */
[----:B------:R-:W-:Y:S01]  /*2570*/  ISETP.GE.AND P1, PT, R9, RZ, PT ;  /* 0x000000ff0900720c */ /* 0x000fe20003f26270 */
[----:B0-----:R-:W-:Y:S02]  /*2580*/  IMAD.MOV.U32 R11, RZ, RZ, R16 ;  /* 0x000000ffff0b7224 */ /* 0x001fe400078e0010 */
[----:B------:R-:W-:-:S04]  /*2590*/  IMAD.HI.U32 R8, R21, R10, RZ ;  /* 0x0000000a15087227 */ /* 0x000fc800078e00ff */
[----:B------:R-:W-:Y:S02]  /*25a0*/  IMAD.MOV R5, RZ, RZ, -R5 ;  /* 0x000000ffff057224 */ /* 0x000fe400078e0a05 */
[----:B------:R-:W-:Y:S01]  /*25b0*/  @!P0 IMAD.MOV R20, RZ, RZ, -R20 ;  /* 0x000000ffff148224 */ /* 0x000fe200078e0a14 */
[C---:B------:R-:W-:Y:S01]  /*25c0*/  ISETP.GT.U32.AND P0, PT, R4.reuse, R19, PT ;  /* 0x000000130400720c */ /* 0x040fe20003f04070 */
[----:B------:R-:W-:Y:S02]  /*25d0*/  @!P4 IMAD.MOV R11, RZ, RZ, -R11 ;  /* 0x000000ffff0bc224 */ /* 0x000fe400078e0a0b */
[----:B------:R-:W-:Y:S01]  /*25e0*/  IMAD.MOV R8, RZ, RZ, -R8 ;  /* 0x000000ffff087224 */ /* 0x000fe200078e0a08 */
[----:B------:R-:W-:Y:S01]  /*25f0*/  STL [R1+0x74], R20 ;  /* 0x0000741401007387 */ /* 0x000fe20000100800 */
[C---:B------:R-:W-:Y:S02]  /*2600*/  IMAD R2, R4.reuse, R5, R2 ;  /* 0x0000000504027224 */ /* 0x040fe400078e0202 */
[----:B------:R-:W-:Y:S01]  /*2610*/  IMAD.MOV.U32 R9, RZ, RZ, R14 ;  /* 0x000000ffff097224 */ /* 0x000fe200078e000e */
[----:B------:R0:W-:Y:S01]  /*2620*/  STL [R1+0x7c], R11 ;  /* 0x00007c0b01007387 */ /* 0x0001e20000100800 */
[----:B------:R-:W-:-:S02]  /*2630*/  IMAD R8, R4, R8, R10 ;  /* 0x0000000804087224 */ /* 0x000fc400078e020a */
[----:B------:R-:W-:Y:S01]  /*2640*/  @!P2 IMAD.MOV R9, RZ, RZ, -R9 ;  /* 0x000000ffff09a224 */ /* 0x000fe200078e0a09 */
[----:B------:R-:W-:Y:S01]  /*2650*/  ISETP.GT.U32.AND P2, PT, R4, R2, PT ;  /* 0x000000020400720c */ /* 0x000fe20003f44070 */
[--C-:B------:R-:W-:Y:S01]  /*2660*/  @!P6 IMAD.IADD R3, R3, 0x1, -R4.reuse ;  /* 0x000000010303e824 */ /* 0x100fe200078e0a04 */
[----:B------:R-:W-:Y:S01]  /*2670*/  ISETP.GE.AND P6, PT, R12, RZ, PT ;  /* 0x000000ff0c00720c */ /* 0x000fe20003fc6270 */
[----:B------:R-:W-:Y:S01]  /*2680*/  @!P0 IMAD.IADD R19, R19, 0x1, -R4 ;  /* 0x0000000113138824 */ /* 0x000fe200078e0a04 */
[----:B------:R1:W-:Y:S01]  /*2690*/  STL [R1+0x84], R9 ;  /* 0x0000840901007387 */ /* 0x0003e20000100800 */
[----:B------:R-:W-:Y:S01]  /*26a0*/  VIADD R5, R0, 0x1eb ;  /* 0x000001eb00057836 */ /* 0x000fe20000000000 */
[----:B------:R-:W-:Y:S01]  /*26b0*/  ISETP.GT.U32.AND P4, PT, R4, R3, PT ;  /* 0x000000030400720c */ /* 0x000fe20003f84070 */
[----:B0-----:R-:W-:Y:S01]  /*26c0*/  IMAD.MOV.U32 R11, RZ, RZ, R18 ;  /* 0x000000ffff0b7224 */ /* 0x001fe200078e0012 */
[----:B------:R-:W-:Y:S01]  /*26d0*/  ISETP.GE.AND P0, PT, R17, RZ, PT ;  /* 0x000000ff1100720c */ /* 0x000fe20003f06270 */
[----:B------:R-:W-:-:S02]  /*26e0*/  IMAD.MOV.U32 R13, RZ, RZ, R19 ;  /* 0x000000ffff0d7224 */ /* 0x000fc400078e0013 */
[----:B------:R-:W-:Y:S01]  /*26f0*/  @!P5 IMAD.MOV R11, RZ, RZ, -R11 ;  /* 0x000000ffff0bd224 */ /* 0x000fe200078e0a0b */
[----:B------:R-:W-:Y:S01]  /*2700*/  ISETP.GT.U32.AND P5, PT, R4, R8, PT ;  /* 0x000000080400720c */ /* 0x000fe20003fa4070 */
[--C-:B------:R-:W-:Y:S01]  /*2710*/  @!P2 IMAD.IADD R2, R2, 0x1, -R4.reuse ;  /* 0x000000010202a824 */ /* 0x100fe200078e0a04 */
[----:B------:R-:W-:Y:S01]  /*2720*/  ISETP.GE.AND P2, PT, R5, RZ, PT ;  /* 0x000000ff0500720c */ /* 0x000fe20003f46270 */
[C---:B-1----:R-:W-:Y:S01]  /*2730*/  VIADD R9, R0.reuse, 0x1ec ;  /* 0x000001ec00097836 */ /* 0x042fe20000000000 */
[----:B------:R0:W-:Y:S01]  /*2740*/  STL [R1+0x8c], R11 ;  /* 0x00008c0b01007387 */ /* 0x0001e20000100800 */
[----:B------:R-:W-:Y:S02]  /*2750*/  @!P3 IMAD.MOV R13, RZ, RZ, -R13 ;  /* 0x000000ffff0db224 */ /* 0x000fe400078e0a0d */
[----:B------:R-:W-:Y:S01]  /*2760*/  @!P4 IMAD.IADD R3, R3, 0x1, -R4 ;  /* 0x000000010303c824 */ /* 0x000fe200078e0a04 */
[----:B------:R-:W-:Y:S01]  /*2770*/  IABS R10, R9 ;  /* 0x00000009000a7213 */ /* 0x000fe20000000000 */
[C---:B------:R-:W-:Y:S01]  /*2780*/  VIADD R16, R0.reuse, 0x1e5 ;  /* 0x000001e500107836 */ /* 0x040fe20000000000 */
[----:B------:R1:W-:Y:S01]  /*2790*/  STL [R1+0x94], R13 ;  /* 0x0000940d01007387 */ /* 0x0003e20000100800 */
[----:B------:R-:W-:Y:S01]  /*27a0*/  ISETP.GE.AND P4, PT, R9, RZ, PT ;  /* 0x000000ff0900720c */ /* 0x000fe20003f86270 */
[----:B------:R-:W-:-:S02]  /*27b0*/  VIADD R17, R0, 0x1e6 ;  /* 0x000001e600117836 */ /* 0x000fc40000000000 */
[----:B------:R-:W-:Y:S01]  /*27c0*/  @!P5 IMAD.IADD R8, R8, 0x1, -R4 ;  /* 0x000000010808d824 */ /* 0x000fe200078e0a04 */
[C---:B------:R-:W-:Y:S01]  /*27d0*/  ISETP.GT.U32.AND P5, PT, R4.reuse, R2, PT ;  /* 0x000000020400720c */ /* 0x040fe20003fa4070 */
[----:B------:R-:W-:Y:S01]  /*27e0*/  IMAD.HI.U32 R12, R21, R10, RZ ;  /* 0x0000000a150c7227 */ /* 0x000fe200078e00ff */
[----:B0-----:R-:W-:Y:S02]  /*27f0*/  IABS R11, R5 ;  /* 0x00000005000b7213 */ /* 0x001fe40000000000 */
[----:B------:R-:W-:Y:S01]  /*2800*/  ISETP.GT.U32.AND P3, PT, R4, R8, PT ;  /* 0x000000080400720c */ /* 0x000fe20003f64070 */
[----:B-1----:R-:W-:Y:S02]  /*2810*/  IMAD.MOV.U32 R13, RZ, RZ, R3 ;  /* 0x000000ffff0d7224 */ /* 0x002fe400078e0003 */
[----:B------:R-:W-:Y:S02]  /*2820*/  IMAD.MOV R3, RZ, RZ, -R12 ;  /* 0x000000ffff037224 */ /* 0x000fe400078e0a0c */
[----:B------:R-:W-:-:S02]  /*2830*/  IMAD.MOV.U32 R9, RZ, RZ, R11 ;  /* 0x000000ffff097224 */ /* 0x000fc400078e000b */
[----:B------:R-:W-:Y:S02]  /*2840*/  IMAD R3, R4, R3, R10 ;  /* 0x0000000304037224 */ /* 0x000fe400078e020a */
[----:B------:R-:W-:-:S04]  /*2850*/  IMAD.HI.U32 R5, R21, R9, RZ ;  /* 0x0000000915057227 */ /* 0x000fc800078e00ff */
[----:B------:R-:W-:Y:S01]  /*2860*/  @!P5 IMAD.IADD R2, R2, 0x1, -R4 ;  /* 0x000000010202d824 */ /* 0x000fe200078e0a04 */
[----:B------:R-:W-:Y:S01]  /*2870*/  ISETP.GT.U32.AND P5, PT, R4, R3, PT ;  /* 0x000000030400720c */ /* 0x000fe20003fa4070 */
[----:B------:R-:W-:Y:S02]  /*2880*/  IMAD.MOV R5, RZ, RZ, -R5 ;  /* 0x000000ffff057224 */ /* 0x000fe400078e0a05 */
[----:B------:R-:W-:Y:S02]  /*2890*/  VIADD R11, R0, 0x1ea ;  /* 0x000001ea000b7836 */ /* 0x000fe40000000000 */
[----:B------:R-:W-:Y:S02]  /*28a0*/  IMAD R5, R4, R5, R9 ;  /* 0x0000000504057224 */ /* 0x000fe400078e0209 */
[----:B------:R-:W-:Y:S02]  /*28b0*/  IMAD.MOV.U32 R15, RZ, RZ, R2 ;  /* 0x000000ffff0f7224 */ /* 0x000fe400078e0002 */
[----:B------:R-:W-:Y:S01]  /*28c0*/  @!P1 IMAD.MOV R13, RZ, RZ, -R13 ;  /* 0x000000ffff0d9224 */ /* 0x000fe200078e0a0d */
[----:B------:R-:W-:Y:S01]  /*28d0*/  ISETP.GE.AND P1, PT, R11, RZ, PT ;  /* 0x000000ff0b00720c */ /* 0x000fe20003f26270 */
[----:B------:R-:W-:Y:S01]  /*28e0*/  @!P6 IMAD.MOV R15, RZ, RZ, -R15 ;  /* 0x000000ffff0fe224 */ /* 0x000fe200078e0a0f */
[----:B------:R-:W-:Y:S01]  /*28f0*/  IABS R11, R11 ;  /* 0x0000000b000b7213 */ /* 0x000fe20000000000 */
[----:B------:R-:W-:Y:S01]  /*2900*/  VIADD R9, R0, 0x1e9 ;  /* 0x000001e900097836 */ /* 0x000fe20000000000 */
[----:B------:R-:W-:Y:S01]  /*2910*/  ISETP.GT.U32.AND P6, PT, R4, R5, PT ;  /* 0x000000050400720c */ /* 0x000fe20003fc4070 */
[--C-:B------:R-:W-:Y:S01]  /*2920*/  @!P5 IMAD.IADD R3, R3, 0x1, -R4.reuse ;  /* 0x000000010303d824 */ /* 0x100fe200078e0a04 */
[----:B------:R0:W-:Y:S01]  /*2930*/  STL [R1+0x9c], R13 ;  /* 0x00009c0d01007387 */ /* 0x0001e20000100800 */
[----:B------:R-:W-:Y:S01]  /*2940*/  @!P3 IMAD.IADD R8, R8, 0x1, -R4 ;  /* 0x000000010808b824 */ /* 0x000fe200078e0a04 */
[----:B------:R-:W-:Y:S01]  /*2950*/  ISETP.GE.AND P3, PT, R9, RZ, PT ;  /* 0x000000ff0900720c */ /* 0x000fe20003f66270 */
[----:B------:R-:W-:Y:S01]  /*2960*/  IMAD.MOV.U32 R10, RZ, RZ, R11 ;  /* 0x000000ffff0a7224 */ /* 0x000fe200078e000b */
[----:B------:R-:W-:Y:S01]  /*2970*/  IABS R11, R9 ;  /* 0x00000009000b7213 */ /* 0x000fe20000000000 */
[----:B------:R-:W-:Y:S01]  /*2980*/  VIADD R9, R0, 0x1e8 ;  /* 0x000001e800097836 */ /* 0x000fe20000000000 */
[----:B------:R-:W-:Y:S01]  /*2990*/  ISETP.GT.U32.AND P5, PT, R4, R3, PT ;  /* 0x000000030400720c */ /* 0x000fe20003fa4070 */
[----:B------:R-:W-:Y:S01]  /*29a0*/  IMAD.MOV.U32 R14, RZ, RZ, R8 ;  /* 0x000000ffff0e7224 */ /* 0x000fe200078e0008 */
[----:B------:R-:W-:Y:S01]  /*29b0*/  STL [R1+0xa4], R15 ;  /* 0x0000a40f01007387 */ /* 0x000fe20000100800 */
[----:B------:R-:W-:-:S04]  /*29c0*/  IMAD.HI.U32 R12, R21, R10, RZ ;  /* 0x0000000a150c7227 */ /* 0x000fc800078e00ff */
[----:B------:R-:W-:Y:S01]  /*29d0*/  @!P0 IMAD.MOV R14, RZ, RZ, -R14 ;  /* 0x000000ffff0e8224 */ /* 0x000fe200078e0a0e */
[----:B------:R-:W-:Y:S01]  /*29e0*/  ISETP.GE.AND P0, PT, R9, RZ, PT ;  /* 0x000000ff0900720c */ /* 0x000fe20003f06270 */
[----:B0-----:R-:W-:Y:S01]  /*29f0*/  VIADD R13, R0, 0x1e7 ;  /* 0x000001e7000d7836 */ /* 0x001fe20000000000 */
[----:B------:R-:W-:Y:S01]  /*2a00*/  IABS R9, R9 ;  /* 0x0000000900097213 */ /* 0x000fe20000000000 */
[----:B------:R-:W-:Y:S01]  /*2a10*/  IMAD.MOV R2, RZ, RZ, -R12 ;  /* 0x000000ffff027224 */ /* 0x000fe200078e0a0c */
[----:B------:R0:W-:Y:S01]  /*2a20*/  STL [R1+0xb0], R14 ;  /* 0x0000b00e01007387 */ /* 0x0001e20000100800 */
[----:B------:R-:W-:Y:S02]  /*2a30*/  @!P6 IMAD.IADD R5, R5, 0x1, -R4 ;  /* 0x000000010505e824 */ /* 0x000fe400078e0a04 */
[C---:B------:R-:W-:Y:S01]  /*2a40*/  IMAD R10, R4.reuse, R2, R10 ;  /* 0x00000002040a7224 */ /* 0x040fe200078e020a */
[----:B------:R-:W-:Y:S01]  /*2a50*/  IABS R2, R13 ;  /* 0x0000000d00027213 */ /* 0x000fe20000000000 */
[----:B------:R-:W-:Y:S01]  /*2a60*/  @!P5 IMAD.IADD R3, R3, 0x1, -R4 ;  /* 0x000000010303d824 */ /* 0x000fe200078e0a04 */
[C---:B------:R-:W-:Y:S01]  /*2a70*/  ISETP.GT.U32.AND P6, PT, R4.reuse, R5, PT ;  /* 0x000000050400720c */ /* 0x040fe20003fc4070 */
[----:B------:R-:W-:Y:S01]  /*2a80*/  IMAD.HI.U32 R8, R21, R11, RZ ;  /* 0x0000000b15087227 */ /* 0x000fe200078e00ff */
[----:B------:R-:W-:-:S03]  /*2a90*/  ISETP.GT.U32.AND P5, PT, R4, R10, PT ;  /* 0x0000000a0400720c */ /* 0x000fc60003fa4070 */
[----:B0-----:R-:W-:-:S04]  /*2aa0*/  IMAD.HI.U32 R14, R21, R9, RZ ;  /* 0x00000009150e7227 */ /* 0x001fc800078e00ff */
[----:B------:R-:W-:-:S04]  /*2ab0*/  IMAD.HI.U32 R12, R21, R2, RZ ;  /* 0x00000002150c7227 */ /* 0x000fc800078e00ff */
[----:B------:R-:W-:Y:S02]  /*2ac0*/  IMAD.MOV R14, RZ, RZ, -R14 ;  /* 0x000000ffff0e7224 */ /* 0x000fe400078e0a0e */
[----:B------:R-:W-:Y:S02]  /*2ad0*/  IMAD.MOV.U32 R15, RZ, RZ, R3 ;  /* 0x000000ffff0f7224 */ /* 0x000fe400078e0003 */
[----:B------:R-:W-:Y:S02]  /*2ae0*/  IMAD.MOV R12, RZ, RZ, -R12 ;  /* 0x000000ffff0c7224 */ /* 0x000fe400078e0a0c */
[C---:B------:R-:W-:Y:S02]  /*2af0*/  IMAD R3, R4.reuse, R14, R9 ;  /* 0x0000000e04037224 */ /* 0x040fe400078e0209 */
[----:B------:R-:W-:Y:S02]  /*2b00*/  IMAD.MOV R8, RZ, RZ, -R8 ;  /* 0x000000ffff087224 */ /* 0x000fe400078e0a08 */
[----:B------:R-:W-:-:S02]  /*2b10*/  IMAD R2, R4, R12, R2 ;  /* 0x0000000c04027224 */ /* 0x000fc400078e0202 */
[--C-:B------:R-:W-:Y:S01]  /*2b20*/  @!P6 IMAD.IADD R5, R5, 0x1, -R4.reuse ;  /* 0x000000010505e824 */ /* 0x100fe200078e0a04 */
[C---:B------:R-:W-:Y:S01]  /*2b30*/  ISETP.GT.U32.AND P6, PT, R4.reuse, R3, PT ;  /* 0x000000030400720c */ /* 0x040fe20003fc4070 */
[----:B------:R-:W-:Y:S01]  /*2b40*/  IMAD R8, R4, R8, R11 ;  /* 0x0000000804087224 */ /* 0x000fe200078e020b */
[----:B------:R-:W-:Y:S01]  /*2b50*/  IABS R11, R17 ;  /* 0x00000011000b7213 */ /* 0x000fe20000000000 */
[----:B------:R-:W-:Y:S01]  /*2b60*/  @!P5 IMAD.IADD R10, R10, 0x1, -R4 ;  /* 0x000000010a0ad824 */ /* 0x000fe200078e0a04 */
[C---:B------:R-:W-:Y:S01]  /*2b70*/  ISETP.GT.U32.AND P5, PT, R4.reuse, R2, PT ;  /* 0x000000020400720c */ /* 0x040fe20003fa4070 */
[----:B------:R-:W-:Y:S01]  /*2b80*/  @!P4 IMAD.MOV R15, RZ, RZ, -R15 ;  /* 0x000000ffff0fc224 */ /* 0x000fe200078e0a0f */
[----:B------:R-:W-:Y:S01]  /*2b90*/  ISETP.GT.U32.AND P4, PT, R4, R8, PT ;  /* 0x000000080400720c */ /* 0x000fe20003f84070 */
[----:B------:R-:W-:-:S03]  /*2ba0*/  IMAD.HI.U32 R9, R21, R11, RZ ;  /* 0x0000000b15097227 */ /* 0x000fc600078e00ff */
[----:B------:R0:W-:Y:S01]  /*2bb0*/  STL [R1+0xcc], R15 ;  /* 0x0000cc0f01007387 */ /* 0x0001e20000100800 */
[----:B------:R-:W-:Y:S02]  /*2bc0*/  IMAD.MOV.U32 R19, RZ, RZ, R5 ;  /* 0x000000ffff137224 */ /* 0x000fe400078e0005 */
[--C-:B------:R-:W-:Y:S02]  /*2bd0*/  @!P6 IMAD.IADD R3, R3, 0x1, -R4.reuse ;  /* 0x000000010303e824 */ /* 0x100fe400078e0a04 */
[----:B------:R-:W-:Y:S02]  /*2be0*/  IMAD.MOV R9, RZ, RZ, -R9 ;  /* 0x000000ffff097224 */ /* 0x000fe400078e0a09 */
[--C-:B------:R-:W-:Y:S01]  /*2bf0*/  @!P5 IMAD.IADD R2, R2, 0x1, -R4.reuse ;  /* 0x000000010202d824 */ /* 0x100fe200078e0a04 */
[----:B------:R-:W-:Y:S01]  /*2c00*/  ISETP.GT.U32.AND P5, PT, R4, R3, PT ;  /* 0x000000030400720c */ /* 0x000fe20003fa4070 */
[----:B------:R-:W-:Y:S01]  /*2c10*/  @!P4 IMAD.IADD R8, R8, 0x1, -R4 ;  /* 0x000000010808c824 */ /* 0x000fe200078e0a04 */
[----:B0-----:R-:W-:Y:S01]  /*2c20*/  IABS R15, R16 ;  /* 0x00000010000f7213 */ /* 0x001fe20000000000 */
[----:B------:R-:W-:Y:S01]  /*2c30*/  @!P2 IMAD.MOV R19, RZ, RZ, -R19 ;  /* 0x000000ffff13a224 */ /* 0x000fe200078e0a13 */
[C---:B------:R-:W-:Y:S01]  /*2c40*/  ISETP.GT.U32.AND P4, PT, R4.reuse, R10, PT ;  /* 0x0000000a0400720c */ /* 0x040fe20003f84070 */
[C---:B------:R-:W-:Y:S01]  /*2c50*/  IMAD R11, R4.reuse, R9, R11 ;  /* 0x00000009040b7224 */ /* 0x040fe200078e020b */
[C---:B------:R-:W-:Y:S01]  /*2c60*/  ISETP.GT.U32.AND P6, PT, R4.reuse, R8, PT ;  /* 0x000000080400720c */ /* 0x040fe20003fc4070 */
[----:B------:R-:W-:Y:S01]  /*2c70*/  IMAD.HI.U32 R18, R21, R15, RZ ;  /* 0x0000000f15127227 */ /* 0x000fe200078e00ff */
[----:B------:R-:W-:Y:S01]  /*2c80*/  ISETP.GT.U32.AND P2, PT, R4, R2, PT ;  /* 0x000000020400720c */ /* 0x000fe20003f44070 */
[----:B------:R0:W-:Y:S02]  /*2c90*/  STL [R1+0x158], R19 ;  /* 0x0001581301007387 */ /* 0x0001e40000100800 */
[----:B------:R-:W-:-:S02]  /*2ca0*/  IMAD.MOV R18, RZ, RZ, -R18 ;  /* 0x000000ffff127224 */ /* 0x000fc400078e0a12 */
[--C-:B------:R-:W-:Y:S02]  /*2cb0*/  @!P5 IMAD.IADD R3, R3, 0x1, -R4.reuse ;  /* 0x000000010303d824 */ /* 0x100fe400078e0a04 */
[----:B------:R-:W-:Y:S02]  /*2cc0*/  IMAD R15, R4, R18, R15 ;  /* 0x00000012040f7224 */ /* 0x000fe400078e020f */
[--C-:B------:R-:W-:Y:S01]  /*2cd0*/  @!P4 IMAD.IADD R10, R10, 0x1, -R4.reuse ;  /* 0x000000010a0ac824 */ /* 0x100fe200078e0a04 */
[----:B------:R-:W-:Y:S01]  /*2ce0*/  ISETP.GT.U32.AND P4, PT, R4, R11, PT ;  /* 0x0000000b0400720c */ /* 0x000fe20003f84070 */
[--C-:B------:R-:W-:Y:S01]  /*2cf0*/  @!P6 IMAD.IADD R8, R8, 0x1, -R4.reuse ;  /* 0x000000010808e824 */ /* 0x100fe200078e0a04 */
[----:B------:R-:W-:Y:S01]  /*2d00*/  ISETP.GT.U32.AND P5, PT, R4, R15, PT ;  /* 0x0000000f0400720c */ /* 0x000fe20003fa4070 */
[----:B------:R-:W-:Y:S01]  /*2d10*/  @!P2 IMAD.IADD R2, R2, 0x1, -R4 ;  /* 0x000000010202a824 */ /* 0x000fe200078e0a04 */
[----:B------:R-:W-:Y:S01]  /*2d20*/  ISETP.GE.AND P6, PT, R13, RZ, PT ;  /* 0x000000ff0d00720c */ /* 0x000fe20003fc6270 */
[C---:B------:R-:W-:Y:S01]  /*2d30*/  VIADD R13, R0.reuse, 0x1e2 ;  /* 0x000001e2000d7836 */ /* 0x040fe20000000000 */
[----:B------:R-:W-:Y:S01]  /*2d40*/  ISETP.GE.AND P2, PT, R17, RZ, PT ;  /* 0x000000ff1100720c */ /* 0x000fe20003f46270 */
[----:B------:R-:W-:-:S02]  /*2d50*/  VIADD R12, R0, 0x1e4 ;  /* 0x000001e4000c7836 */ /* 0x000fc40000000000 */
[----:B------:R-:W-:Y:S01]  /*2d60*/  VIADD R9, R0, 0x1e3 ;  /* 0x000001e300097836 */ /* 0x000fe20000000000 */
[----:B------:R-:W-:Y:S01]  /*2d70*/  IABS R17, R13 ;  /* 0x0000000d00117213 */ /* 0x000fe20000000000 */
[----:B------:R-:W-:Y:S01]  /*2d80*/  IMAD.MOV.U32 R22, RZ, RZ, R10 ;  /* 0x000000ffff167224 */ /* 0x000fe200078e000a */
[----:B------:R-:W-:Y:S01]  /*2d90*/  IABS R14, R12 ;  /* 0x0000000c000e7213 */ /* 0x000fe20000000000 */
[--C-:B------:R-:W-:Y:S01]  /*2da0*/  @!P4 IMAD.IADD R11, R11, 0x1, -R4.reuse ;  /* 0x000000010b0bc824 */ /* 0x100fe200078e0a04 */
[----:B------:R-:W-:Y:S01]  /*2db0*/  IABS R5, R9 ;  /* 0x0000000900057213 */ /* 0x000fe20000000000 */
[----:B------:R-:W-:Y:S01]  /*2dc0*/  @!P5 IMAD.IADD R15, R15, 0x1, -R4 ;  /* 0x000000010f0fd824 */ /* 0x000fe200078e0a04 */
[----:B------:R-:W-:Y:S01]  /*2dd0*/  ISETP.GE.AND P4, PT, R16, RZ, PT ;  /* 0x000000ff1000720c */ /* 0x000fe20003f86270 */
[----:B------:R-:W-:-:S03]  /*2de0*/  IMAD.HI.U32 R10, R21, R17, RZ ;  /* 0x00000011150a7227 */ /* 0x000fc600078e00ff */
[C---:B------:R-:W-:Y:S01]  /*2df0*/  ISETP.GT.U32.AND P5, PT, R4.reuse, R15, PT ;  /* 0x0000000f0400720c */ /* 0x040fe20003fa4070 */
[----:B------:R-:W-:Y:S01]  /*2e00*/  @!P1 IMAD.MOV R22, RZ, RZ, -R22 ;  /* 0x000000ffff169224 */ /* 0x000fe200078e0a16 */
[C---:B------:R-:W-:Y:S01]  /*2e10*/  ISETP.GT.U32.AND P1, PT, R4.reuse, R11, PT ;  /* 0x0000000b0400720c */ /* 0x040fe20003f24070 */
[----:B------:R-:W-:Y:S02]  /*2e20*/  IMAD.MOV R10, RZ, RZ, -R10 ;  /* 0x000000ffff0a7224 */ /* 0x000fe400078e0a0a */
[C---:B------:R-:W-:Y:S01]  /*2e30*/  IMAD.HI.U32 R18, R21.reuse, R14, RZ ;  /* 0x0000000e15127227 */ /* 0x040fe200078e00ff */
[----:B------:R-:W-:Y:S03]  /*2e40*/  STL [R1+0x160], R22 ;  /* 0x0001601601007387 */ /* 0x000fe60000100800 */
[----:B------:R-:W-:Y:S02]  /*2e50*/  IMAD R17, R4, R10, R17 ;  /* 0x0000000a04117224 */ /* 0x000fe400078e0211 */
[----:B0-----:R-:W-:-:S04]  /*2e60*/  IMAD.HI.U32 R19, R21, R5, RZ ;  /* 0x0000000515137227 */ /* 0x001fc800078e00ff */
[----:B------:R-:W-:Y:S02]  /*2e70*/  IMAD.MOV R18, RZ, RZ, -R18 ;  /* 0x000000ffff127224 */ /* 0x000fe400078e0a12 */
[----:B------:R-:W-:Y:S02]  /*2e80*/  IMAD.MOV.U32 R20, RZ, RZ, R8 ;  /* 0x000000ffff147224 */ /* 0x000fe400078e0008 */
[----:B------:R-:W-:Y:S01]  /*2e90*/  @!P5 IMAD.IADD R15, R15, 0x1, -R4 ;  /* 0x000000010f0fd824 */ /* 0x000fe200078e0a04 */
[C---:B------:R-:W-:Y:S01]  /*2ea0*/  ISETP.GT.U32.AND P5, PT, R4.reuse, R17, PT ;  /* 0x000000110400720c */ /* 0x040fe20003fa4070 */
[----:B------:R-:W-:Y:S02]  /*2eb0*/  IMAD.MOV R19, RZ, RZ, -R19 ;  /* 0x000000ffff137224 */ /* 0x000fe400078e0a13 */
[----:B------:R-:W-:Y:S02]  /*2ec0*/  IMAD R14, R4, R18, R14 ;  /* 0x00000012040e7224 */ /* 0x000fe400078e020e */
[----:B------:R-:W-:-:S02]  /*2ed0*/  @!P3 IMAD.MOV R20, RZ, RZ, -R20 ;  /* 0x000000ffff14b224 */ /* 0x000fc400078e0a14 */
[----:B------:R-:W-:Y:S01]  /*2ee0*/  @!P0 IMAD.MOV R3, RZ, RZ, -R3 ;  /* 0x000000ffff038224 */ /* 0x000fe200078e0a03 */
[C---:B------:R-:W-:Y:S01]  /*2ef0*/  ISETP.GT.U32.AND P3, PT, R4.reuse, R14, PT ;  /* 0x0000000e0400720c */ /* 0x040fe20003f64070 */
[----:B------:R-:W-:Y:S01]  /*2f00*/  @!P6 IMAD.MOV R2, RZ, RZ, -R2 ;  /* 0x000000ffff02e224 */ /* 0x000fe200078e0a02 */
[----:B------:R-:W-:Y:S01]  /*2f10*/  STL [R1+0x164], R20 ;  /* 0x0001641401007387 */ /* 0x000fe20000100800 */
[----:B------:R-:W-:Y:S01]  /*2f20*/  IMAD R5, R4, R19, R5 ;  /* 0x0000001304057224 */ /* 0x000fe200078e0205 */
[----:B------:R-:W-:Y:S01]  /*2f30*/  ISETP.GE.AND P0, PT, R12, RZ, PT ;  /* 0x000000ff0c00720c */ /* 0x000fe20003f06270 */
[--C-:B------:R-:W-:Y:S01]  /*2f40*/  @!P1 IMAD.IADD R11, R11, 0x1, -R4.reuse ;  /* 0x000000010b0b9824 */ /* 0x100fe200078e0a04 */
[----:B------:R-:W-:Y:S01]  /*2f50*/  STL [R1+0x168], R3 ;  /* 0x0001680301007387 */ /* 0x000fe20000100800 */
[----:B------:R-:W-:Y:S01]  /*2f60*/  @!P5 IMAD.IADD R17, R17, 0x1, -R4 ;  /* 0x000000011111d824 */ /* 0x000fe200078e0a04 */
[----:B------:R-:W-:Y:S01]  /*2f70*/  ISETP.GT.U32.AND P6, PT, R4, R5, PT ;  /* 0x000000050400720c */ /* 0x000fe20003fc4070 */
[----:B------:R-:W-:Y:S01]  /*2f80*/  IMAD.MOV.U32 R10, RZ, RZ, R11 ;  /* 0x000000ffff0a7224 */ /* 0x000fe200078e000b */
[----:B------:R0:W-:Y:S01]  /*2f90*/  STL [R1+0x16c], R2 ;  /* 0x00016c0201007387 */ /* 0x0001e20000100800 */
[----:B------:R-:W-:Y:S01]  /*2fa0*/  VIADD R16, R0, 0x1e1 ;  /* 0x000001e100107836 */ /* 0x000fe20000000000 */
[----:B------:R-:W-:Y:S01]  /*2fb0*/  ISETP.GT.U32.AND P5, PT, R4, R17, PT ;  /* 0x000000110400720c */ /* 0x000fe20003fa4070 */
[----:B------:R-:W-:Y:S01]  /*2fc0*/  @!P2 IMAD.MOV R10, RZ, RZ, -R10 ;  /* 0x000000ffff0aa224 */ /* 0x000fe200078e0a0a */
[----:B------:R-:W-:Y:S01]  /*2fd0*/  ISETP.GE.AND P1, PT, R9, RZ, PT ;  /* 0x000000ff0900720c */ /* 0x000fe20003f26270 */
[----:B------:R-:W-:Y:S01]  /*2fe0*/  @!P3 IMAD.IADD R14, R14, 0x1, -R4 ;  /* 0x000000010e0eb824 */ /* 0x000fe200078e0a04 */
[----:B------:R-:W-:Y:S01]  /*2ff0*/  IABS R8, R16 ;  /* 0x0000001000087213 */ /* 0x000fe20000000000 */
[C---:B------:R-:W-:Y:S01]  /*3000*/  VIADD R9, R0.reuse, 0x1de ;  /* 0x000001de00097836 */ /* 0x040fe20000000000 */
[----:B------:R1:W-:Y:S01]  /*3010*/  STL [R1+0x170], R10 ;  /* 0x0001700a01007387 */ /* 0x0003e20000100800 */
[----:B------:R-:W-:Y:S01]  /*3020*/  ISETP.GE.AND P3, PT, R13, RZ, PT ;  /* 0x000000ff0d00720c */ /* 0x000fe20003f66270 */
[----:B0-----:R-:W-:-:S02]  /*3030*/  VIADD R2, R0, 0x1e0 ;  /* 0x000001e000027836 */ /* 0x001fc40000000000 */
[----:B------:R-:W-:Y:S01]  /*3040*/  @!P6 IMAD.IADD R5, R5, 0x1, -R4 ;  /* 0x000000010505e824 */ /* 0x000fe200078e0a04 */
[C---:B------:R-:W-:Y:S01]  /*3050*/  ISETP.GT.U32.AND P6, PT, R4.reuse, R14, PT ;  /* 0x0000000e0400720c */ /* 0x040fe20003fc4070 */
[C---:B------:R-:W-:Y:S01]  /*3060*/  IMAD.HI.U32 R13, R21.reuse, R8, RZ ;  /* 0x00000008150d7227 */ /* 0x040fe200078e00ff */
[----:B------:R-:W-:Y:S02]  /*3070*/  IABS R12, R2 ;  /* 0x00000002000c7213 */ /* 0x000fe40000000000 */
[----:B------:R-:W-:Y:S01]  /*3080*/  ISETP.GT.U32.AND P2, PT, R4, R5, PT ;  /* 0x000000050400720c */ /* 0x000fe20003f44070 */
[----:B------:R-:W-:Y:S02]  /*3090*/  IMAD.MOV R13, RZ, RZ, -R13 ;  /* 0x000000ffff0d7224 */ /* 0x000fe400078e0a0d */
[----:B-1----:R-:W-:-:S04]  /*30a0*/  IMAD.HI.U32 R10, R21, R12, RZ ;  /* 0x0000000c150a7227 */ /* 0x002fc800078e00ff */
[----:B------:R-:W-:Y:S02]  /*30b0*/  IMAD.MOV R18, RZ, RZ, -R10 ;  /* 0x000000ffff127224 */ /* 0x000fe400078e0a0a */
[----:B------:R-:W-:Y:S02]  /*30c0*/  @!P5 IMAD.IADD R17, R17, 0x1, -R4 ;  /* 0x000000011111d824 */ /* 0x000fe400078e0a04 */
[C---:B------:R-:W-:Y:S02]  /*30d0*/  IMAD R12, R4.reuse, R18, R12 ;  /* 0x00000012040c7224 */ /* 0x040fe400078e020c */
[----:B------:R-:W-:Y:S01]  /*30e0*/  IMAD R8, R4, R13, R8 ;  /* 0x0000000d04087224 */ /* 0x000fe200078e0208 */
[----:B------:R-:W-:Y:S01]  /*30f0*/  IABS R13, R9 ;  /* 0x00000009000d7213 */ /* 0x000fe20000000000 */
[----:B------:R-:W-:Y:S01]  /*3100*/  @!P6 IMAD.IADD R14, R14, 0x1, -R4 ;  /* 0x000000010e0ee824 */ /* 0x000fe200078e0a04 */
[----:B------:R-:W-:Y:S01]  /*3110*/  ISETP.GT.U32.AND P5, PT, R4, R12, PT ;  /* 0x0000000c0400720c */ /* 0x000fe20003fa4070 */
[----:B------:R-:W-:Y:S01]  /*3120*/  VIADD R3, R0, 0x1df ;  /* 0x000001df00037836 */ /* 0x000fe20000000000 */
[----:B------:R-:W-:Y:S01]  /*3130*/  ISETP.GT.U32.AND P6, PT, R4, R8, PT ;  /* 0x000000080400720c */ /* 0x000fe20003fc4070 */
[----:B------:R-:W-:-:S02]  /*3140*/  IMAD.MOV.U32 R10, RZ, RZ, R13 ;  /* 0x000000ffff0a7224 */ /* 0x000fc400078e000d */
[----:B------:R-:W-:Y:S01]  /*3150*/  VIADD R13, R0, 0x1dd ;  /* 0x000001dd000d7836 */ /* 0x000fe20000000000 */
[----:B------:R-:W-:Y:S01]  /*3160*/  IABS R11, R3 ;  /* 0x00000003000b7213 */ /* 0x000fe20000000000 */
[----:B------:R-:W-:Y:S01]  /*3170*/  @!P2 IMAD.IADD R5, R5, 0x1, -R4 ;  /* 0x000000010505a824 */ /* 0x000fe200078e0a04 */
[----:B------:R-:W-:Y:S01]  /*3180*/  ISETP.GE.AND P2, PT, R16, RZ, PT ;  /* 0x000000ff1000720c */ /* 0x000fe20003f46270 */
[----:B------:R-:W-:Y:S01]  /*3190*/  IMAD.MOV.U32 R22, RZ, RZ, R15 ;  /* 0x000000ffff167224 */ /* 0x000fe200078e000f */
[----:B------:R-:W-:Y:S01]  /*31a0*/  IABS R16, R13 ;  /* 0x0000000d00107213 */ /* 0x000fe20000000000 */
[----:B------:R-:W-:-:S04]  /*31b0*/  IMAD.HI.U32 R18, R21, R11, RZ ;  /* 0x0000000b15127227 */ /* 0x000fc800078e00ff */
[--C-:B------:R-:W-:Y:S02]  /*31c0*/  @!P5 IMAD.IADD R12, R12, 0x1, -R4.reuse ;  /* 0x000000010c0cd824 */ /* 0x100fe400078e0a04 */
[----:B------:R-:W-:Y:S01]  /*31d0*/  @!P6 IMAD.IADD R8, R8, 0x1, -R4 ;  /* 0x000000010808e824 */ /* 0x000fe200078e0a04 */
[----:B------:R-:W-:Y:S01]  /*31e0*/  ISETP.GE.AND P6, PT, R2, RZ, PT ;  /* 0x000000ff0200720c */ /* 0x000fe20003fc6270 */
[----:B------:R-:W-:Y:S01]  /*31f0*/  IMAD.HI.U32 R15, R21, R16, RZ ;  /* 0x00000010150f7227 */ /* 0x000fe200078e00ff */
[----:B------:R-:W-:-:S03]  /*3200*/  ISETP.GT.U32.AND P5, PT, R4, R12, PT ;  /* 0x0000000c0400720c */ /* 0x000fc60003fa4070 */
[----:B------:R-:W-:Y:S02]  /*3210*/  IMAD.MOV R18, RZ, RZ, -R18 ;  /* 0x000000ffff127224 */ /* 0x000fe400078e0a12 */
[----:B------:R-:W-:Y:S01]  /*3220*/  @!P4 IMAD.MOV R22, RZ, RZ, -R22 ;  /* 0x000000ffff16c224 */ /* 0x000fe200078e0a16 */
[C---:B------:R-:W-:Y:S01]  /*3230*/  ISETP.GT.U32.AND P4, PT, R4.reuse, R8, PT ;  /* 0x000000080400720c */ /* 0x040fe20003f84070 */
[----:B------:R-:W-:Y:S02]  /*3240*/  IMAD.MOV R15, RZ, RZ, -R15 ;  /* 0x000000ffff0f7224 */ /* 0x000fe400078e0a0f */
[----:B------:R-:W-:Y:S01]  /*3250*/  IMAD.HI.U32 R19, R21, R10, RZ ;  /* 0x0000000a15137227 */ /* 0x000fe200078e00ff */
[----:B------:R-:W-:Y:S03]  /*3260*/  STL [R1+0x174], R22 ;  /* 0x0001741601007387 */ /* 0x000fe60000100800 */
[----:B------:R-:W-:-:S02]  /*3270*/  IMAD R11, R4, R18, R11 ;  /* 0x00000012040b7224 */ /* 0x000fc400078e020b */
[----:B------:R-:W-:Y:S02]  /*3280*/  IMAD.MOV.U32 R20, RZ, RZ, R14 ;  /* 0x000000ffff147224 */ /* 0x000fe400078e000e */
[C---:B------:R-:W-:Y:S02]  /*3290*/  IMAD R15, R4.reuse, R15, R16 ;  /* 0x0000000f040f7224 */ /* 0x040fe400078e0210 */
[----:B------:R-:W-:Y:S02]  /*32a0*/  IMAD.MOV R19, RZ, RZ, -R19 ;  /* 0x000000ffff137224 */ /* 0x000fe400078e0a13 */
[----:B------:R-:W-:Y:S02]  /*32b0*/  IMAD.MOV.U32 R14, RZ, RZ, R5 ;  /* 0x000000ffff0e7224 */ /* 0x000fe400078e0005 */
[----:B------:R-:W-:Y:S01]  /*32c0*/  @!P0 IMAD.MOV R20, RZ, RZ, -R20 ;  /* 0x000000ffff148224 */ /* 0x000fe200078e0a14 */
[----:B------:R-:W-:Y:S01]  /*32d0*/  ISETP.GT.U32.AND P0, PT, R4, R11, PT ;  /* 0x0000000b0400720c */ /* 0x000fe20003f04070 */
[----:B------:R-:W-:Y:S01]  /*32e0*/  @!P5 IMAD.IADD R12, R12, 0x1, -R4 ;  /* 0x000000010c0cd824 */ /* 0x000fe200078e0a04 */
[C---:B------:R-:W-:Y:S01]  /*32f0*/  ISETP.GT.U32.AND P5, PT, R4.reuse, R15, PT ;  /* 0x0000000f0400720c */ /* 0x040fe20003fa4070 */
[----:B------:R-:W-:Y:S01]  /*3300*/  IMAD R10, R4, R19, R10 ;  /* 0x00000013040a7224 */ /* 0x000fe200078e020a */
[----:B------:R-:W-:Y:S01]  /*3310*/  STL [R1+0x178], R20 ;  /* 0x0001781401007387 */ /* 0x000fe20000100800 */
[----:B------:R-:W-:-:S02]  /*3320*/  IMAD.MOV.U32 R5, RZ, RZ, R17 ;  /* 0x000000ffff057224 */ /* 0x000fc400078e0011 */
[----:B------:R-:W-:Y:S01]  /*3330*/  @!P1 IMAD.MOV R14, RZ, RZ, -R14 ;  /* 0x000000ffff0e9224 */ /* 0x000fe200078e0a0e */
[----:B------:R-:W-:Y:S01]  /*3340*/  ISETP.GE.AND P1, PT, R3, RZ, PT ;  /* 0x000000ff0300720c */ /* 0x000fe20003f26270 */
[--C-:B------:R-:W-:Y:S01]  /*3350*/  @!P4 IMAD.IADD R8, R8, 0x1, -R4.reuse ;  /* 0x000000010808c824 */ /* 0x100fe200078e0a04 */
[----:B------:R-:W-:Y:S01]  /*3360*/  ISETP.GE.AND P4, PT, R9, RZ, PT ;  /* 0x000000ff0900720c */ /* 0x000fe20003f86270 */
[----:B------:R-:W-:Y:S01]  /*3370*/  @!P3 IMAD.MOV R5, RZ, RZ, -R5 ;  /* 0x000000ffff05b224 */ /* 0x000fe200078e0a05 */
[----:B------:R-:W-:Y:S01]  /*3380*/  ISETP.GT.U32.AND P3, PT, R4, R10, PT ;  /* 0x0000000a0400720c */ /* 0x000fe20003f64070 */
[----:B------:R0:W-:Y:S01]  /*3390*/  STL [R1+0x17c], R14 ;  /* 0x00017c0e01007387 */ /* 0x0001e20000100800 */
[C---:B------:R-:W-:Y:S02]  /*33a0*/  VIADD R9, R0.reuse, 0x1db ;  /* 0x000001db00097836 */ /* 0x040fe40000000000 */
[----:B------:R-:W-:Y:S01]  /*33b0*/  VIADD R2, R0, 0x1dc ;  /* 0x000001dc00027836 */ /* 0x000fe20000000000 */
[----:B------:R1:W-:Y:S01]  /*33c0*/  STL [R1+0x180], R5 ;  /* 0x0001800501007387 */ /* 0x0003e20000100800 */
[--C-:B------:R-:W-:Y:S01]  /*33d0*/  @!P0 IMAD.IADD R11, R11, 0x1, -R4.reuse ;  /* 0x000000010b0b8824 */ /* 0x100fe200078e0a04 */
[----:B------:R-:W-:Y:S01]  /*33e0*/  ISETP.GE.AND P0, PT, R13, RZ, PT ;  /* 0x000000ff0d00720c */ /* 0x000fe20003f06270 */
[----:B------:R-:W-:Y:S01]  /*33f0*/  @!P5 IMAD.IADD R15, R15, 0x1, -R4 ;  /* 0x000000010f0fd824 */ /* 0x000fe200078e0a04 */
[----:B------:R-:W-:Y:S01]  /*3400*/  IABS R13, R9 ;  /* 0x00000009000d7213 */ /* 0x000fe20000000000 */
[----:B0-----:R-:W-:Y:S01]  /*3410*/  IMAD.MOV.U32 R14, RZ, RZ, R8 ;  /* 0x000000ffff0e7224 */ /* 0x001fe200078e0008 */
[----:B------:R-:W-:-:S02]  /*3420*/  IABS R18, R2 ;  /* 0x0000000200127213 */ /* 0x000fc40000000000 */
[----:B------:R-:W-:Y:S01]  /*3430*/  @!P3 IMAD.IADD R10, R10, 0x1, -R4 ;  /* 0x000000010a0ab824 */ /* 0x000fe200078e0a04 */
[C---:B------:R-:W-:Y:S01]  /*3440*/  ISETP.GT.U32.AND P5, PT, R4.reuse, R15, PT ;  /* 0x0000000f0400720c */ /* 0x040fe20003fa4070 */
[----:B------:R-:W-:Y:S01]  /*3450*/  @!P2 IMAD.MOV R14, RZ, RZ, -R14 ;  /* 0x000000ffff0ea224 */ /* 0x000fe200078e0a0e */
[C---:B------:R-:W-:Y:S01]  /*3460*/  ISETP.GT.U32.AND P3, PT, R4.reuse, R11, PT ;  /* 0x0000000b0400720c */ /* 0x040fe20003f64070 */
[----:B------:R-:W-:Y:S01]  /*3470*/  IMAD.HI.U32 R3, R21, R18, RZ ;  /* 0x0000001215037227 */ /* 0x000fe200078e00ff */
[----:B------:R-:W-:Y:S02]  /*3480*/  ISETP.GT.U32.AND P2, PT, R4, R10, PT ;  /* 0x0000000a0400720c */ /* 0x000fe40003f44070 */
[----:B------:R0:W-:Y:S01]  /*3490*/  STL [R1+0x184], R14 ;  /* 0x0001840e01007387 */ /* 0x0001e20000100800 */
[----:B------:R-:W-:Y:S02]  /*34a0*/  IMAD.MOV R3, RZ, RZ, -R3 ;  /* 0x000000ffff037224 */ /* 0x000fe400078e0a03 */
[----:B-1----:R-:W-:-:S02]  /*34b0*/  VIADD R5, R0, 0x1da ;  /* 0x000001da00057836 */ /* 0x002fc40000000000 */
[C---:B------:R-:W-:Y:S02]  /*34c0*/  IMAD R3, R4.reuse, R3, R18 ;  /* 0x0000000304037224 */ /* 0x040fe400078e0212 */
[--C-:B------:R-:W-:Y:S01]  /*34d0*/  @!P5 IMAD.IADD R15, R15, 0x1, -R4.reuse ;  /* 0x000000010f0fd824 */ /* 0x100fe200078e0a04 */
[----:B------:R-:W-:Y:S01]  /*34e0*/  IABS R8, R5 ;  /* 0x0000000500087213 */ /* 0x000fe20000000000 */
[----:B------:R-:W-:Y:S01]  /*34f0*/  @!P3 IMAD.IADD R11, R11, 0x1, -R4 ;  /* 0x000000010b0bb824 */ /* 0x000fe200078e0a04 */
[----:B------:R-:W-:Y:S01]  /*3500*/  ISETP.GT.U32.AND P3, PT, R4, R3, PT ;  /* 0x000000030400720c */ /* 0x000fe20003f64070 */
[----:B0-----:R-:W-:Y:S02]  /*3510*/  IMAD.MOV.U32 R14, RZ, RZ, R12 ;  /* 0x000000ffff0e7224 */ /* 0x001fe400078e000c */
[----:B------:R-:W-:-:S04]  /*3520*/  IMAD.HI.U32 R12, R21, R13, RZ ;  /* 0x0000000d150c7227 */ /* 0x000fc800078e00ff */
[----:B------:R-:W-:Y:S02]  /*3530*/  IMAD.MOV R12, RZ, RZ, -R12 ;  /* 0x000000ffff0c7224 */ /* 0x000fe400078e0a0c */
[----:B------:R-:W-:Y:S01]  /*3540*/  @!P6 IMAD.MOV R14, RZ, RZ, -R14 ;  /* 0x000000ffff0ee224 */ /* 0x000fe200078e0a0e */
[----:B------:R-:W-:Y:S01]  /*3550*/  ISETP.GE.AND P6, PT, R2, RZ, PT ;  /* 0x000000ff0200720c */ /* 0x000fe20003fc6270 */
[----:B------:R-:W-:Y:S02]  /*3560*/  IMAD R2, R4, R12, R13 ;  /* 0x0000000c04027224 */ /* 0x000fe400078e020d */
[----:B------:R-:W-:Y:S01]  /*3570*/  @!P2 IMAD.IADD R10, R10, 0x1, -R4 ;  /* 0x000000010a0aa824 */ /* 0x000fe200078e0a04 */
[----:B------:R-:W-:Y:S01]  /*3580*/  ISETP.GE.AND P2, PT, R9, RZ, PT ;  /* 0x000000ff0900720c */ /* 0x000fe20003f46270 */
[----:B------:R-:W-:Y:S01]  /*3590*/  IMAD.MOV.U32 R17, RZ, RZ, R11 ;  /* 0x000000ffff117224 */ /* 0x000fe200078e000b */
[----:B------:R-:W-:Y:S01]  /*35a0*/  ISETP.GT.U32.AND P5, PT, R4, R2, PT ;  /* 0x000000020400720c */ /* 0x000fe20003fa4070 */
[----:B------:R-:W-:Y:S01]  /*35b0*/  VIADD R9, R0, 0x1d9 ;  /* 0x000001d900097836 */ /* 0x000fe20000000000 */
[----:B------:R0:W-:Y:S01]  /*35c0*/  STL [R1+0x188], R14 ;  /* 0x0001880e01007387 */ /* 0x0001e20000100800 */
[----:B------:R-:W-:-:S04]  /*35d0*/  IMAD.HI.U32 R13, R21, R8, RZ ;  /* 0x00000008150d7227 */ /* 0x000fc800078e00ff */
[----:B------:R-:W-:Y:S02]  /*35e0*/  @!P1 IMAD.MOV R17, RZ, RZ, -R17 ;  /* 0x000000ffff119224 */ /* 0x000fe400078e0a11 */
[----:B------:R-:W-:Y:S02]  /*35f0*/  IMAD.MOV R13, RZ, RZ, -R13 ;  /* 0x000000ffff0d7224 */ /* 0x000fe400078e0a0d */
[--C-:B------:R-:W-:Y:S01]  /*3600*/  @!P3 IMAD.IADD R3, R3, 0x1, -R4.reuse ;  /* 0x000000010303b824 */ /* 0x100fe200078e0a04 */
[----:B0-----:R-:W-:Y:S01]  /*3610*/  IABS R14, R9 ;  /* 0x00000009000e7213 */ /* 0x001fe20000000000 */
[----:B------:R-:W-:Y:S01]  /*3620*/  @!P5 IMAD.IADD R2, R2, 0x1, -R4 ;  /* 0x000000010202d824 */ /* 0x000fe200078e0a04 */
[----:B------:R0:W-:Y:S01]  /*3630*/  STL [R1+0x190], R17 ;  /* 0x0001901101007387 */ /* 0x0001e20000100800 */
[C---:B------:R-:W-:Y:S01]  /*3640*/  IMAD R8, R4.reuse, R13, R8 ;  /* 0x0000000d04087224 */ /* 0x040fe200078e0208 */
[----:B------:R-:W-:Y:S01]  /*3650*/  ISETP.GE.AND P3, PT, R5, RZ, PT ;  /* 0x000000ff0500720c */ /* 0x000fe20003f66270 */
[----:B------:R-:W-:Y:S01]  /*3660*/  IMAD.MOV.U32 R11, RZ, RZ, R15 ;  /* 0x000000ffff0b7224 */ /* 0x000fe200078e000f */
[----:B------:R-:W-:Y:S01]  /*3670*/  ISETP.GT.U32.AND P5, PT, R4, R2, PT ;  /* 0x000000020400720c */ /* 0x000fe20003fa4070 */
[----:B------:R-:W-:Y:S01]  /*3680*/  VIADD R12, R0, 0x1d8 ;  /* 0x000001d8000c7836 */ /* 0x000fe20000000000 */
[----:B------:R-:W-:Y:S01]  /*3690*/  ISETP.GT.U32.AND P1, PT, R4, R3, PT ;  /* 0x000000030400720c */ /* 0x000fe20003f24070 */
[----:B------:R-:W-:-:S03]  /*36a0*/  IMAD.HI.U32 R5, R21, R14, RZ ;  /* 0x0000000e15057227 */ /* 0x000fc600078e00ff */
[----:B------:R-:W-:Y:S01]  /*36b0*/  IABS R16, R12 ;  /* 0x0000000c00107213 */ /* 0x000fe20000000000 */
[----:B0-----:R-:W-:Y:S02]  /*36c0*/  IMAD.MOV.U32 R17, RZ, RZ, R10 ;  /* 0x000000ffff117224 */ /* 0x001fe400078e000a */
[----:B------:R-:W-:Y:S01]  /*36d0*/  @!P0 IMAD.MOV R11, RZ, RZ, -R11 ;  /* 0x000000ffff0b8224 */ /* 0x000fe200078e0a0b */
[----:B------:R-:W-:Y:S01]  /*36e0*/  ISETP.GE.AND P0, PT, R9, RZ, PT ;  /* 0x000000ff0900720c */ /* 0x000fe20003f06270 */
[----:B------:R-:W-:Y:S01]  /*36f0*/  @!P4 IMAD.MOV R17, RZ, RZ, -R17 ;  /* 0x000000ffff11c224 */ /* 0x000fe200078e0a11 */
[C---:B------:R-:W-:Y:S01]  /*3700*/  ISETP.GT.U32.AND P4, PT, R4.reuse, R8, PT ;  /* 0x000000080400720c */ /* 0x040fe20003f84070 */
[----:B------:R-:W-:Y:S02]  /*3710*/  IMAD.MOV R9, RZ, RZ, -R5 ;  /* 0x000000ffff097224 */ /* 0x000fe400078e0a05 */
[----:B------:R-:W-:Y:S01]  /*3720*/  IMAD.HI.U32 R10, R21, R16, RZ ;  /* 0x00000010150a7227 */ /* 0x000fe200078e00ff */
[----:B------:R0:W-:Y:S03]  /*3730*/  STL [R1+0x194], R17 ;  /* 0x0001941101007387 */ /* 0x0001e60000100800 */
[----:B------:R-:W-:Y:S01]  /*3740*/  IMAD R14, R4, R9, R14 ;  /* 0x00000009040e7224 */ /* 0x000fe200078e020e */
[----:B------:R1:W-:Y:S01]  /*3750*/  STL [R1+0x198], R11 ;  /* 0x0001980b01007387 */ /* 0x0003e20000100800 */
[----:B------:R-:W-:-:S02]  /*3760*/  @!P5 IMAD.IADD R2, R2, 0x1, -R4 ;  /* 0x000000010202d824 */ /* 0x000fc400078e0a04 */
[----:B------:R-:W-:Y:S01]  /*3770*/  IMAD.MOV R10, RZ, RZ, -R10 ;  /* 0x000000ffff0a7224 */ /* 0x000fe200078e0a0a */
[----:B------:R-:W-:Y:S01]  /*3780*/  ISETP.GT.U32.AND P5, PT, R4, R14, PT ;  /* 0x0000000e0400720c */ /* 0x000fe20003fa4070 */
[--C-:B------:R-:W-:Y:S01]  /*3790*/  @!P1 IMAD.IADD R3, R3, 0x1, -R4.reuse ;  /* 0x0000000103039824 */ /* 0x100fe200078e0a04 */
[----:B------:R-:W-:Y:S01]  /*37a0*/  ISETP.GE.AND P1, PT, R12, RZ, PT ;  /* 0x000000ff0c00720c */ /* 0x000fe20003f26270 */
[----:B------:R-:W-:Y:S02]  /*37b0*/  @!P4 IMAD.IADD R8, R8, 0x1, -R4 ;  /* 0x000000010808c824 */ /* 0x000fe400078e0a04 */
[C---:B------:R-:W-:Y:S02]  /*37c0*/  IMAD R15, R4.reuse, R10, R16 ;  /* 0x0000000a040f7224 */ /* 0x040fe400078e0210 */
[----:B0-----:R-:W-:Y:S01]  /*37d0*/  IMAD.MOV.U32 R17, RZ, RZ, R3 ;  /* 0x000000ffff117224 */ /* 0x001fe200078e0003 */
[----:B------:R-:W-:Y:S01]  /*37e0*/  ISETP.GT.U32.AND P4, PT, R4, R8, PT ;  /* 0x000000080400720c */ /* 0x000fe20003f84070 */
[----:B------:R-:W-:-:S02]  /*37f0*/  IMAD.MOV.U32 R13, RZ, RZ, R2 ;  /* 0x000000ffff0d7224 */ /* 0x000fc400078e0002 */
[----:B------:R-:W-:Y:S01]  /*3800*/  @!P6 IMAD.MOV R17, RZ, RZ, -R17 ;  /* 0x000000ffff11e224 */ /* 0x000fe200078e0a11 */
[----:B------:R-:W-:Y:S01]  /*3810*/  ISETP.GT.U32.AND P6, PT, R4, R15, PT ;  /* 0x0000000f0400720c */ /* 0x000fe20003fc4070 */
[--C-:B------:R-:W-:Y:S02]  /*3820*/  @!P5 IMAD.IADD R14, R14, 0x1, -R4.reuse ;  /* 0x000000010e0ed824 */ /* 0x100fe400078e0a04 */
[C---:B------:R-:W-:Y:S01]  /*3830*/  VIADD R5, R0.reuse, 0x1d7 ;  /* 0x000001d700057836 */ /* 0x040fe20000000000 */
[----:B------:R-:W-:Y:S01]  /*3840*/  STL [R1+0x19c], R17 ;  /* 0x00019c1101007387 */ /* 0x000fe20000100800 */
[----:B------:R-:W-:Y:S01]  /*3850*/  VIADD R9, R0, 0x1d5 ;  /* 0x000001d500097836 */ /* 0x000fe20000000000 */
[----:B------:R-:W-:Y:S01]  /*3860*/  ISETP.GT.U32.AND P5, PT, R4, R14, PT ;  /* 0x0000000e0400720c */ /* 0x000fe20003fa4070 */
[----:B------:R-:W-:Y:S01]  /*3870*/  VIADD R10, R0, 0x1d6 ;  /* 0x000001d6000a7836 */ /* 0x000fe20000000000 */
[----:B-1----:R-:W-:Y:S01]  /*3880*/  IABS R11, R5 ;  /* 0x00000005000b7213 */ /* 0x002fe20000000000 */
[----:B------:R-:W-:Y:S01]  /*3890*/  @!P2 IMAD.MOV R13, RZ, RZ, -R13 ;  /* 0x000000ffff0da224 */ /* 0x000fe200078e0a0d */
[----:B------:R-:W-:Y:S01]  /*38a0*/  IABS R3, R9 ;  /* 0x0000000900037213 */ /* 0x000fe20000000000 */
[--C-:B------:R-:W-:Y:S01]  /*38b0*/  @!P4 IMAD.IADD R8, R8, 0x1, -R4.reuse ;  /* 0x000000010808c824 */ /* 0x100fe200078e0a04 */
[----:B------:R-:W-:Y:S01]  /*38c0*/  IABS R12, R10 ;  /* 0x0000000a000c7213 */ /* 0x000fe20000000000 */
[----:B------:R-:W-:Y:S01]  /*38d0*/  @!P6 IMAD.IADD R15, R15, 0x1, -R4 ;  /* 0x000000010f0fe824 */ /* 0x000fe200078e0a04 */
[----:B------:R0:W-:Y:S01]  /*38e0*/  STL [R1+0x1a4], R13 ;  /* 0x0001a40d01007387 */ /* 0x0001e20000100800 */
[----:B------:R-:W-:Y:S01]  /*38f0*/  ISETP.GE.AND P2, PT, R5, RZ, PT ;  /* 0x000000ff0500720c */ /* 0x000fe20003f46270 */
[----:B------:R-:W-:Y:S01]  /*3900*/  IMAD.HI.U32 R2, R21, R11, RZ ;  /* 0x0000000b15027227 */ /* 0x000fe200078e00ff */
[----:B------:R-:W-:-:S02]  /*3910*/  ISETP.GE.AND P4, PT, R10, RZ, PT ;  /* 0x000000ff0a00720c */ /* 0x000fc40003f86270 */
[----:B------:R-:W-:Y:S01]  /*3920*/  ISETP.GT.U32.AND P6, PT, R4, R15, PT ;  /* 0x0000000f0400720c */ /* 0x000fe20003fc4070 */
[----:B------:R-:W-:Y:S02]  /*3930*/  IMAD.MOV.U32 R5, RZ, RZ, R3 ;  /* 0x000000ffff057224 */ /* 0x000fe400078e0003 */
[----:B------:R-:W-:-:S04]  /*3940*/  IMAD.HI.U32 R3, R21, R12, RZ ;  /* 0x0000000c15037227 */ /* 0x000fc800078e00ff */
[----:B0-----:R-:W-:Y:S02]  /*3950*/  IMAD.MOV.U32 R13, RZ, RZ, R8 ;  /* 0x000000ffff0d7224 */ /* 0x001fe400078e0008 */
[----:B------:R-:W-:Y:S02]  /*3960*/  IMAD.MOV R2, RZ, RZ, -R2 ;  /* 0x000000ffff027224 */ /* 0x000fe400078e0a02 */
[----:B------:R-:W-:Y:S01]  /*3970*/  @!P3 IMAD.MOV R13, RZ, RZ, -R13 ;  /* 0x000000ffff0db224 */ /* 0x000fe200078e0a0d */
[----:B------:R-:W-:Y:S01]  /*3980*/  ISETP.GE.AND P3, PT, R9, RZ, PT ;  /* 0x000000ff0900720c */ /* 0x000fe20003f66270 */
[----:B------:R-:W-:Y:S02]  /*3990*/  IMAD.MOV R3, RZ, RZ, -R3 ;  /* 0x000000ffff037224 */ /* 0x000fe400078e0a03 */
[----:B------:R-:W-:Y:S01]  /*39a0*/  @!P5 IMAD.IADD R14, R14, 0x1, -R4 ;  /* 0x000000010e0ed824 */ /* 0x000fe200078e0a04 */
[----:B------:R0:W-:Y:S01]  /*39b0*/  STL [R1+0x1a8], R13 ;  /* 0x0001a80d01007387 */ /* 0x0001e20000100800 */
[----:B------:R-:W-:-:S02]  /*39c0*/  IMAD R2, R4, R2, R11 ;  /* 0x0000000204027224 */ /* 0x000fc400078e020b */
[C---:B------:R-:W-:Y:S02]  /*39d0*/  IMAD R3, R4.reuse, R3, R12 ;  /* 0x0000000304037224 */ /* 0x040fe400078e020c */
[----:B------:R-:W-:Y:S01]  /*39e0*/  IMAD.HI.U32 R10, R21, R5, RZ ;  /* 0x00000005150a7227 */ /* 0x000fe200078e00ff */
[----:B------:R-:W-:-:S03]  /*39f0*/  ISETP.GT.U32.AND P5, PT, R4, R2, PT ;  /* 0x000000020400720c */ /* 0x000fc60003fa4070 */
[----:B------:R-:W-:Y:S02]  /*3a00*/  IMAD.MOV R10, RZ, RZ, -R10 ;  /* 0x000000ffff0a7224 */ /* 0x000fe400078e0a0a */
[----:B0-----:R-:W-:Y:S02]  /*3a10*/  IMAD.MOV.U32 R13, RZ, RZ, R14 ;  /* 0x000000ffff0d7224 */ /* 0x001fe400078e000e */
[----:B------:R-:W-:Y:S02]  /*3a20*/  @!P6 IMAD.IADD R15, R15, 0x1, -R4 ;  /* 0x000000010f0fe824 */ /* 0x000fe400078e0a04 */
[----:B------:R-:W-:Y:S01]  /*3a30*/  @!P0 IMAD.MOV R13, RZ, RZ, -R13 ;  /* 0x000000ffff0d8224 */ /* 0x000fe200078e0a0d */
[C---:B------:R-:W-:Y:S01]  /*3a40*/  ISETP.GT.U32.AND P0, PT, R4.reuse, R3, PT ;  /* 0x000000030400720c */ /* 0x040fe20003f04070 */
[----:B------:R-:W-:Y:S02]  /*3a50*/  IMAD R5, R4, R10, R5 ;  /* 0x0000000a04057224 */ /* 0x000fe400078e0205 */
[----:B------:R-:W-:Y:S01]  /*3a60*/  IMAD.MOV.U32 R17, RZ, RZ, R15 ;  /* 0x000000ffff117224 */ /* 0x000fe200078e000f */
[----:B------:R0:W-:Y:S01]  /*3a70*/  STL [R1+0x1ac], R13 ;  /* 0x0001ac0d01007387 */ /* 0x0001e20000100800 */
[----:B------:R-:W-:-:S02]  /*3a80*/  VIADD R11, R0, 0x1d4 ;  /* 0x000001d4000b7836 */ /* 0x000fc40000000000 */
[----:B------:R-:W-:Y:S01]  /*3a90*/  @!P1 IMAD.MOV R17, RZ, RZ, -R17 ;  /* 0x000000ffff119224 */ /* 0x000fe200078e0a11 */
[----:B------:R-:W-:Y:S01]  /*3aa0*/  ISETP.GT.U32.AND P1, PT, R4, R5, PT ;  /* 0x000000050400720c */ /* 0x000fe20003f24070 */
[--C-:B------:R-:W-:Y:S01]  /*3ab0*/  @!P5 IMAD.IADD R2, R2, 0x1, -R4.reuse ;  /* 0x000000010202d824 */ /* 0x100fe200078e0a04 */
[----:B------:R-:W-:Y:S01]  /*3ac0*/  ISETP.GE.AND P6, PT, R11, RZ, PT ;  /* 0x000000ff0b00720c */ /* 0x000fe20003fc6270 */
[----:B------:R-:W-:Y:S01]  /*3ad0*/  VIADD R8, R0, 0x1d3 ;  /* 0x000001d300087836 */ /* 0x000fe20000000000 */
[----:B------:R-:W-:Y:S01]  /*3ae0*/  IABS R11, R11 ;  /* 0x0000000b000b7213 */ /* 0x000fe20000000000 */
[--C-:B------:R-:W-:Y:S01]  /*3af0*/  @!P0 IMAD.IADD R3, R3, 0x1, -R4.reuse ;  /* 0x0000000103038824 */ /* 0x100fe200078e0a04 */
[----:B------:R-:W-:Y:S01]  /*3b00*/  ISETP.GT.U32.AND P5, PT, R4, R2, PT ;  /* 0x000000020400720c */ /* 0x000fe20003fa4070 */
[----:B------:R-:W-:Y:S01]  /*3b10*/  VIADD R10, R0, 0x1d1 ;  /* 0x000001d1000a7836 */ /* 0x000fe20000000000 */
[----:B------:R-:W-:Y:S01]  /*3b20*/  IABS R12, R8 ;  /* 0x00000008000c7213 */ /* 0x000fe20000000000 */
[----:B------:R-:W-:Y:S01]  /*3b30*/  IMAD.HI.U32 R15, R21, R11, RZ ;  /* 0x0000000b150f7227 */ /* 0x000fe200078e00ff */
[----:B------:R-:W-:Y:S01]  /*3b40*/  ISETP.GT.U32.AND P0, PT, R4, R3, PT ;  /* 0x000000030400720c */ /* 0x000fe20003f04070 */
[----:B------:R1:W-:Y:S01]  /*3b50*/  STL [R1+0x1b0], R17 ;  /* 0x0001b01101007387 */ /* 0x0003e20000100800 */
[----:B------:R-:W-:Y:S01]  /*3b60*/  IABS R14, R10 ;  /* 0x0000000a000e7213 */ /* 0x000fe20000000000 */
[----:B------:R-:W-:-:S02]  /*3b70*/  @!P1 IMAD.IADD R5, R5, 0x1, -R4 ;  /* 0x0000000105059824 */ /* 0x000fc400078e0a04 */
[----:B------:R-:W-:Y:S02]  /*3b80*/  IMAD.MOV R15, RZ, RZ, -R15 ;  /* 0x000000ffff0f7224 */ /* 0x000fe400078e0a0f */
[----:B------:R-:W-:Y:S01]  /*3b90*/  VIADD R9, R0, 0x1d2 ;  /* 0x000001d200097836 */ /* 0x000fe20000000000 */
[----:B------:R-:W-:Y:S01]  /*3ba0*/  ISETP.GT.U32.AND P1, PT, R4, R5, PT ;  /* 0x000000050400720c */ /* 0x000fe20003f24070 */
[--C-:B------:R-:W-:Y:S01]  /*3bb0*/  @!P5 IMAD.IADD R2, R2, 0x1, -R4.reuse ;  /* 0x000000010202d824 */ /* 0x100fe200078e0a04 */
[----:B------:R-:W-:Y:S01]  /*3bc0*/  ISETP.GE.AND P5, PT, R8, RZ, PT ;  /* 0x000000ff0800720c */ /* 0x000fe20003fa6270 */
[C---:B------:R-:W-:Y:S01]  /*3bd0*/  IMAD R11, R4.reuse, R15, R11 ;  /* 0x0000000f040b7224 */ /* 0x040fe200078e020b */
[----:B0-----:R-:W-:Y:S01]  /*3be0*/  IABS R13, R9 ;  /* 0x00000009000d7213 */ /* 0x001fe20000000000 */
[----:B------:R-:W-:Y:S02]  /*3bf0*/  @!P0 IMAD.IADD R3, R3, 0x1, -R4 ;  /* 0x0000000103038824 */ /* 0x000fe400078e0a04 */
[----:B------:R-:W-:Y:S01]  /*3c00*/  IMAD.HI.U32 R16, R21, R12, RZ ;  /* 0x0000000c15107227 */ /* 0x000fe200078e00ff */
[----:B------:R-:W-:-:S03]  /*3c10*/  ISETP.GT.U32.AND P0, PT, R4, R11, PT ;  /* 0x0000000b0400720c */ /* 0x000fc60003f04070 */
[----:B------:R-:W-:Y:S02]  /*3c20*/  IMAD.MOV.U32 R19, RZ, RZ, R2 ;  /* 0x000000ffff137224 */ /* 0x000fe400078e0002 */
[----:B------:R-:W-:Y:S02]  /*3c30*/  IMAD.MOV.U32 R18, RZ, RZ, R3 ;  /* 0x000000ffff127224 */ /* 0x000fe400078e0003 */
[----:B------:R-:W-:Y:S02]  /*3c40*/  IMAD.MOV R16, RZ, RZ, -R16 ;  /* 0x000000ffff107224 */ /* 0x000fe400078e0a10 */
[----:B------:R-:W-:-:S04]  /*3c50*/  IMAD.HI.U32 R8, R21, R14, RZ ;  /* 0x0000000e15087227 */ /* 0x000fc800078e00ff */
[----:B------:R-:W-:Y:S02]  /*3c60*/  @!P2 IMAD.MOV R19, RZ, RZ, -R19 ;  /* 0x000000ffff13a224 */ /* 0x000fe400078e0a13 */
[----:B------:R-:W-:Y:S01]  /*3c70*/  @!P4 IMAD.MOV R18, RZ, RZ, -R18 ;  /* 0x000000ffff12c224 */ /* 0x000fe200078e0a12 */
[----:B------:R-:W-:Y:S01]  /*3c80*/  ISETP.GE.AND P4, PT, R9, RZ, PT ;  /* 0x000000ff0900720c */ /* 0x000fe20003f86270 */
[C---:B------:R-:W-:Y:S01]  /*3c90*/  IMAD R12, R4.reuse, R16, R12 ;  /* 0x00000010040c7224 */ /* 0x040fe200078e020c */
[----:B------:R-:W-:Y:S01]  /*3ca0*/  STL [R1+0x1b4], R19 ;  /* 0x0001b41301007387 */ /* 0x000fe20000100800 */
[----:B------:R-:W-:Y:S02]  /*3cb0*/  IMAD.MOV R8, RZ, RZ, -R8 ;  /* 0x000000ffff087224 */ /* 0x000fe400078e0a08 */
[----:B------:R-:W-:Y:S01]  /*3cc0*/  @!P1 IMAD.IADD R5, R5, 0x1, -R4 ;  /* 0x0000000105059824 */ /* 0x000fe200078e0a04 */
[----:B------:R0:W-:Y:S01]  /*3cd0*/  STL [R1+0x1b8], R18 ;  /* 0x0001b81201007387 */ /* 0x0001e20000100800 */
[----:B-1----:R-:W-:Y:S01]  /*3ce0*/  IMAD.HI.U32 R17, R21, R13, RZ ;  /* 0x0000000d15117227 */ /* 0x002fe200078e00ff */
[----:B------:R-:W-:-:S03]  /*3cf0*/  ISETP.GT.U32.AND P2, PT, R4, R12, PT ;  /* 0x0000000c0400720c */ /* 0x000fc60003f44070 */
[C---:B------:R-:W-:Y:S02]  /*3d00*/  IMAD R14, R4.reuse, R8, R14 ;  /* 0x00000008040e7224 */ /* 0x040fe400078e020e */
[----:B------:R-:W-:Y:S02]  /*3d10*/  IMAD.MOV R17, RZ, RZ, -R17 ;  /* 0x000000ffff117224 */ /* 0x000fe400078e0a11 */
[----:B------:R-:W-:Y:S02]  /*3d20*/  @!P0 IMAD.IADD R11, R11, 0x1, -R4 ;  /* 0x000000010b0b8824 */ /* 0x000fe400078e0a04 */
[----:B0-----:R-:W-:Y:S02]  /*3d30*/  IMAD.MOV.U32 R18, RZ, RZ, R5 ;  /* 0x000000ffff127224 */ /* 0x001fe400078e0005 */
[C---:B------:R-:W-:Y:S01]  /*3d40*/  IMAD R13, R4.reuse, R17, R13 ;  /* 0x00000011040d7224 */ /* 0x040fe200078e020d */
[C---:B------:R-:W-:Y:S01]  /*3d50*/  ISETP.GT.U32.AND P0, PT, R4.reuse, R11, PT ;  /* 0x0000000b0400720c */ /* 0x040fe20003f04070 */
[----:B------:R-:W-:Y:S01]  /*3d60*/  @!P3 IMAD.MOV R18, RZ, RZ, -R18 ;  /* 0x000000ffff12b224 */ /* 0x000fe200078e0a12 */
[----:B------:R-:W-:Y:S01]  /*3d70*/  ISETP.GT.U32.AND P3, PT, R4, R14, PT ;  /* 0x0000000e0400720c */ /* 0x000fe20003f64070 */
[----:B------:R-:W-:Y:S01]  /*3d80*/  VIADD R2, R0, 0x1d0 ;  /* 0x000001d000027836 */ /* 0x000fe20000000000 */
[----:B------:R-:W-:Y:S01]  /*3d90*/  ISETP.GT.U32.AND P1, PT, R4, R13, PT ;  /* 0x0000000d0400720c */ /* 0x000fe20003f24070 */
[----:B------:R-:W-:Y:S01]  /*3da0*/  @!P2 IMAD.IADD R12, R12, 0x1, -R4 ;  /* 0x000000010c0ca824 */ /* 0x000fe200078e0a04 */
[----:B------:R0:W-:Y:S01]  /*3db0*/  STL [R1+0x1bc], R18 ;  /* 0x0001bc1201007387 */ /* 0x0001e20000100800 */
[C---:B------:R-:W-:Y:S01]  /*3dc0*/  VIADD R8, R0.reuse, 0x1cf ;  /* 0x000001cf00087836 */ /* 0x040fe20000000000 */
[----:B------:R-:W-:Y:S01]  /*3dd0*/  IABS R3, R2 ;  /* 0x0000000200037213 */ /* 0x000fe20000000000 */
[----:B------:R-:W-:Y:S01]  /*3de0*/  VIADD R9, R0, 0x1ce ;  /* 0x000001ce00097836 */ /* 0x000fe20000000000 */
[----:B------:R-:W-:Y:S01]  /*3df0*/  ISETP.GT.U32.AND P2, PT, R4, R12, PT ;  /* 0x0000000c0400720c */ /* 0x000fe20003f44070 */
[----:B------:R-:W-:Y:S01]  /*3e00*/  VIADD R19, R0, 0x1c7 ;  /* 0x000001c700137836 */ /* 0x000fe20000000000 */
[----:B------:R-:W-:Y:S01]  /*3e10*/  IABS R15, R8 ;  /* 0x00000008000f7213 */ /* 0x000fe20000000000 */
[----:B------:R-:W-:Y:S01]  /*3e20*/  IMAD.HI.U32 R16, R21, R3, RZ ;  /* 0x0000000315107227 */ /* 0x000fe200078e00ff */
[----:B------:R-:W-:-:S02]  /*3e30*/  IABS R5, R9 ;  /* 0x0000000900057213 */ /* 0x000fc40000000000 */
[----:B------:R-:W-:Y:S01]  /*3e40*/  IABS R20, R19 ;  /* 0x0000001300147213 */ /* 0x000fe20000000000 */
[--C-:B------:R-:W-:Y:S02]  /*3e50*/  @!P3 IMAD.IADD R14, R14, 0x1, -R4.reuse ;  /* 0x000000010e0eb824 */ /* 0x100fe400078e0a04 */
[----:B------:R-:W-:Y:S01]  /*3e60*/  @!P0 IMAD.IADD R11, R11, 0x1, -R4 ;  /* 0x000000010b0b8824 */ /* 0x000fe200078e0a04 */
[----:B------:R-:W-:Y:S01]  /*3e70*/  ISETP.GE.AND P0, PT, R10, RZ, PT ;  /* 0x000000ff0a00720c */ /* 0x000fe20003f06270 */
[----:B------:R-:W-:Y:S01]  /*3e80*/  IMAD.MOV R16, RZ, RZ, -R16 ;  /* 0x000000ffff107224 */ /* 0x000fe200078e0a10 */
[----:B------:R-:W-:Y:S01]  /*3e90*/  ISETP.GT.U32.AND P3, PT, R4, R14, PT ;  /* 0x0000000e0400720c */ /* 0x000fe20003f64070 */
[----:B------:R-:W-:Y:S02]  /*3ea0*/  @!P1 IMAD.IADD R13, R13, 0x1, -R4 ;  /* 0x000000010d0d9824 */ /* 0x000fe400078e0a04 */
[----:B------:R-:W-:-:S03]  /*3eb0*/  IMAD.HI.U32 R10, R21, R15, RZ ;  /* 0x0000000f150a7227 */ /* 0x000fc600078e00ff */
[C---:B------:R-:W-:Y:S01]  /*3ec0*/  ISETP.GT.U32.AND P1, PT, R4.reuse, R13, PT ;  /* 0x0000000d0400720c */ /* 0x040fe20003f24070 */
[----:B0-----:R-:W-:Y:S02]  /*3ed0*/  IMAD.MOV.U32 R18, RZ, RZ, R11 ;  /* 0x000000ffff127224 */ /* 0x001fe400078e000b */
[----:B------:R-:W-:Y:S02]  /*3ee0*/  IMAD R3, R4, R16, R3 ;  /* 0x0000001004037224 */ /* 0x000fe400078e0203 */
[----:B------:R-:W-:Y:S02]  /*3ef0*/  IMAD.MOV R10, RZ, RZ, -R10 ;  /* 0x000000ffff0a7224 */ /* 0x000fe400078e0a0a */
[----:B------:R-:W-:Y:S01]  /*3f00*/  @!P6 IMAD.MOV R18, RZ, RZ, -R18 ;  /* 0x000000ffff12e224 */ /* 0x000fe200078e0a12 */
[----:B------:R-:W-:Y:S01]  /*3f10*/  ISETP.GE.AND P6, PT, R2, RZ, PT ;  /* 0x000000ff0200720c */ /* 0x000fe20003fc6270 */
[--C-:B------:R-:W-:Y:S01]  /*3f20*/  @!P2 IMAD.IADD R12, R12, 0x1, -R4.reuse ;  /* 0x000000010c0ca824 */ /* 0x100fe200078e0a04 */
[C---:B------:R-:W-:Y:S01]  /*3f30*/  ISETP.GT.U32.AND P2, PT, R4.reuse, R3, PT ;  /* 0x000000030400720c */ /* 0x040fe20003f44070 */
[----:B------:R-:W-:Y:S01]  /*3f40*/  IMAD R2, R4, R10, R15 ;  /* 0x0000000a04027224 */ /* 0x000fe200078e020f */
[----:B------:R-:W-:Y:S01]  /*3f50*/  STL [R1+0x23c], R18 ;  /* 0x00023c1201007387 */ /* 0x000fe20000100800 */
[----:B------:R-:W-:-:S02]  /*3f60*/  @!P3 IMAD.IADD R14, R14, 0x1, -R4 ;  /* 0x000000010e0eb824 */ /* 0x000fc400078e0a04 */
[----:B------:R-:W-:Y:S01]  /*3f70*/  IMAD.HI.U32 R11, R21, R5, RZ ;  /* 0x00000005150b7227 */ /* 0x000fe200078e00ff */
[----:B------:R-:W-:-:S03]  /*3f80*/  ISETP.GT.U32.AND P3, PT, R4, R2, PT ;  /* 0x000000020400720c */ /* 0x000fc60003f64070 */
[----:B------:R-:W-:Y:S02]  /*3f90*/  IMAD.MOV R11, RZ, RZ, -R11 ;  /* 0x000000ffff0b7224 */ /* 0x000fe400078e0a0b */
[----:B------:R-:W-:Y:S01]  /*3fa0*/  @!P1 IMAD.IADD R13, R13, 0x1, -R4 ;  /* 0x000000010d0d9824 */ /* 0x000fe200078e0a04 */
[----:B------:R-:W-:Y:S01]  /*3fb0*/  ISETP.GE.AND P1, PT, R9, RZ, PT ;  /* 0x000000ff0900720c */ /* 0x000fe20003f26270 */
[----:B------:R-:W-:Y:S02]  /*3fc0*/  IMAD.MOV.U32 R17, RZ, RZ, R12 ;  /* 0x000000ffff117224 */ /* 0x000fe400078e000c */
[----:B------:R-:W-:Y:S02]  /*3fd0*/  @!P2 IMAD.IADD R3, R3, 0x1, -R4 ;  /* 0x000000010303a824 */ /* 0x000fe400078e0a04 */
[C---:B------:R-:W-:Y:S02]  /*3fe0*/  IMAD R15, R4.reuse, R11, R5 ;  /* 0x0000000b040f7224 */ /* 0x040fe400078e0205 */
[----:B------:R-:W-:Y:S01]  /*3ff0*/  IMAD.MOV.U32 R16, RZ, RZ, R13 ;  /* 0x000000ffff107224 */ /* 0x000fe200078e000d */
[----:B------:R-:W-:Y:S01]  /*4000*/  ISETP.GT.U32.AND P2, PT, R4, R3, PT ;  /* 0x000000030400720c */ /* 0x000fe20003f44070 */
[----:B------:R-:W-:-:S02]  /*4010*/  VIADD R5, R0, 0x1cd ;  /* 0x000001cd00057836 */ /* 0x000fc40000000000 */
[----:B------:R-:W-:Y:S02]  /*4020*/  IMAD.MOV.U32 R12, RZ, RZ, R14 ;  /* 0x000000ffff0c7224 */ /* 0x000fe400078e000e */
[----:B------:R-:W-:Y:S01]  /*4030*/  @!P5 IMAD.MOV R17, RZ, RZ, -R17 ;  /* 0x000000ffff11d224 */ /* 0x000fe200078e0a11 */
[----:B------:R-:W-:Y:S01]  /*4040*/  ISETP.GE.AND P5, PT, R8, RZ, PT ;  /* 0x000000ff0800720c */ /* 0x000fe20003fa6270 */
[----:B------:R-:W-:Y:S01]  /*4050*/  @!P4 IMAD.MOV R16, RZ, RZ, -R16 ;  /* 0x000000ffff10c224 */ /* 0x000fe200078e0a10 */
[----:B------:R-:W-:Y:S01]  /*4060*/  IABS R14, R5 ;  /* 0x00000005000e7213 */ /* 0x000fe20000000000 */
[----:B------:R-:W-:Y:S01]  /*4070*/  VIADD R8, R0, 0x1cc ;  /* 0x000001cc00087836 */ /* 0x000fe20000000000 */
[----:B------:R-:W-:Y:S01]  /*4080*/  STL [R1+0x244], R17 ;  /* 0x0002441101007387 */ /* 0x000fe20000100800 */
[----:B------:R-:W-:Y:S01]  /*4090*/  @!P0 IMAD.MOV R12, RZ, RZ, -R12 ;  /* 0x000000ffff0c8224 */ /* 0x000fe200078e0a0c */
[----:B------:R-:W-:Y:S01]  /*40a0*/  ISETP.GE.AND P4, PT, R5, RZ, PT ;  /* 0x000000ff0500720c */ /* 0x000fe20003f86270 */
[--C-:B------:R-:W-:Y:S01]  /*40b0*/  @!P3 IMAD.IADD R2, R2, 0x1, -R4.reuse ;  /* 0x000000010202b824 */ /* 0x100fe200078e0a04 */
[----:B------:R0:W-:Y:S01]  /*40c0*/  STL [R1+0x24c], R16 ;  /* 0x00024c1001007387 */ /* 0x0001e20000100800 */
[----:B------:R-:W-:Y:S01]  /*40d0*/  IABS R9, R8 ;  /* 0x0000000800097213 */ /* 0x000fe20000000000 */
[----:B------:R-:W-:Y:S01]  /*40e0*/  @!P2 IMAD.IADD R3, R3, 0x1, -R4 ;  /* 0x000000010303a824 */ /* 0x000fe200078e0a04 */
[C---:B------:R-:W-:Y:S01]  /*40f0*/  ISETP.GT.U32.AND P2, PT, R4.reuse, R15, PT ;  /* 0x0000000f0400720c */ /* 0x040fe20003f44070 */
[----:B------:R1:W-:Y:S01]  /*4100*/  STL [R1+0x250], R12 ;  /* 0x0002500c01007387 */ /* 0x0003e20000100800 */
[----:B------:R-:W-:Y:S01]  /*4110*/  ISETP.GT.U32.AND P3, PT, R4, R2, PT ;  /* 0x000000020400720c */ /* 0x000fe20003f64070 */
[----:B------:R-:W-:Y:S01]  /*4120*/  IMAD.HI.U32 R11, R21, R9, RZ ;  /* 0x00000009150b7227 */ /* 0x000fe200078e00ff */
[----:B------:R-:W-:-:S03]  /*4130*/  ISETP.GE.AND P0, PT, R8, RZ, PT ;  /* 0x000000ff0800720c */ /* 0x000fc60003f06270 */
[----:B------:R-:W-:Y:S02]  /*4140*/  IMAD.MOV R11, RZ, RZ, -R11 ;  /* 0x000000ffff0b7224 */ /* 0x000fe400078e0a0b */
[----:B0-----:R-:W-:Y:S02]  /*4150*/  IMAD.MOV.U32 R16, RZ, RZ, R3 ;  /* 0x000000ffff107224 */ /* 0x001fe400078e0003 */
[----:B-1----:R-:W-:-:S04]  /*4160*/  IMAD.HI.U32 R12, R21, R14, RZ ;  /* 0x0000000e150c7227 */ /* 0x002fc800078e00ff */
[----:B------:R-:W-:Y:S02]  /*4170*/  IMAD.MOV R12, RZ, RZ, -R12 ;  /* 0x000000ffff0c7224 */ /* 0x000fe400078e0a0c */
[C---:B------:R-:W-:Y:S02]  /*4180*/  IMAD R9, R4.reuse, R11, R9 ;  /* 0x0000000b04097224 */ /* 0x040fe400078e0209 */
[----:B------:R-:W-:Y:S02]  /*4190*/  IMAD R14, R4, R12, R14 ;  /* 0x0000000c040e7224 */ /* 0x000fe400078e020e */
[----:B------:R-:W-:Y:S02]  /*41a0*/  @!P3 IMAD.IADD R2, R2, 0x1, -R4 ;  /* 0x000000010202b824 */ /* 0x000fe400078e0a04 */
[----:B------:R-:W-:Y:S01]  /*41b0*/  @!P6 IMAD.MOV R16, RZ, RZ, -R16 ;  /* 0x000000ffff10e224 */ /* 0x000fe200078e0a10 */
[----:B------:R-:W-:Y:S01]  /*41c0*/  ISETP.GT.U32.AND P3, PT, R4, R14, PT ;  /* 0x0000000e0400720c */ /* 0x000fe20003f64070 */
[----:B------:R-:W-:Y:S01]  /*41d0*/  VIADD R5, R0, 0x1cb ;  /* 0x000001cb00057836 */ /* 0x000fe20000000000 */
[----:B------:R-:W-:Y:S01]  /*41e0*/  ISETP.GT.U32.AND P6, PT, R4, R9, PT ;  /* 0x000000090400720c */ /* 0x000fe20003fc4070 */
[----:B------:R-:W-:Y:S01]  /*41f0*/  @!P2 IMAD.IADD R15, R15, 0x1, -R4 ;  /* 0x000000010f0fa824 */ /* 0x000fe200078e0a04 */
[----:B------:R0:W-:Y:S01]  /*4200*/  STL [R1+0x254], R16 ;  /* 0x0002541001007387 */ /* 0x0001e20000100800 */
[----:B------:R-:W-:Y:S01]  /*4210*/  VIADD R8, R0, 0x1ca ;  /* 0x000001ca00087836 */ /* 0x000fe20000000000 */
[----:B------:R-:W-:Y:S01]  /*4220*/  IABS R10, R5 ;  /* 0x00000005000a7213 */ /* 0x000fe20000000000 */
[----:B------:R-:W-:Y:S01]  /*4230*/  IMAD.MOV.U32 R13, RZ, RZ, R2 ;  /* 0x000000ffff0d7224 */ /* 0x000fe200078e0002 */
[----:B------:R-:W-:Y:S01]  /*4240*/  ISETP.GT.U32.AND P2, PT, R4, R15, PT ;  /* 0x0000000f0400720c */ /* 0x000fe20003f44070 */
[----:B------:R-:W-:Y:S01]  /*4250*/  IMAD.HI.U32 R24, R21, R20, RZ ;  /* 0x0000001415187227 */ /* 0x000fe200078e00ff */
[----:B------:R-:W-:-:S03]  /*4260*/  IABS R17, R8 ;  /* 0x0000000800117213 */ /* 0x000fc60000000000 */
[--C-:B------:R-:W-:Y:S02]  /*4270*/  @!P3 IMAD.IADD R14, R14, 0x1, -R4.reuse ;  /* 0x000000010e0eb824 */ /* 0x100fe400078e0a04 */
[----:B------:R-:W-:Y:S02]  /*4280*/  @!P6 IMAD.IADD R9, R9, 0x1, -R4 ;  /* 0x000000010909e824 */ /* 0x000fe400078e0a04 */
[C---:B------:R-:W-:Y:S01]  /*4290*/  IMAD.HI.U32 R11, R21.reuse, R10, RZ ;  /* 0x0000000a150b7227 */ /* 0x040fe200078e00ff */
[C---:B------:R-:W-:Y:S02]  /*42a0*/  ISETP.GT.U32.AND P3, PT, R4.reuse, R14, PT ;  /* 0x0000000e0400720c */ /* 0x040fe40003f64070 */
[----:B------:R-:W-:Y:S01]  /*42b0*/  ISETP.GT.U32.AND P6, PT, R4, R9, PT ;  /* 0x000000090400720c */ /* 0x000fe20003fc4070 */
[----:B------:R-:W-:Y:S02]  /*42c0*/  IMAD.MOV R11, RZ, RZ, -R11 ;  /* 0x000000ffff0b7224 */ /* 0x000fe400078e0a0b */
[----:B------:R-:W-:-:S04]  /*42d0*/  IMAD.HI.U32 R12, R21, R17, RZ ;  /* 0x00000011150c7227 */ /* 0x000fc800078e00ff */
[----:B0-----:R-:W-:Y:S02]  /*42e0*/  VIADD R16, R0, 0x1c9 ;  /* 0x000001c900107836 */ /* 0x001fe40000000000 */
[----:B------:R-:W-:Y:S01]  /*42f0*/  @!P2 IMAD.IADD R15, R15, 0x1, -R4 ;  /* 0x000000010f0fa824 */ /* 0x000fe200078e0a04 */
[----:B------:R-:W-:Y:S01]  /*4300*/  ISETP.GE.AND P2, PT, R8, RZ, PT ;  /* 0x000000ff0800720c */ /* 0x000fe20003f46270 */
[----:B------:R-:W-:Y:S01]  /*4310*/  IMAD R2, R4, R11, R10 ;  /* 0x0000000b04027224 */ /* 0x000fe200078e020a */
[----:B------:R-:W-:Y:S01]  /*4320*/  IABS R8, R16 ;  /* 0x0000001000087213 */ /* 0x000fe20000000000 */
[----:B------:R-:W-:Y:S02]  /*4330*/  IMAD.MOV R12, RZ, RZ, -R12 ;  /* 0x000000ffff0c7224 */ /* 0x000fe400078e0a0c */
[----:B------:R-:W-:Y:S02]  /*4340*/  VIADD R10, R0, 0x1c8 ;  /* 0x000001c8000a7836 */ /* 0x000fe40000000000 */
[----:B------:R-:W-:-:S02]  /*4350*/  IMAD R17, R4, R12, R17 ;  /* 0x0000000c04117224 */ /* 0x000fc400078e0211 */
[----:B------:R-:W-:Y:S01]  /*4360*/  @!P3 IMAD.IADD R14, R14, 0x1, -R4 ;  /* 0x000000010e0eb824 */ /* 0x000fe200078e0a04 */
[----:B------:R-:W-:Y:S01]  /*4370*/  IABS R23, R10 ;  /* 0x0000000a00177213 */ /* 0x000fe20000000000 */
[----:B------:R-:W-:Y:S01]  /*4380*/  IMAD.HI.U32 R3, R21, R8, RZ ;  /* 0x0000000815037227 */ /* 0x000fe200078e00ff */
[----:B------:R-:W-:-:S03]  /*4390*/  ISETP.GT.U32.AND P3, PT, R4, R2, PT ;  /* 0x000000020400720c */ /* 0x000fc60003f64070 */
[----:B------:R-:W-:Y:S01]  /*43a0*/  @!P6 IMAD.IADD R9, R9, 0x1, -R4 ;  /* 0x000000010909e824 */ /* 0x000fe200078e0a04 */
[----:B------:R-:W-:Y:S01]  /*43b0*/  ISETP.GT.U32.AND P6, PT, R4, R17, PT ;  /* 0x000000110400720c */ /* 0x000fe20003fc4070 */
[----:B------:R-:W-:Y:S02]  /*43c0*/  IMAD.MOV R3, RZ, RZ, -R3 ;  /* 0x000000ffff037224 */ /* 0x000fe400078e0a03 */
[----:B------:R-:W-:-:S04]  /*43d0*/  IMAD.HI.U32 R22, R21, R23, RZ ;  /* 0x0000001715167227 */ /* 0x000fc800078e00ff */
[----:B------:R-:W-:Y:S02]  /*43e0*/  IMAD R8, R4, R3, R8 ;  /* 0x0000000304087224 */ /* 0x000fe400078e0208 */
[----:B------:R-:W-:Y:S02]  /*43f0*/  IMAD.MOV R22, RZ, RZ, -R22 ;  /* 0x000000ffff167224 */ /* 0x000fe400078e0a16 */
[--C-:B------:R-:W-:Y:S01]  /*4400*/  @!P3 IMAD.IADD R2, R2, 0x1, -R4.reuse ;  /* 0x000000010202b824 */ /* 0x100fe200078e0a04 */
[C---:B------:R-:W-:Y:S01]  /*4410*/  ISETP.GT.U32.AND P3, PT, R4.reuse, R8, PT ;  /* 0x000000080400720c */ /* 0x040fe20003f64070 */
[C---:B------:R-:W-:Y:S02]  /*4420*/  IMAD R22, R4.reuse, R22, R23 ;  /* 0x0000001604167224 */ /* 0x040fe400078e0217 */
[----:B------:R-:W-:Y:S02]  /*4430*/  @!P6 IMAD.IADD R17, R17, 0x1, -R4 ;  /* 0x000000011111e824 */ /* 0x000fe400078e0a04 */
[----:B------:R-:W-:Y:S01]  /*4440*/  @!P5 IMAD.MOV R13, RZ, RZ, -R13 ;  /* 0x000000ffff0dd224 */ /* 0x000fe200078e0a0d */
[----:B------:R-:W-:Y:S01]  /*4450*/  ISETP.GT.U32.AND P6, PT, R4, R22, PT ;  /* 0x000000160400720c */ /* 0x000fe20003fc4070 */
[C---:B------:R-:W-:Y:S01]  /*4460*/  VIADD R12, R0.reuse, 0x1c6 ;  /* 0x000001c6000c7836 */ /* 0x040fe20000000000 */
[----:B------:R-:W-:Y:S01]  /*4470*/  ISETP.GE.AND P5, PT, R5, RZ, PT ;  /* 0x000000ff0500720c */ /* 0x000fe20003fa6270 */
[----:B------:R-:W-:Y:S01]  /*4480*/  VIADD R11, R0, 0x1c5 ;  /* 0x000001c5000b7836 */ /* 0x000fe20000000000 */
[----:B------:R0:W-:Y:S01]  /*4490*/  STL [R1+0x258], R13 ;  /* 0x0002580d01007387 */ /* 0x0001e20000100800 */
[----:B------:R-:W-:-:S02]  /*44a0*/  IMAD.MOV R24, RZ, RZ, -R24 ;  /* 0x000000ffff187224 */ /* 0x000fc400078e0a18 */
[----:B------:R-:W-:Y:S01]  /*44b0*/  @!P3 IMAD.IADD R8, R8, 0x1, -R4 ;  /* 0x000000010808b824 */ /* 0x000fe200078e0a04 */
[----:B------:R-:W-:Y:S01]  /*44c0*/  IABS R5, R11 ;  /* 0x0000000b00057213 */ /* 0x000fe20000000000 */
[C---:B------:R-:W-:Y:S01]  /*44d0*/  IMAD R20, R4.reuse, R24, R20 ;  /* 0x0000001804147224 */ /* 0x040fe200078e0214 */
[----:B------:R-:W-:Y:S01]  /*44e0*/  ISETP.GT.U32.AND P3, PT, R4, R2, PT ;  /* 0x000000020400720c */ /* 0x000fe20003f64070 */
[----:B------:R-:W-:Y:S02]  /*44f0*/  IMAD.MOV.U32 R25, RZ, RZ, R15 ;  /* 0x000000ffff197224 */ /* 0x000fe400078e000f */
[----:B------:R-:W-:Y:S01]  /*4500*/  @!P6 IMAD.IADD R22, R22, 0x1, -R4 ;  /* 0x000000011616e824 */ /* 0x000fe200078e0a04 */
[----:B0-----:R-:W-:Y:S01]  /*4510*/  IABS R13, R12 ;  /* 0x0000000c000d7213 */ /* 0x001fe20000000000 */
[----:B------:R-:W-:Y:S01]  /*4520*/  IMAD.HI.U32 R3, R21, R5, RZ ;  /* 0x0000000515037227 */ /* 0x000fe200078e00ff */
[----:B------:R-:W-:-:S03]  /*4530*/  ISETP.GT.U32.AND P6, PT, R4, R8, PT ;  /* 0x000000080400720c */ /* 0x000fc60003fc4070 */
[----:B------:R-:W-:-:S04]  /*4540*/  IMAD.HI.U32 R18, R21, R13, RZ ;  /* 0x0000000d15127227 */ /* 0x000fc800078e00ff */
[----:B------:R-:W-:Y:S01]  /*4550*/  @!P0 IMAD.MOV R9, RZ, RZ, -R9 ;  /* 0x000000ffff098224 */ /* 0x000fe200078e0a09 */
[C---:B------:R-:W-:Y:S01]  /*4560*/  ISETP.GT.U32.AND P0, PT, R4.reuse, R20, PT ;  /* 0x000000140400720c */ /* 0x040fe20003f04070 */
[----:B------:R-:W-:Y:S02]  /*4570*/  IMAD.MOV R18, RZ, RZ, -R18 ;  /* 0x000000ffff127224 */ /* 0x000fe400078e0a12 */
[----:B------:R-:W-:Y:S02]  /*4580*/  IMAD.MOV R3, RZ, RZ, -R3 ;  /* 0x000000ffff037224 */ /* 0x000fe400078e0a03 */
[----:B------:R-:W-:Y:S01]  /*4590*/  @!P1 IMAD.MOV R25, RZ, RZ, -R25 ;  /* 0x000000ffff199224 */ /* 0x000fe200078e0a19 */
[C---:B------:R-:W-:Y:S01]  /*45a0*/  ISETP.GT.U32.AND P1, PT, R4.reuse, R17, PT ;  /* 0x000000110400720c */ /* 0x040fe20003f24070 */
[C---:B------:R-:W-:Y:S02]  /*45b0*/  IMAD R13, R4.reuse, R18, R13 ;  /* 0x00000012040d7224 */ /* 0x040fe400078e020d */
[----:B------:R-:W-:Y:S01]  /*45c0*/  IMAD R3, R4, R3, R5 ;  /* 0x0000000304037224 */ /* 0x000fe200078e0205 */
[----:B------:R-:W-:Y:S01]  /*45d0*/  STL [R1+0x25c], R25 ;  /* 0x00025c1901007387 */ /* 0x000fe20000100800 */
[----:B------:R-:W-:-:S02]  /*45e0*/  IMAD.MOV.U32 R23, RZ, RZ, R14 ;  /* 0x000000ffff177224 */ /* 0x000fc400078e000e */
[C---:B------:R-:W-:Y:S02]  /*45f0*/  VIADD R18, R0.reuse, 0x1c4 ;  /* 0x000001c400127836 */ /* 0x040fe40000000000 */
[----:B------:R-:W-:Y:S02]  /*4600*/  VIADD R5, R0, 0x1c3 ;  /* 0x000001c300057836 */ /* 0x000fe40000000000 */
[--C-:B------:R-:W-:Y:S01]  /*4610*/  @!P3 IMAD.IADD R2, R2, 0x1, -R4.reuse ;  /* 0x000000010202b824 */ /* 0x100fe200078e0a04 */
[----:B------:R-:W-:Y:S01]  /*4620*/  ISETP.GT.U32.AND P3, PT, R4, R13, PT ;  /* 0x0000000d0400720c */ /* 0x000fe20003f64070 */
[--C-:B------:R-:W-:Y:S01]  /*4630*/  @!P6 IMAD.IADD R8, R8, 0x1, -R4.reuse ;  /* 0x000000010808e824 */ /* 0x100fe200078e0a04 */
[----:B------:R-:W-:Y:S01]  /*4640*/  ISETP.GT.U32.AND P6, PT, R4, R3, PT ;  /* 0x000000030400720c */ /* 0x000fe20003fc4070 */
[----:B------:R-:W-:Y:S01]  /*4650*/  @!P4 IMAD.MOV R23, RZ, RZ, -R23 ;  /* 0x000000ffff17c224 */ /* 0x000fe200078e0a17 */
[----:B------:R-:W-:Y:S01]  /*4660*/  IABS R15, R18 ;  /* 0x00000012000f7213 */ /* 0x000fe20000000000 */
[----:B------:R-:W-:Y:S01]  /*4670*/  @!P0 IMAD.IADD R20, R20, 0x1, -R4 ;  /* 0x0000000114148824 */ /* 0x000fe200078e0a04 */
[----:B------:R-:W-:Y:S01]  /*4680*/  ISETP.GT.U32.AND P4, PT, R4, R22, PT ;  /* 0x000000160400720c */ /* 0x000fe20003f84070 */
[----:B------:R-:W-:Y:S01]  /*4690*/  IMAD.MOV.U32 R24, RZ, RZ, R2 ;  /* 0x000000ffff187224 */ /* 0x000fe200078e0002 */
[----:B------:R-:W-:Y:S01]  /*46a0*/  IABS R14, R5 ;  /* 0x00000005000e7213 */ /* 0x000fe20000000000 */
[----:B------:R-:W-:Y:S01]  /*46b0*/  STL [R1+0x260], R23 ;  /* 0x0002601701007387 */ /* 0x000fe20000100800 */
[----:B------:R-:W-:Y:S01]  /*46c0*/  @!P1 IMAD.IADD R17, R17, 0x1, -R4 ;  /* 0x0000000111119824 */ /* 0x000fe200078e0a04 */
[----:B------:R-:W-:Y:S01]  /*46d0*/  ISETP.GE.AND P1, PT, R16, RZ, PT ;  /* 0x000000ff1000720c */ /* 0x000fe20003f26270 */
[----:B------:R-:W-:Y:S01]  /*46e0*/  @!P5 IMAD.MOV R24, RZ, RZ, -R24 ;  /* 0x000000ffff18d224 */ /* 0x000fe200078e0a18 */
[----:B------:R0:W-:Y:S01]  /*46f0*/  STL [R1+0x270], R9 ;  /* 0x0002700901007387 */ /* 0x0001e20000100800 */
[----:B------:R-:W-:Y:S01]  /*4700*/  ISETP.GT.U32.AND P5, PT, R4, R20, PT ;  /* 0x000000140400720c */ /* 0x000fe20003fa4070 */
[----:B------:R-:W-:Y:S01]  /*4710*/  IMAD.HI.U32 R16, R21, R14, RZ ;  /* 0x0000000e15107227 */ /* 0x000fe200078e00ff */
[----:B------:R-:W-:Y:S01]  /*4720*/  ISETP.GE.AND P0, PT, R19, RZ, PT ;  /* 0x000000ff1300720c */ /* 0x000fe20003f06270 */
[----:B------:R-:W-:Y:S02]  /*4730*/  STL [R1+0x274], R24 ;  /* 0x0002741801007387 */ /* 0x000fe40000100800 */
[----:B------:R-:W-:-:S02]  /*4740*/  IMAD.MOV R16, RZ, RZ, -R16 ;  /* 0x000000ffff107224 */ /* 0x000fc400078e0a10 */
[----:B------:R-:W-:Y:S01]  /*4750*/  @!P3 IMAD.IADD R13, R13, 0x1, -R4 ;  /* 0x000000010d0db824 */ /* 0x000fe200078e0a04 */
[----:B------:R-:W-:Y:S01]  /*4760*/  ISETP.GE.AND P3, PT, R12, RZ, PT ;  /* 0x000000ff0c00720c */ /* 0x000fe20003f66270 */
[----:B0-----:R-:W-:-:S04]  /*4770*/  IMAD.HI.U32 R9, R21, R15, RZ ;  /* 0x0000000f15097227 */ /* 0x001fc800078e00ff */
[----:B------:R-:W-:Y:S02]  /*4780*/  IMAD.MOV R9, RZ, RZ, -R9 ;  /* 0x000000ffff097224 */ /* 0x000fe400078e0a09 */
[----:B------:R-:W-:Y:S02]  /*4790*/  @!P6 IMAD.IADD R3, R3, 0x1, -R4 ;  /* 0x000000010303e824 */ /* 0x000fe400078e0a04 */
[C---:B------:R-:W-:Y:S02]  /*47a0*/  IMAD R9, R4.reuse, R9, R15 ;  /* 0x0000000904097224 */ /* 0x040fe400078e020f */
[----:B------:R-:W-:Y:S01]  /*47b0*/  IMAD.MOV.U32 R12, RZ, RZ, R8 ;  /* 0x000000ffff0c7224 */ /* 0x000fe200078e0008 */
[----:B------:R-:W-:Y:S01]  /*47c0*/  ISETP.GT.U32.AND P6, PT, R4, R3, PT ;  /* 0x000000030400720c */ /* 0x000fe20003fc4070 */
[----:B------:R-:W-:Y:S01]  /*47d0*/  @!P4 IMAD.IADD R22, R22, 0x1, -R4 ;  /* 0x000000011616c824 */ /* 0x000fe200078e0a04 */
[----:B------:R-:W-:Y:S01]  /*47e0*/  ISETP.GE.AND P4, PT, R10, RZ, PT ;  /* 0x000000ff0a00720c */ /* 0x000fe20003f86270 */
[----:B------:R-:W-:-:S02]  /*47f0*/  IMAD R14, R4, R16, R14 ;  /* 0x00000010040e7224 */ /* 0x000fc400078e020e */
[----:B------:R-:W-:Y:S02]  /*4800*/  IMAD.MOV.U32 R23, RZ, RZ, R17 ;  /* 0x000000ffff177224 */ /* 0x000fe400078e0011 */
[----:B------:R-:W-:Y:S01]  /*4810*/  @!P1 IMAD.MOV R12, RZ, RZ, -R12 ;  /* 0x000000ffff0c9224 */ /* 0x000fe200078e0a0c */
[C---:B------:R-:W-:Y:S01]  /*4820*/  ISETP.GT.U32.AND P1, PT, R4.reuse, R9, PT ;  /* 0x000000090400720c */ /* 0x040fe20003f24070 */
[----:B------:R-:W-:Y:S01]  /*4830*/  @!P2 IMAD.MOV R23, RZ, RZ, -R23 ;  /* 0x000000ffff17a224 */ /* 0x000fe200078e0a17 */
[----:B------:R-:W-:Y:S01]  /*4840*/  ISETP.GT.U32.AND P2, PT, R4, R13, PT ;  /* 0x0000000d0400720c */ /* 0x000fe20003f44070 */
[----:B------:R-:W-:Y:S01]  /*4850*/  @!P5 IMAD.IADD R20, R20, 0x1, -R4 ;  /* 0x000000011414d824 */ /* 0x000fe200078e0a04 */
[----:B------:R-:W-:Y:S01]  /*4860*/  ISETP.GT.U32.AND P5, PT, R4, R14, PT ;  /* 0x0000000e0400720c */ /* 0x000fe20003fa4070 */
[----:B------:R-:W-:Y:S01]  /*4870*/  VIADD R2, R0, 0x1c2 ;  /* 0x000001c200027836 */ /* 0x000fe20000000000 */
[----:B------:R-:W-:Y:S01]  /*4880*/  STL [R1+0x278], R23 ;  /* 0x0002781701007387 */ /* 0x000fe20000100800 */
[----:B------:R-:W-:-:S02]  /*4890*/  IMAD.MOV.U32 R10, RZ, RZ, R22 ;  /* 0x000000ffff0a7224 */ /* 0x000fc400078e0016 */
[----:B------:R-:W-:Y:S01]  /*48a0*/  VIADD R8, R0, 0x1c1 ;  /* 0x000001c100087836 */ /* 0x000fe20000000000 */
[----:B------:R0:W-:Y:S01]  /*48b0*/  STL [R1+0x27c], R12 ;  /* 0x00027c0c01007387 */ /* 0x0001e20000100800 */
[----:B------:R-:W-:Y:S01]  /*48c0*/  @!P4 IMAD.MOV R10, RZ, RZ, -R10 ;  /* 0x000000ffff0ac224 */ /* 0x000fe200078e0a0a */
[----:B------:R-:W-:Y:S01]  /*48d0*/  ISETP.GE.AND P4, PT, R11, RZ, PT ;  /* 0x000000ff0b00720c */ /* 0x000fe20003f86270 */
[--C-:B------:R-:W-:Y:S01]  /*48e0*/  @!P6 IMAD.IADD R3, R3, 0x1, -R4.reuse ;  /* 0x000000010303e824 */ /* 0x100fe200078e0a04 */
[----:B------:R-:W-:Y:S01]  /*48f0*/  ISETP.GE.AND P6, PT, R5, RZ, PT ;  /* 0x000000ff0500720c */ /* 0x000fe20003fc6270 */
[----:B------:R-:W-:Y:S01]  /*4900*/  @!P1 IMAD.IADD R9, R9, 0x1, -R4 ;  /* 0x0000000109099824 */ /* 0x000fe200078e0a04 */
[----:B------:R1:W-:Y:S01]  /*4910*/  STL [R1+0x280], R10 ;  /* 0x0002800a01007387 */ /* 0x0003e20000100800 */
[----:B------:R-:W-:Y:S01]  /*4920*/  IMAD.MOV.U32 R16, RZ, RZ, R20 ;  /* 0x000000ffff107224 */ /* 0x000fe200078e0014 */
[----:B------:R-:W-:Y:S01]  /*4930*/  ISETP.GE.AND P1, PT, R2, RZ, PT ;  /* 0x000000ff0200720c */ /* 0x000fe20003f26270 */
[----:B------:R-:W-:Y:S01]  /*4940*/  @!P5 IMAD.IADD R14, R14, 0x1, -R4 ;  /* 0x000000010e0ed824 */ /* 0x000fe200078e0a04 */
[----:B0-----:R-:W-:Y:S01]  /*4950*/  IABS R12, R2 ;  /* 0x00000002000c7213 */ /* 0x001fe20000000000 */
[----:B------:R-:W-:Y:S01]  /*4960*/  @!P0 IMAD.MOV R16, RZ, RZ, -R16 ;  /* 0x000000ffff108224 */ /* 0x000fe200078e0a10 */
[C---:B------:R-:W-:Y:S01]  /*4970*/  ISETP.GT.U32.AND P0, PT, R4.reuse, R9, PT ;  /* 0x000000090400720c */ /* 0x040fe20003f04070 */
[----:B------:R-:W-:Y:S01]  /*4980*/  @!P2 IMAD.IADD R13, R13, 0x1, -R4 ;  /* 0x000000010d0da824 */ /* 0x000fe200078e0a04 */
[----:B------:R-:W-:Y:S01]  /*4990*/  ISETP.GT.U32.AND P5, PT, R4, R14, PT ;  /* 0x0000000e0400720c */ /* 0x000fe20003fa4070 */
[----:B------:R-:W-:Y:S01]  /*49a0*/  IMAD.HI.U32 R5, R21, R12, RZ ;  /* 0x0000000c15057227 */ /* 0x000fe200078e00ff */
[----:B-1----:R-:W-:Y:S01]  /*49b0*/  IABS R10, R8 ;  /* 0x00000008000a7213 */ /* 0x002fe20000000000 */
[----:B------:R-:W-:Y:S01]  /*49c0*/  STL [R1+0x284], R16 ;  /* 0x0002841001007387 */ /* 0x000fe20000100800 */
[----:B------:R-:W-:Y:S01]  /*49d0*/  ISETP.GE.AND P2, PT, R18, RZ, PT ;  /* 0x000000ff1200720c */ /* 0x000fe20003f46270 */
[----:B------:R-:W-:-:S02]  /*49e0*/  IMAD.MOV R5, RZ, RZ, -R5 ;  /* 0x000000ffff057224 */ /* 0x000fc400078e0a05 */
[----:B------:R-:W-:-:S04]  /*49f0*/  IMAD.HI.U32 R2, R21, R10, RZ ;  /* 0x0000000a15027227 */ /* 0x000fc800078e00ff */
[C---:B------:R-:W-:Y:S02]  /*4a00*/  IMAD R12, R4.reuse, R5, R12 ;  /* 0x00000005040c7224 */ /* 0x040fe400078e020c */
[----:B------:R-:W-:Y:S02]  /*4a10*/  IMAD.MOV R2, RZ, RZ, -R2 ;  /* 0x000000ffff027224 */ /* 0x000fe400078e0a02 */
[----:B------:R-:W-:Y:S01]  /*4a20*/  @!P4 IMAD.MOV R3, RZ, RZ, -R3 ;  /* 0x000000ffff03c224 */ /* 0x000fe200078e0a03 */
[C---:B------:R-:W-:Y:S01]  /*4a30*/  ISETP.GT.U32.AND P4, PT, R4.reuse, R12, PT ;  /* 0x0000000c0400720c */ /* 0x040fe20003f84070 */
[----:B------:R-:W-:Y:S02]  /*4a40*/  IMAD R5, R4, R2, R10 ;  /* 0x0000000204057224 */ /* 0x000fe400078e020a */
[----:B------:R-:W-:Y:S02]  /*4a50*/  @!P0 IMAD.IADD R9, R9, 0x1, -R4 ;  /* 0x0000000109098824 */ /* 0x000fe400078e0a04 */
[----:B------:R-:W-:-:S02]  /*4a60*/  IMAD.MOV.U32 R15, RZ, RZ, R13 ;  /* 0x000000ffff0f7224 */ /* 0x000fc400078e000d */
[--C-:B------:R-:W-:Y:S01]  /*4a70*/  @!P5 IMAD.IADD R14, R14, 0x1, -R4.reuse ;  /* 0x000000010e0ed824 */ /* 0x100fe200078e0a04 */
[----:B------:R-:W-:Y:S01]  /*4a80*/  ISETP.GT.U32.AND P5, PT, R4, R5, PT ;  /* 0x000000050400720c */ /* 0x000fe20003fa4070 */
[----:B------:R-:W-:Y:S02]  /*4a90*/  VIADD R10, R0, 0x1c0 ;  /* 0x000001c0000a7836 */ /* 0x000fe40000000000 */
[----:B------:R-:W-:Y:S02]  /*4aa0*/  IMAD.MOV.U32 R13, RZ, RZ, R9 ;  /* 0x000000ffff0d7224 */ /* 0x000fe400078e0009 */
[----:B------:R-:W-:Y:S01]  /*4ab0*/  @!P3 IMAD.MOV R15, RZ, RZ, -R15 ;  /* 0x000000ffff0fb224 */ /* 0x000fe200078e0a0f */
[----:B------:R-:W-:Y:S01]  /*4ac0*/  ISETP.GE.AND P0, PT, R10, RZ, PT ;  /* 0x000000ff0a00720c */ /* 0x000fe20003f06270 */
[--C-:B------:R-:W-:Y:S01]  /*4ad0*/  @!P4 IMAD.IADD R12, R12, 0x1, -R4.reuse ;  /* 0x000000010c0cc824 */ /* 0x100fe200078e0a04 */
[----:B------:R-:W-:Y:S01]  /*4ae0*/  IABS R10, R10 ;  /* 0x0000000a000a7213 */ /* 0x000fe20000000000 */
[----:B------:R-:W-:Y:S01]  /*4af0*/  @!P2 IMAD.MOV R13, RZ, RZ, -R13 ;  /* 0x000000ffff0da224 */ /* 0x000fe200078e0a0d */
[----:B------:R0:W-:Y:S01]  /*4b00*/  STL [R1+0x28c], R15 ;  /* 0x00028c0f01007387 */ /* 0x0001e20000100800 */
[----:B------:R-:W-:Y:S01]  /*4b10*/  VIADD R11, R0, 0x1bf ;  /* 0x000001bf000b7836 */ /* 0x000fe20000000000 */
[----:B------:R-:W-:Y:S01]  /*4b20*/  ISETP.GE.AND P3, PT, R8, RZ, PT ;  /* 0x000000ff0800720c */ /* 0x000fe20003f66270 */
[----:B------:R-:W-:Y:S01]  /*4b30*/  VIADD R8, R0, 0x1be ;  /* 0x000001be00087836 */ /* 0x000fe20000000000 */
[----:B------:R1:W-:Y:S01]  /*4b40*/  STL [R1+0x290], R3 ;  /* 0x0002900301007387 */ /* 0x0003e20000100800 */
[----:B------:R-:W-:Y:S01]  /*4b50*/  ISETP.GT.U32.AND P4, PT, R4, R12, PT ;  /* 0x0000000c0400720c */ /* 0x000fe20003f84070 */
[----:B------:R-:W-:Y:S01]  /*4b60*/  @!P5 IMAD.IADD R5, R5, 0x1, -R4 ;  /* 0x000000010505d824 */ /* 0x000fe200078e0a04 */
[----:B------:R-:W-:Y:S01]  /*4b70*/  IABS R2, R11 ;  /* 0x0000000b00027213 */ /* 0x000fe20000000000 */
[----:B------:R2:W-:Y:S01]  /*4b80*/  STL [R1+0x294], R13 ;  /* 0x0002940d01007387 */ /* 0x0005e20000100800 */
[----:B------:R-:W-:Y:S01]  /*4b90*/  @!P6 IMAD.MOV R14, RZ, RZ, -R14 ;  /* 0x000000ffff0ee224 */ /* 0x000fe200078e0a0e */
[----:B------:R-:W-:Y:S01]  /*4ba0*/  ISETP.GE.AND P2, PT, R11, RZ, PT ;  /* 0x000000ff0b00720c */ /* 0x000fe20003f46270 */
[----:B0-----:R-:W-:Y:S01]  /*4bb0*/  VIADD R15, R0, 0x1bd ;  /* 0x000001bd000f7836 */ /* 0x001fe20000000000 */
[----:B------:R-:W-:Y:S01]  /*4bc0*/  ISETP.GT.U32.AND P5, PT, R4, R5, PT ;  /* 0x000000050400720c */ /* 0x000fe20003fa4070 */
[C---:B------:R-:W-:Y:S01]  /*4bd0*/  IMAD.HI.U32 R11, R21.reuse, R2, RZ ;  /* 0x00000002150b7227 */ /* 0x040fe200078e00ff */
[----:B-1----:R-:W-:Y:S01]  /*4be0*/  IABS R3, R8 ;  /* 0x0000000800037213 */ /* 0x002fe20000000000 */
[----:B------:R0:W-:Y:S01]  /*4bf0*/  STL [R1+0x298], R14 ;  /* 0x0002980e01007387 */ /* 0x0001e20000100800 */
[----:B------:R-:W-:Y:S01]  /*4c00*/  ISETP.GE.AND P6, PT, R8, RZ, PT ;  /* 0x000000ff0800720c */ /* 0x000fe20003fc6270 */
[----:B------:R-:W-:Y:S01]  /*4c10*/  IMAD.MOV R11, RZ, RZ, -R11 ;  /* 0x000000ffff0b7224 */ /* 0x000fe200078e0a0b */
[----:B------:R-:W-:Y:S01]  /*4c20*/  IABS R17, R15 ;  /* 0x0000000f00117213 */ /* 0x000fe20000000000 */
[----:B--2---:R-:W-:-:S04]  /*4c30*/  IMAD.HI.U32 R13, R21, R10, RZ ;  /* 0x0000000a150d7227 */ /* 0x004fc800078e00ff */
[----:B------:R-:W-:Y:S02]  /*4c40*/  IMAD.MOV R13, RZ, RZ, -R13 ;  /* 0x000000ffff0d7224 */ /* 0x000fe400078e0a0d */
[----:B------:R-:W-:-:S04]  /*4c50*/  IMAD.HI.U32 R9, R21, R3, RZ ;  /* 0x0000000315097227 */ /* 0x000fc800078e00ff */
[----:B------:R-:W-:Y:S02]  /*4c60*/  IMAD R8, R4, R13, R10 ;  /* 0x0000000d04087224 */ /* 0x000fe400078e020a */
[----:B------:R-:W-:Y:S02]  /*4c70*/  @!P4 IMAD.IADD R12, R12, 0x1, -R4 ;  /* 0x000000010c0cc824 */ /* 0x000fe400078e0a04 */
[----:B------:R-:W-:Y:S01]  /*4c80*/  IMAD.MOV R9, RZ, RZ, -R9 ;  /* 0x000000ffff097224 */ /* 0x000fe200078e0a09 */
[C---:B------:R-:W-:Y:S01]  /*4c90*/  ISETP.GT.U32.AND P4, PT, R4.reuse, R8, PT ;  /* 0x000000080400720c */ /* 0x040fe20003f84070 */
[C---:B------:R-:W-:Y:S02]  /*4ca0*/  IMAD R2, R4.reuse, R11, R2 ;  /* 0x0000000b04027224 */ /* 0x040fe400078e0202 */
[----:B------:R-:W-:Y:S02]  /*4cb0*/  IMAD R3, R4, R9, R3 ;  /* 0x0000000904037224 */ /* 0x000fe400078e0203 */
[----:B------:R-:W-:-:S02]  /*4cc0*/  IMAD.MOV.U32 R18, RZ, RZ, R12 ;  /* 0x000000ffff127224 */ /* 0x000fc400078e000c */
[----:B------:R-:W-:Y:S01]  /*4cd0*/  @!P5 IMAD.IADD R5, R5, 0x1, -R4 ;  /* 0x000000010505d824 */ /* 0x000fe200078e0a04 */
[C---:B------:R-:W-:Y:S01]  /*4ce0*/  ISETP.GT.U32.AND P5, PT, R4.reuse, R2, PT ;  /* 0x000000020400720c */ /* 0x040fe20003fa4070 */
[----:B------:R-:W-:Y:S01]  /*4cf0*/  @!P1 IMAD.MOV R18, RZ, RZ, -R18 ;  /* 0x000000ffff129224 */ /* 0x000fe200078e0a12 */
[----:B------:R-:W-:Y:S01]  /*4d00*/  ISETP.GT.U32.AND P1, PT, R4, R3, PT ;  /* 0x000000030400720c */ /* 0x000fe20003f24070 */
[----:B------:R-:W-:-:S03]  /*4d10*/  IMAD.HI.U32 R12, R21, R17, RZ ;  /* 0x00000011150c7227 */ /* 0x000fc600078e00ff */
[----:B------:R-:W-:Y:S01]  /*4d20*/  STL [R1+0x29c], R18 ;  /* 0x00029c1201007387 */ /* 0x000fe20000100800 */
[--C-:B------:R-:W-:Y:S02]  /*4d30*/  @!P4 IMAD.IADD R8, R8, 0x1, -R4.reuse ;  /* 0x000000010808c824 */ /* 0x100fe400078e0a04 */
[----:B------:R-:W-:Y:S01]  /*4d40*/  @!P3 IMAD.MOV R5, RZ, RZ, -R5 ;  /* 0x000000ffff05b224 */ /* 0x000fe200078e0a05 */
[----:B------:R-:W-:Y:S01]  /*4d50*/  ISETP.GE.AND P3, PT, R15, RZ, PT ;  /* 0x000000ff0f00720c */ /* 0x000fe20003f66270 */
[----:B------:R-:W-:Y:S01]  /*4d60*/  VIADD R11, R0, 0x1ba ;  /* 0x000001ba000b7836 */ /* 0x000fe20000000000 */
[----:B------:R-:W-:Y:S01]  /*4d70*/  ISETP.GT.U32.AND P4, PT, R4, R8, PT ;  /* 0x000000080400720c */ /* 0x000fe20003f84070 */
[----:B------:R-:W-:Y:S01]  /*4d80*/  @!P5 IMAD.IADD R2, R2, 0x1, -R4 ;  /* 0x000000010202d824 */ /* 0x000fe200078e0a04 */
[----:B------:R1:W-:Y:S01]  /*4d90*/  STL [R1+0x2a0], R5 ;  /* 0x0002a00501007387 */ /* 0x0003e20000100800 */
[C---:B------:R-:W-:Y:S01]  /*4da0*/  VIADD R13, R0.reuse, 0x1bc ;  /* 0x000001bc000d7836 */ /* 0x040fe20000000000 */
[----:B0-----:R-:W-:Y:S01]  /*4db0*/  IABS R14, R11 ;  /* 0x0000000b000e7213 */ /* 0x001fe20000000000 */
[----:B------:R-:W-:Y:S01]  /*4dc0*/  VIADD R10, R0, 0x1bb ;  /* 0x000001bb000a7836 */ /* 0x000fe20000000000 */
[C---:B------:R-:W-:Y:S01]  /*4dd0*/  ISETP.GT.U32.AND P5, PT, R4.reuse, R2, PT ;  /* 0x000000020400720c */ /* 0x040fe20003fa4070 */
[----:B------:R-:W-:Y:S01]  /*4de0*/  IMAD.MOV R12, RZ, RZ, -R12 ;  /* 0x000000ffff0c7224 */ /* 0x000fe200078e0a0c */
[----:B------:R-:W-:Y:S01]  /*4df0*/  IABS R16, R13 ;  /* 0x0000000d00107213 */ /* 0x000fe20000000000 */
[----:B------:R-:W-:Y:S01]  /*4e00*/  @!P1 IMAD.IADD R3, R3, 0x1, -R4 ;  /* 0x0000000103039824 */ /* 0x000fe200078e0a04 */
[----:B------:R-:W-:Y:S01]  /*4e10*/  IABS R9, R10 ;  /* 0x0000000a00097213 */ /* 0x000fe20000000000 */
[----:B-1----:R-:W-:-:S03]  /*4e20*/  IMAD R5, R4, R12, R17 ;  /* 0x0000000c04057224 */ /* 0x002fc600078e0211 */
[----:B------:R-:W-:Y:S01]  /*4e30*/  ISETP.GT.U32.AND P1, PT, R4, R3, PT ;  /* 0x000000030400720c */ /* 0x000fe20003f24070 */
[----:B------:R-:W-:Y:S02]  /*4e40*/  @!P4 IMAD.IADD R8, R8, 0x1, -R4 ;  /* 0x000000010808c824 */ /* 0x000fe400078e0a04 */
[----:B------:R-:W-:Y:S01]  /*4e50*/  IMAD.MOV.U32 R12, RZ, RZ, R14 ;  /* 0x000000ffff0c7224 */ /* 0x000fe200078e000e */
[----:B------:R-:W-:Y:S01]  /*4e60*/  ISETP.GT.U32.AND P4, PT, R4, R5, PT ;  /* 0x000000050400720c */ /* 0x000fe20003f84070 */
[----:B------:R-:W-:-:S04]  /*4e70*/  IMAD.HI.U32 R17, R21, R16, RZ ;  /* 0x0000001015117227 */ /* 0x000fc800078e00ff */
[----:B------:R-:W-:-:S04]  /*4e80*/  IMAD.HI.U32 R15, R21, R9, RZ ;  /* 0x00000009150f7227 */ /* 0x000fc800078e00ff */
[----:B------:R-:W-:-:S04]  /*4e90*/  IMAD.HI.U32 R14, R21, R12, RZ ;  /* 0x0000000c150e7227 */ /* 0x000fc800078e00ff */
[----:B------:R-:W-:Y:S02]  /*4ea0*/  IMAD.MOV R17, RZ, RZ, -R17 ;  /* 0x000000ffff117224 */ /* 0x000fe400078e0a11 */
[----:B------:R-:W-:Y:S02]  /*4eb0*/  IMAD.MOV R15, RZ, RZ, -R15 ;  /* 0x000000ffff0f7224 */ /* 0x000fe400078e0a0f */
[----:B------:R-:W-:Y:S01]  /*4ec0*/  @!P5 IMAD.IADD R2, R2, 0x1, -R4 ;  /* 0x000000010202d824 */ /* 0x000fe200078e0a04 */
[----:B------:R-:W-:Y:S01]  /*4ed0*/  ISETP.GE.AND P5, PT, R13, RZ, PT ;  /* 0x000000ff0d00720c */ /* 0x000fe20003fa6270 */
[----:B------:R-:W-:Y:S02]  /*4ee0*/  IMAD.MOV R14, RZ, RZ, -R14 ;  /* 0x000000ffff0e7224 */ /* 0x000fe400078e0a0e */
[C---:B------:R-:W-:Y:S02]  /*4ef0*/  IMAD R13, R4.reuse, R17, R16 ;  /* 0x00000011040d7224 */ /* 0x040fe400078e0210 */
[----:B------:R-:W-:-:S02]  /*4f00*/  IMAD R9, R4, R15, R9 ;  /* 0x0000000f04097224 */ /* 0x000fc400078e0209 */
[----:B------:R-:W-:Y:S02]  /*4f10*/  IMAD.MOV.U32 R18, RZ, RZ, R8 ;  /* 0x000000ffff127224 */ /* 0x000fe400078e0008 */
[----:B------:R-:W-:Y:S01]  /*4f20*/  @!P1 IMAD.IADD R3, R3, 0x1, -R4 ;  /* 0x0000000103039824 */ /* 0x000fe200078e0a04 */
[C---:B------:R-:W-:Y:S01]  /*4f30*/  ISETP.GT.U32.AND P1, PT, R4.reuse, R9, PT ;  /* 0x000000090400720c */ /* 0x040fe20003f24070 */
[C---:B------:R-:W-:Y:S02]  /*4f40*/  IMAD R8, R4.reuse, R14, R12 ;  /* 0x0000000e04087224 */ /* 0x040fe400078e020c */
[----:B------:R-:W-:Y:S02]  /*4f50*/  @!P4 IMAD.IADD R5, R5, 0x1, -R4 ;  /* 0x000000010505c824 */ /* 0x000fe400078e0a04 */
[----:B------:R-:W-:Y:S01]  /*4f60*/  @!P0 IMAD.MOV R18, RZ, RZ, -R18 ;  /* 0x000000ffff128224 */ /* 0x000fe200078e0a12 */
[C---:B------:R-:W-:Y:S01]  /*4f70*/  ISETP.GT.U32.AND P0, PT, R4.reuse, R13, PT ;  /* 0x0000000d0400720c */ /* 0x040fe20003f04070 */
[----:B------:R-:W-:Y:S01]  /*4f80*/  IMAD.MOV.U32 R16, RZ, RZ, R2 ;  /* 0x000000ffff107224 */ /* 0x000fe200078e0002 */
[----:B------:R-:W-:Y:S01]  /*4f90*/  ISETP.GT.U32.AND P4, PT, R4, R5, PT ;  /* 0x000000050400720c */ /* 0x000fe20003f84070 */
[----:B------:R-:W-:Y:S01]  /*4fa0*/  IMAD.MOV.U32 R14, RZ, RZ, R3 ;  /* 0x000000ffff0e7224 */ /* 0x000fe200078e0003 */
[----:B------:R-:W-:Y:S01]  /*4fb0*/  STL [R1+0x2a4], R18 ;  /* 0x0002a41201007387 */ /* 0x000fe20000100800 */
[----:B------:R-:W-:Y:S01]  /*4fc0*/  @!P2 IMAD.MOV R16, RZ, RZ, -R16 ;  /* 0x000000ffff10a224 */ /* 0x000fe200078e0a10 */
[----:B------:R-:W-:Y:S01]  /*4fd0*/  ISETP.GE.AND P2, PT, R10, RZ, PT ;  /* 0x000000ff0a00720c */ /* 0x000fe20003f46270 */
[----:B------:R-:W-:Y:S01]  /*4fe0*/  @!P6 IMAD.MOV R14, RZ, RZ, -R14 ;  /* 0x000000ffff0ee224 */ /* 0x000fe200078e0a0e */
[----:B------:R-:W-:Y:S01]  /*4ff0*/  ISETP.GT.U32.AND P6, PT, R4, R8, PT ;  /* 0x000000080400720c */ /* 0x000fe20003fc4070 */
[----:B------:R-:W-:Y:S01]  /*5000*/  VIADD R15, R0, 0x1b9 ;  /* 0x000001b9000f7836 */ /* 0x000fe20000000000 */
[----:B------:R0:W-:Y:S01]  /*5010*/  STL [R1+0x2a8], R16 ;  /* 0x0002a81001007387 */ /* 0x0001e20000100800 */
[----:B------:R-:W-:-:S02]  /*5020*/  @!P1 IMAD.IADD R9, R9, 0x1, -R4 ;  /* 0x0000000109099824 */ /* 0x000fc400078e0a04 */
[--C-:B------:R-:W-:Y:S01]  /*5030*/  @!P0 IMAD.IADD R13, R13, 0x1, -R4.reuse ;  /* 0x000000010d0d8824 */ /* 0x100fe200078e0a04 */
[----:B------:R-:W-:Y:S01]  /*5040*/  IABS R12, R15 ;  /* 0x0000000f000c7213 */ /* 0x000fe20000000000 */
[----:B------:R1:W-:Y:S01]  /*5050*/  STL [R1+0x2ac], R14 ;  /* 0x0002ac0e01007387 */ /* 0x0003e20000100800 */
[----:B------:R-:W-:Y:S01]  /*5060*/  @!P4 IMAD.IADD R5, R5, 0x1, -R4 ;  /* 0x000000010505c824 */ /* 0x000fe200078e0a04 */
[----:B------:R-:W-:Y:S02]  /*5070*/  ISETP.GE.AND P4, PT, R11, RZ, PT ;  /* 0x000000ff0b00720c */ /* 0x000fe40003f86270 */
[----:B------:R-:W-:Y:S01]  /*5080*/  IMAD.MOV.U32 R2, RZ, RZ, R12 ;  /* 0x000000ffff027224 */ /* 0x000fe200078e000c */
[----:B------:R-:W-:Y:S01]  /*5090*/  ISETP.GT.U32.AND P1, PT, R4, R13, PT ;  /* 0x0000000d0400720c */ /* 0x000fe20003f24070 */
[----:B0-----:R-:W-:Y:S01]  /*50a0*/  VIADD R16, R0, 0x1b8 ;  /* 0x000001b800107836 */ /* 0x001fe20000000000 */
[----:B------:R-:W-:Y:S01]  /*50b0*/  ISETP.GE.AND P0, PT, R15, RZ, PT ;  /* 0x000000ff0f00720c */ /* 0x000fe20003f06270 */
[----:B------:R-:W-:Y:S01]  /*50c0*/  @!P6 IMAD.IADD R8, R8, 0x1, -R4 ;  /* 0x000000010808e824 */ /* 0x000fe200078e0a04 */
[----:B------:R-:W-:Y:S01]  /*50d0*/  ISETP.GT.U32.AND P6, PT, R4, R9, PT ;  /* 0x000000090400720c */ /* 0x000fe20003fc4070 */
[----:B------:R-:W-:Y:S01]  /*50e0*/  IMAD.HI.U32 R3, R21, R2, RZ ;  /* 0x0000000215037227 */ /* 0x000fe200078e00ff */
[----:B-1----:R-:W-:-:S03]  /*50f0*/  IABS R14, R16 ;  /* 0x00000010000e7213 */ /* 0x002fc60000000000 */
[----:B------:R-:W-:Y:S02]  /*5100*/  IMAD.MOV R3, RZ, RZ, -R3 ;  /* 0x000000ffff037224 */ /* 0x000fe400078e0a03 */
[----:B------:R-:W-:-:S04]  /*5110*/  IMAD.HI.U32 R11, R21, R14, RZ ;  /* 0x0000000e150b7227 */ /* 0x000fc800078e00ff */
[----:B------:R-:W-:Y:S02]  /*5120*/  IMAD.MOV.U32 R10, RZ, RZ, R5 ;  /* 0x000000ffff0a7224 */ /* 0x000fe400078e0005 */
[----:B------:R-:W-:Y:S02]  /*5130*/  IMAD.MOV R11, RZ, RZ, -R11 ;  /* 0x000000ffff0b7224 */ /* 0x000fe400078e0a0b */
[C---:B------:R-:W-:Y:S02]  /*5140*/  IMAD R2, R4.reuse, R3, R2 ;  /* 0x0000000304027224 */ /* 0x040fe400078e0202 */
[----:B------:R-:W-:Y:S01]  /*5150*/  @!P3 IMAD.MOV R10, RZ, RZ, -R10 ;  /* 0x000000ffff0ab224 */ /* 0x000fe200078e0a0a */
[C---:B------:R-:W-:Y:S01]  /*5160*/  ISETP.GT.U32.AND P3, PT, R4.reuse, R8, PT ;  /* 0x000000080400720c */ /* 0x040fe20003f64070 */
[C---:B------:R-:W-:Y:S02]  /*5170*/  IMAD R14, R4.reuse, R11, R14 ;  /* 0x0000000b040e7224 */ /* 0x040fe400078e020e */
[--C-:B------:R-:W-:Y:S01]  /*5180*/  @!P1 IMAD.IADD R13, R13, 0x1, -R4.reuse ;  /* 0x000000010d0d9824 */ /* 0x100fe200078e0a04 */
[----:B------:R0:W-:Y:S01]  /*5190*/  STL [R1+0x2b8], R10 ;  /* 0x0002b80a01007387 */ /* 0x0001e20000100800 */
[----:B------:R-:W-:Y:S01]  /*51a0*/  @!P6 IMAD.IADD R9, R9, 0x1, -R4 ;  /* 0x000000010909e824 */ /* 0x000fe200078e0a04 */
[----:B------:R-:W-:Y:S01]  /*51b0*/  ISETP.GT.U32.AND P1, PT, R4, R2, PT ;  /* 0x000000020400720c */ /* 0x000fe20003f24070 */
[----:B------:R-:W-:Y:S01]  /*51c0*/  VIADD R5, R0, 0x1b6 ;  /* 0x000001b600057836 */ /* 0x000fe20000000000 */
[----:B------:R-:W-:Y:S01]  /*51d0*/  ISETP.GT.U32.AND P6, PT, R4, R14, PT ;  /* 0x0000000e0400720c */ /* 0x000fe20003fc4070 */
[----:B------:R-:W-:-:S02]  /*51e0*/  VIADD R3, R0, 0x1b5 ;  /* 0x000001b500037836 */ /* 0x000fc40000000000 */
[----:B------:R-:W-:Y:S01]  /*51f0*/  IMAD.MOV.U32 R18, RZ, RZ, R13 ;  /* 0x000000ffff127224 */ /* 0x000fe200078e000d */
[----:B------:R-:W-:Y:S01]  /*5200*/  IABS R12, R5 ;  /* 0x00000005000c7213 */ /* 0x000fe20000000000 */
[----:B------:R-:W-:Y:S01]  /*5210*/  @!P3 IMAD.IADD R8, R8, 0x1, -R4 ;  /* 0x000000010808b824 */ /* 0x000fe200078e0a04 */
[----:B------:R-:W-:Y:S01]  /*5220*/  ISETP.GE.AND P3, PT, R16, RZ, PT ;  /* 0x000000ff1000720c */ /* 0x000fe20003f66270 */
[----:B0-----:R-:W-:Y:S01]  /*5230*/  VIADD R10, R0, 0x1b7 ;  /* 0x000001b7000a7836 */ /* 0x001fe20000000000 */
[----:B------:R-:W-:Y:S01]  /*5240*/  IABS R11, R3 ;  /* 0x00000003000b7213 */ /* 0x000fe20000000000 */
[----:B------:R-:W-:-:S03]  /*5250*/  IMAD.HI.U32 R17, R21, R12, RZ ;  /* 0x0000000c15117227 */ /* 0x000fc600078e00ff */
[----:B------:R-:W-:Y:S01]  /*5260*/  IABS R15, R10 ;  /* 0x0000000a000f7213 */ /* 0x000fe20000000000 */
[--C-:B------:R-:W-:Y:S01]  /*5270*/  @!P1 IMAD.IADD R2, R2, 0x1, -R4.reuse ;  /* 0x0000000102029824 */ /* 0x100fe200078e0a04 */
[----:B------:R-:W-:Y:S01]  /*5280*/  ISETP.GE.AND P1, PT, R10, RZ, PT ;  /* 0x000000ff0a00720c */ /* 0x000fe20003f26270 */
[----:B------:R-:W-:Y:S02]  /*5290*/  @!P6 IMAD.IADD R14, R14, 0x1, -R4 ;  /* 0x000000010e0ee824 */ /* 0x000fe400078e0a04 */
[----:B------:R-:W-:-:S03]  /*52a0*/  IMAD.HI.U32 R16, R21, R15, RZ ;  /* 0x0000000f15107227 */ /* 0x000fc600078e00ff */
[C---:B------:R-:W-:Y:S01]  /*52b0*/  ISETP.GT.U32.AND P6, PT, R4.reuse, R14, PT ;  /* 0x0000000e0400720c */ /* 0x040fe20003fc4070 */
[----:B------:R-:W-:Y:S02]  /*52c0*/  IMAD.MOV R16, RZ, RZ, -R16 ;  /* 0x000000ffff107224 */ /* 0x000fe400078e0a10 */
[----:B------:R-:W-:Y:S01]  /*52d0*/  @!P5 IMAD.MOV R18, RZ, RZ, -R18 ;  /* 0x000000ffff12d224 */ /* 0x000fe200078e0a12 */
[----:B------:R-:W-:Y:S01]  /*52e0*/  ISETP.GT.U32.AND P5, PT, R4, R2, PT ;  /* 0x000000020400720c */ /* 0x000fe20003fa4070 */
[----:B------:R-:W-:-:S03]  /*52f0*/  IMAD.HI.U32 R10, R21, R11, RZ ;  /* 0x0000000b150a7227 */ /* 0x000fc600078e00ff */
[----:B------:R-:W-:Y:S01]  /*5300*/  STL [R1+0x2c0], R18 ;  /* 0x0002c01201007387 */ /* 0x000fe20000100800 */
[----:B------:R-:W-:Y:S02]  /*5310*/  IMAD.MOV R17, RZ, RZ, -R17 ;  /* 0x000000ffff117224 */ /* 0x000fe400078e0a11 */
[C---:B------:R-:W-:Y:S02]  /*5320*/  IMAD R15, R4.reuse, R16, R15 ;  /* 0x00000010040f7224 */ /* 0x040fe400078e020f */
[----:B------:R-:W-:Y:S02]  /*5330*/  IMAD.MOV R10, RZ, RZ, -R10 ;  /* 0x000000ffff0a7224 */ /* 0x000fe400078e0a0a */
[C---:B------:R-:W-:Y:S02]  /*5340*/  IMAD R12, R4.reuse, R17, R12 ;  /* 0x00000011040c7224 */ /* 0x040fe400078e020c */
[----:B------:R-:W-:Y:S01]  /*5350*/  @!P2 IMAD.MOV R9, RZ, RZ, -R9 ;  /* 0x000000ffff09a224 */ /* 0x000fe200078e0a09 */
[C---:B------:R-:W-:Y:S01]  /*5360*/  ISETP.GT.U32.AND P2, PT, R4.reuse, R15, PT ;  /* 0x0000000f0400720c */ /* 0x040fe20003f44070 */
[----:B------:R-:W-:-:S02]  /*5370*/  IMAD R11, R4, R10, R11 ;  /* 0x0000000a040b7224 */ /* 0x000fc400078e020b */
[----:B------:R-:W-:Y:S01]  /*5380*/  @!P4 IMAD.MOV R8, RZ, RZ, -R8 ;  /* 0x000000ffff08c224 */ /* 0x000fe200078e0a08 */
[----:B------:R-:W-:Y:S01]  /*5390*/  ISETP.GT.U32.AND P4, PT, R4, R12, PT ;  /* 0x0000000c0400720c */ /* 0x000fe20003f84070 */
[--C-:B------:R-:W-:Y:S01]  /*53a0*/  @!P5 IMAD.IADD R2, R2, 0x1, -R4.reuse ;  /* 0x000000010202d824 */ /* 0x100fe200078e0a04 */
[----:B------:R-:W-:Y:S01]  /*53b0*/  ISETP.GE.AND P5, PT, R5, RZ, PT ;  /* 0x000000ff0500720c */ /* 0x000fe20003fa6270 */
[--C-:B------:R-:W-:Y:S01]  /*53c0*/  @!P6 IMAD.IADD R14, R14, 0x1, -R4.reuse ;  /* 0x000000010e0ee824 */ /* 0x100fe200078e0a04 */
[----:B------:R-:W-:Y:S01]  /*53d0*/  ISETP.GT.U32.AND P6, PT, R4, R11, PT ;  /* 0x0000000b0400720c */ /* 0x000fe20003fc4070 */
[C---:B------:R-:W-:Y:S01]  /*53e0*/  VIADD R16, R0.reuse, 0x1b4 ;  /* 0x000001b400107836 */ /* 0x040fe20000000000 */
[----:B------:R0:W-:Y:S01]  /*53f0*/  STL [R1+0x2c4], R9 ;  /* 0x0002c40901007387 */ /* 0x0001e20000100800 */
[----:B------:R-:W-:Y:S02]  /*5400*/  VIADD R5, R0, 0x1b3 ;  /* 0x000001b300057836 */ /* 0x000fe40000000000 */
[----:B------:R-:W-:Y:S01]  /*5410*/  @!P2 IMAD.IADD R15, R15, 0x1, -R4 ;  /* 0x000000010f0fa824 */ /* 0x000fe200078e0a04 */
[----:B------:R-:W-:Y:S01]  /*5420*/  ISETP.GE.AND P2, PT, R3, RZ, PT ;  /* 0x000000ff0300720c */ /* 0x000fe20003f46270 */
[----:B------:R-:W-:Y:S01]  /*5430*/  IMAD.MOV.U32 R17, RZ, RZ, R2 ;  /* 0x000000ffff117224 */ /* 0x000fe200078e0002 */
[----:B------:R-:W-:Y:S01]  /*5440*/  IABS R10, R5 ;  /* 0x00000005000a7213 */ /* 0x000fe20000000000 */
[----:B------:R-:W-:Y:S01]  /*5450*/  @!P4 IMAD.IADD R12, R12, 0x1, -R4 ;  /* 0x000000010c0cc824 */ /* 0x000fe200078e0a04 */
[----:B------:R-:W-:Y:S01]  /*5460*/  ISETP.GT.U32.AND P4, PT, R4, R15, PT ;  /* 0x0000000f0400720c */ /* 0x000fe20003f84070 */
[----:B------:R1:W-:Y:S01]  /*5470*/  STL [R1+0x2c8], R8 ;  /* 0x0002c80801007387 */ /* 0x0003e20000100800 */
[----:B0-----:R-:W-:Y:S01]  /*5480*/  IABS R9, R16 ;  /* 0x0000001000097213 */ /* 0x001fe20000000000 */
[----:B------:R-:W-:-:S02]  /*5490*/  IMAD.MOV.U32 R3, RZ, RZ, R10 ;  /* 0x000000ffff037224 */ /* 0x000fc400078e000a */
[----:B------:R-:W-:Y:S01]  /*54a0*/  @!P6 IMAD.IADD R11, R11, 0x1, -R4 ;  /* 0x000000010b0be824 */ /* 0x000fe200078e0a04 */
[----:B------:R-:W-:Y:S01]  /*54b0*/  ISETP.GT.U32.AND P6, PT, R4, R12, PT ;  /* 0x0000000c0400720c */ /* 0x000fe20003fc4070 */
[----:B------:R-:W-:-:S04]  /*54c0*/  IMAD.HI.U32 R13, R21, R9, RZ ;  /* 0x00000009150d7227 */ /* 0x000fc800078e00ff */
[----:B------:R-:W-:Y:S02]  /*54d0*/  IMAD.MOV R13, RZ, RZ, -R13 ;  /* 0x000000ffff0d7224 */ /* 0x000fe400078e0a0d */
[----:B------:R-:W-:-:S04]  /*54e0*/  IMAD.HI.U32 R10, R21, R3, RZ ;  /* 0x00000003150a7227 */ /* 0x000fc800078e00ff */
[C---:B------:R-:W-:Y:S02]  /*54f0*/  IMAD R2, R4.reuse, R13, R9 ;  /* 0x0000000d04027224 */ /* 0x040fe400078e0209 */
[----:B------:R-:W-:Y:S02]  /*5500*/  IMAD.MOV R10, RZ, RZ, -R10 ;  /* 0x000000ffff0a7224 */ /* 0x000fe400078e0a0a */
[--C-:B------:R-:W-:Y:S01]  /*5510*/  @!P4 IMAD.IADD R15, R15, 0x1, -R4.reuse ;  /* 0x000000010f0fc824 */ /* 0x100fe200078e0a04 */
[C---:B------:R-:W-:Y:S01]  /*5520*/  ISETP.GT.U32.AND P4, PT, R4.reuse, R2, PT ;  /* 0x000000020400720c */ /* 0x040fe20003f84070 */
[----:B------:R-:W-:Y:S02]  /*5530*/  IMAD R3, R4, R10, R3 ;  /* 0x0000000a04037224 */ /* 0x000fe400078e0203 */
[----:B------:R-:W-:Y:S02]  /*5540*/  @!P6 IMAD.IADD R12, R12, 0x1, -R4 ;  /* 0x000000010c0ce824 */ /* 0x000fe400078e0a04 */
[----:B-1----:R-:W-:Y:S01]  /*5550*/  VIADD R8, R0, 0x1b2 ;  /* 0x000001b200087836 */ /* 0x002fe20000000000 */
[----:B------:R-:W-:Y:S01]  /*5560*/  ISETP.GT.U32.AND P6, PT, R4, R3, PT ;  /* 0x000000030400720c */ /* 0x000fe20003fc4070 */
[----:B------:R-:W-:-:S02]  /*5570*/  VIADD R9, R0, 0x1b1 ;  /* 0x000001b100097836 */ /* 0x000fc40000000000 */
[----:B------:R-:W-:Y:S01]  /*5580*/  @!P0 IMAD.MOV R17, RZ, RZ, -R17 ;  /* 0x000000ffff118224 */ /* 0x000fe200078e0a11 */
[----:B------:R-:W-:Y:S01]  /*5590*/  IABS R18, R8 ;  /* 0x0000000800127213 */ /* 0x000fe20000000000 */
[----:B------:R-:W-:Y:S01]  /*55a0*/  IMAD.MOV.U32 R20, RZ, RZ, R15 ;  /* 0x000000ffff147224 */ /* 0x000fe200078e000f */
[----:B------:R-:W-:Y:S01]  /*55b0*/  IABS R10, R9 ;  /* 0x00000009000a7213 */ /* 0x000fe20000000000 */
[--C-:B------:R-:W-:Y:S01]  /*55c0*/  @!P4 IMAD.IADD R2, R2, 0x1, -R4.reuse ;  /* 0x000000010202c824 */ /* 0x100fe200078e0a04 */
[C---:B------:R-:W-:Y:S01]  /*55d0*/  ISETP.GT.U32.AND P0, PT, R4.reuse, R11, PT ;  /* 0x0000000b0400720c */ /* 0x040fe20003f04070 */
[----:B------:R-:W-:Y:S01]  /*55e0*/  IMAD.HI.U32 R19, R21, R18, RZ ;  /* 0x0000001215137227 */ /* 0x000fe200078e00ff */
[----:B------:R0:W-:Y:S01]  /*55f0*/  STL [R1+0x2d0], R17 ;  /* 0x0002d01101007387 */ /* 0x0001e20000100800 */
[----:B------:R-:W-:Y:S02]  /*5600*/  ISETP.GE.AND P4, PT, R5, RZ, PT ;  /* 0x000000ff0500720c */ /* 0x000fe40003f86270 */
[----:B------:R-:W-:Y:S01]  /*5610*/  @!P6 IMAD.IADD R3, R3, 0x1, -R4 ;  /* 0x000000010303e824 */ /* 0x000fe200078e0a04 */
[----:B------:R-:W-:Y:S01]  /*5620*/  ISETP.GT.U32.AND P6, PT, R4, R2, PT ;  /* 0x000000020400720c */ /* 0x000fe20003fc4070 */
[----:B------:R-:W-:-:S02]  /*5630*/  IMAD.MOV R19, RZ, RZ, -R19 ;  /* 0x000000ffff137224 */ /* 0x000fc400078e0a13 */
[----:B------:R-:W-:Y:S02]  /*5640*/  VIADD R13, R0, 0x1b0 ;  /* 0x000001b0000d7836 */ /* 0x000fe40000000000 */
[----:B------:R-:W-:Y:S02]  /*5650*/  IMAD R5, R4, R19, R18 ;  /* 0x0000001304057224 */ /* 0x000fe400078e0212 */
[----:B0-----:R-:W-:-:S04]  /*5660*/  IMAD.HI.U32 R17, R21, R10, RZ ;  /* 0x0000000a15117227 */ /* 0x001fc800078e00ff */
[----:B------:R-:W-:Y:S02]  /*5670*/  IMAD.MOV R17, RZ, RZ, -R17 ;  /* 0x000000ffff117224 */ /* 0x000fe400078e0a11 */
[----:B------:R-:W-:Y:S01]  /*5680*/  @!P3 IMAD.MOV R14, RZ, RZ, -R14 ;  /* 0x000000ffff0eb224 */ /* 0x000fe200078e0a0e */
[C---:B------:R-:W-:Y:S01]  /*5690*/  ISETP.GT.U32.AND P3, PT, R4.reuse, R5, PT ;  /* 0x000000050400720c */ /* 0x040fe20003f64070 */
[----:B------:R-:W-:Y:S01]  /*56a0*/  @!P1 IMAD.MOV R20, RZ, RZ, -R20 ;  /* 0x000000ffff149224 */ /* 0x000fe200078e0a14 */
[C---:B------:R-:W-:Y:S01]  /*56b0*/  ISETP.GT.U32.AND P1, PT, R4.reuse, R3, PT ;  /* 0x000000030400720c */ /* 0x040fe20003f24070 */
[----:B------:R-:W-:Y:S01]  /*56c0*/  IMAD R10, R4, R17, R10 ;  /* 0x00000011040a7224 */ /* 0x000fe200078e020a */
[----:B------:R0:W-:Y:S01]  /*56d0*/  STL [R1+0x2d4], R14 ;  /* 0x0002d40e01007387 */ /* 0x0001e20000100800 */
[--C-:B------:R-:W-:Y:S01]  /*56e0*/  @!P0 IMAD.IADD R11, R11, 0x1, -R4.reuse ;  /* 0x000000010b0b8824 */ /* 0x100fe200078e0a04 */
[----:B------:R-:W-:Y:S01]  /*56f0*/  ISETP.GE.AND P0, PT, R16, RZ, PT ;  /* 0x000000ff1000720c */ /* 0x000fe20003f06270 */
[----:B------:R-:W-:Y:S01]  /*5700*/  @!P6 IMAD.IADD R2, R2, 0x1, -R4 ;  /* 0x000000010202e824 */ /* 0x000fe200078e0a04 */
[----:B------:R-:W-:Y:S01]  /*5710*/  IABS R16, R13 ;  /* 0x0000000d00107213 */ /* 0x000fe20000000000 */
[----:B------:R-:W-:Y:S01]  /*5720*/  @!P5 IMAD.MOV R12, RZ, RZ, -R12 ;  /* 0x000000ffff0cd224 */ /* 0x000fe200078e0a0c */
[----:B------:R-:W-:Y:S01]  /*5730*/  ISETP.GT.U32.AND P6, PT, R4, R10, PT ;  /* 0x0000000a0400720c */ /* 0x000fe20003fc4070 */
[----:B------:R-:W-:Y:S01]  /*5740*/  @!P2 IMAD.MOV R11, RZ, RZ, -R11 ;  /* 0x000000ffff0ba224 */ /* 0x000fe200078e0a0b */
[----:B------:R-:W-:Y:S01]  /*5750*/  ISETP.GE.AND P5, PT, R8, RZ, PT ;  /* 0x000000ff0800720c */ /* 0x000fe20003fa6270 */
[----:B------:R-:W-:Y:S01]  /*5760*/  IMAD.HI.U32 R8, R21, R16, RZ ;  /* 0x0000001015087227 */ /* 0x000fe200078e00ff */
[----:B------:R-:W-:Y:S01]  /*5770*/  ISETP.GE.AND P2, PT, R9, RZ, PT ;  /* 0x000000ff0900720c */ /* 0x000fe20003f46270 */
[----:B------:R-:W-:Y:S02]  /*5780*/  STL [R1+0x2d8], R20 ;  /* 0x0002d81401007387 */ /* 0x000fe40000100800 */
[----:B------:R-:W-:-:S02]  /*5790*/  VIADD R9, R0, 0x1af ;  /* 0x000001af00097836 */ /* 0x000fc40000000000 */
[----:B0-----:R-:W-:Y:S01]  /*57a0*/  IMAD.MOV R14, RZ, RZ, -R8 ;  /* 0x000000ffff0e7224 */ /* 0x001fe200078e0a08 */
[----:B------:R0:W-:Y:S01]  /*57b0*/  STL [R1+0x2dc], R12 ;  /* 0x0002dc0c01007387 */ /* 0x0001e20000100800 */
[--C-:B------:R-:W-:Y:S01]  /*57c0*/  @!P1 IMAD.IADD R3, R3, 0x1, -R4.reuse ;  /* 0x0000000103039824 */ /* 0x100fe200078e0a04 */
[----:B------:R-:W-:Y:S01]  /*57d0*/  IABS R8, R9 ;  /* 0x0000000900087213 */ /* 0x000fe20000000000 */
[----:B------:R-:W-:Y:S01]  /*57e0*/  @!P3 IMAD.IADD R5, R5, 0x1, -R4 ;  /* 0x000000010505b824 */ /* 0x000fe200078e0a04 */
[----:B------:R-:W-:Y:S01]  /*57f0*/  ISETP.GE.AND P3, PT, R9, RZ, PT ;  /* 0x000000ff0900720c */ /* 0x000fe20003f66270 */
[----:B------:R-:W-:Y:S01]  /*5800*/  IMAD R14, R4, R14, R16 ;  /* 0x0000000e040e7224 */ /* 0x000fe200078e0210 */
[----:B------:R-:W-:Y:S01]  /*5810*/  ISETP.GE.AND P1, PT, R13, RZ, PT ;  /* 0x000000ff0d00720c */ /* 0x000fe20003f26270 */
[----:B------:R-:W-:Y:S01]  /*5820*/  IMAD.MOV.U32 R9, RZ, RZ, R8 ;  /* 0x000000ffff097224 */ /* 0x000fe200078e0008 */
[----:B------:R1:W-:Y:S01]  /*5830*/  STL [R1+0x3a0], R11 ;  /* 0x0003a00b01007387 */ /* 0x0003e20000100800 */
[----:B------:R-:W-:Y:S01]  /*5840*/  @!P6 IMAD.IADD R10, R10, 0x1, -R4 ;  /* 0x000000010a0ae824 */ /* 0x000fe200078e0a04 */
[----:B------:R-:W-:Y:S01]  /*5850*/  ISETP.GT.U32.AND P6, PT, R4, R5, PT ;  /* 0x000000050400720c */ /* 0x000fe20003fc4070 */
[----:B------:R-:W-:-:S02]  /*5860*/  IMAD.MOV.U32 R15, RZ, RZ, R3 ;  /* 0x000000ffff0f7224 */ /* 0x000fc400078e0003 */
[----:B------:R-:W-:-:S04]  /*5870*/  IMAD.HI.U32 R13, R21, R9, RZ ;  /* 0x00000009150d7227 */ /* 0x000fc800078e00ff */
[----:B------:R-:W-:Y:S01]  /*5880*/  @!P4 IMAD.MOV R15, RZ, RZ, -R15 ;  /* 0x000000ffff0fc224 */ /* 0x000fe200078e0a0f */
[----:B------:R-:W-:Y:S01]  /*5890*/  ISETP.GT.U32.AND P4, PT, R4, R14, PT ;  /* 0x0000000e0400720c */ /* 0x000fe20003f84070 */
[----:B------:R-:W-:Y:S02]  /*58a0*/  IMAD.MOV R3, RZ, RZ, -R13 ;  /* 0x000000ffff037224 */ /* 0x000fe400078e0a0d */
[----:B0-----:R-:W-:Y:S02]  /*58b0*/  IMAD.MOV.U32 R12, RZ, RZ, R2 ;  /* 0x000000ffff0c7224 */ /* 0x001fe400078e0002 */
[----:B-1----:R-:W-:Y:S02]  /*58c0*/  VIADD R11, R0, 0x1ae ;  /* 0x000001ae000b7836 */ /* 0x002fe40000000000 */
[----:B------:R-:W-:Y:S02]  /*58d0*/  IMAD R3, R4, R3, R9 ;  /* 0x0000000304037224 */ /* 0x000fe400078e0209 */
[----:B------:R-:W-:Y:S01]  /*58e0*/  VIADD R17, R0, 0x1ac ;  /* 0x000001ac00117836 */ /* 0x000fe20000000000 */
[----:B------:R-:W-:Y:S01]  /*58f0*/  IABS R2, R11 ;  /* 0x0000000b00027213 */ /* 0x000fe20000000000 */
[----:B------:R-:W-:Y:S01]  /*5900*/  @!P0 IMAD.MOV R12, RZ, RZ, -R12 ;  /* 0x000000ffff0c8224 */ /* 0x000fe200078e0a0c */
[----:B------:R-:W-:Y:S01]  /*5910*/  ISETP.GT.U32.AND P0, PT, R4, R10, PT ;  /* 0x0000000a0400720c */ /* 0x000fe20003f04070 */
[----:B------:R-:W-:Y:S01]  /*5920*/  VIADD R8, R0, 0x1ad ;  /* 0x000001ad00087836 */ /* 0x000fe20000000000 */
[----:B------:R-:W-:Y:S01]  /*5930*/  IABS R13, R17 ;  /* 0x00000011000d7213 */ /* 0x000fe20000000000 */
[--C-:B------:R-:W-:Y:S01]  /*5940*/  @!P6 IMAD.IADD R5, R5, 0x1, -R4.reuse ;  /* 0x000000010505e824 */ /* 0x100fe200078e0a04 */
[----:B------:R-:W-:Y:S01]  /*5950*/  ISETP.GT.U32.AND P6, PT, R4, R3, PT ;  /* 0x000000030400720c */ /* 0x000fe20003fc4070 */
[----:B------:R0:W-:Y:S01]  /*5960*/  STL [R1+0x3a4], R12 ;  /* 0x0003a40c01007387 */ /* 0x0001e20000100800 */
[----:B------:R-:W-:Y:S01]  /*5970*/  @!P4 IMAD.IADD R14, R14, 0x1, -R4 ;  /* 0x000000010e0ec824 */ /* 0x000fe200078e0a04 */
[----:B------:R-:W-:Y:S01]  /*5980*/  ISETP.GE.AND P4, PT, R8, RZ, PT ;  /* 0x000000ff0800720c */ /* 0x000fe20003f86270 */
[----:B------:R-:W-:Y:S01]  /*5990*/  IMAD.MOV.U32 R16, RZ, RZ, R5 ;  /* 0x000000ffff107224 */ /* 0x000fe200078e0005 */
[----:B------:R1:W-:Y:S01]  /*59a0*/  STL [R1+0x3a8], R15 ;  /* 0x0003a80f01007387 */ /* 0x0003e20000100800 */
[----:B------:R-:W-:-:S02]  /*59b0*/  IMAD.MOV.U32 R9, RZ, RZ, R13 ;  /* 0x000000ffff097224 */ /* 0x000fc400078e000d */
[----:B------:R-:W-:Y:S01]  /*59c0*/  @!P5 IMAD.MOV R16, RZ, RZ, -R16 ;  /* 0x000000ffff10d224 */ /* 0x000fe200078e0a10 */
[----:B------:R-:W-:Y:S01]  /*59d0*/  ISETP.GT.U32.AND P5, PT, R4, R14, PT ;  /* 0x0000000e0400720c */ /* 0x000fe20003fa4070 */
[--C-:B------:R-:W-:Y:S01]  /*59e0*/  @!P0 IMAD.IADD R10, R10, 0x1, -R4.reuse ;  /* 0x000000010a0a8824 */ /* 0x100fe200078e0a04 */
[----:B0-----:R-:W-:Y:S01]  /*59f0*/  IABS R12, R8 ;  /* 0x00000008000c7213 */ /* 0x001fe20000000000 */
[----:B------:R-:W-:Y:S01]  /*5a00*/  VIADD R8, R0, 0x1ab ;  /* 0x000001ab00087836 */ /* 0x000fe20000000000 */
[----:B------:R-:W-:Y:S01]  /*5a10*/  ISETP.GE.AND P0, PT, R11, RZ, PT ;  /* 0x000000ff0b00720c */ /* 0x000fe20003f06270 */
[----:B------:R-:W-:Y:S01]  /*5a20*/  @!P6 IMAD.IADD R3, R3, 0x1, -R4 ;  /* 0x000000010303e824 */ /* 0x000fe200078e0a04 */
[----:B------:R0:W-:Y:S01]  /*5a30*/  STL [R1+0x3ac], R16 ;  /* 0x0003ac1001007387 */ /* 0x0001e20000100800 */
[----:B-1----:R-:W-:-:S03]  /*5a40*/  IMAD.HI.U32 R15, R21, R2, RZ ;  /* 0x00000002150f7227 */ /* 0x002fc600078e00ff */
[----:B------:R-:W-:Y:S01]  /*5a50*/  ISETP.GT.U32.AND P6, PT, R4, R3, PT ;  /* 0x000000030400720c */ /* 0x000fe20003fc4070 */
[----:B------:R-:W-:-:S04]  /*5a60*/  IMAD.HI.U32 R13, R21, R12, RZ ;  /* 0x0000000c150d7227 */ /* 0x000fc800078e00ff */
[----:B------:R-:W-:Y:S02]  /*5a70*/  IMAD.MOV R15, RZ, RZ, -R15 ;  /* 0x000000ffff0f7224 */ /* 0x000fe400078e0a0f */
[----:B------:R-:W-:Y:S02]  /*5a80*/  IMAD.MOV R13, RZ, RZ, -R13 ;  /* 0x000000ffff0d7224 */ /* 0x000fe400078e0a0d */
[C---:B------:R-:W-:Y:S02]  /*5a90*/  IMAD R2, R4.reuse, R15, R2 ;  /* 0x0000000f04027224 */ /* 0x040fe400078e0202 */
[C---:B------:R-:W-:Y:S01]  /*5aa0*/  IMAD R5, R4.reuse, R13, R12 ;  /* 0x0000000d04057224 */ /* 0x040fe200078e020c */
[----:B------:R-:W-:Y:S01]  /*5ab0*/  IABS R12, R8 ;  /* 0x00000008000c7213 */ /* 0x000fe20000000000 */
[----:B------:R-:W-:Y:S01]  /*5ac0*/  @!P2 IMAD.MOV R10, RZ, RZ, -R10 ;  /* 0x000000ffff0aa224 */ /* 0x000fe200078e0a0a */
[----:B------:R-:W-:Y:S01]  /*5ad0*/  ISETP.GT.U32.AND P2, PT, R4, R2, PT ;  /* 0x000000020400720c */ /* 0x000fe20003f44070 */
[----:B------:R-:W-:-:S03]  /*5ae0*/  IMAD.HI.U32 R11, R21, R9, RZ ;  /* 0x00000009150b7227 */ /* 0x000fc600078e00ff */
[----:B------:R1:W-:Y:S01]  /*5af0*/  STL [R1+0x3b0], R10 ;  /* 0x0003b00a01007387 */ /* 0x0003e20000100800 */
[--C-:B------:R-:W-:Y:S01]  /*5b00*/  @!P5 IMAD.IADD R14, R14, 0x1, -R4.reuse ;  /* 0x000000010e0ed824 */ /* 0x100fe200078e0a04 */
[C---:B------:R-:W-:Y:S01]  /*5b10*/  ISETP.GT.U32.AND P5, PT, R4.reuse, R5, PT ;  /* 0x000000050400720c */ /* 0x040fe20003fa4070 */
[----:B------:R-:W-:Y:S02]  /*5b20*/  IMAD.MOV R11, RZ, RZ, -R11 ;  /* 0x000000ffff0b7224 */ /* 0x000fe400078e0a0b */
[--C-:B------:R-:W-:Y:S02]  /*5b30*/  @!P6 IMAD.IADD R3, R3, 0x1, -R4.reuse ;  /* 0x000000010303e824 */ /* 0x100fe400078e0a04 */
[----:B------:R-:W-:Y:S02]  /*5b40*/  IMAD R9, R4, R11, R9 ;  /* 0x0000000b04097224 */ /* 0x000fe400078e0209 */
[----:B------:R-:W-:Y:S01]  /*5b50*/  @!P2 IMAD.IADD R2, R2, 0x1, -R4 ;  /* 0x000000010202a824 */ /* 0x000fe200078e0a04 */
[----:B------:R-:W-:Y:S01]  /*5b60*/  ISETP.GE.AND P2, PT, R17, RZ, PT ;  /* 0x000000ff1100720c */ /* 0x000fe20003f46270 */
[----:B0-----:R-:W-:Y:S01]  /*5b70*/  IMAD.HI.U32 R16, R21, R12, RZ ;  /* 0x0000000c15107227 */ /* 0x001fe200078e00ff */
[----:B------:R-:W-:-:S03]  /*5b80*/  ISETP.GT.U32.AND P6, PT, R4, R9, PT ;  /* 0x000000090400720c */ /* 0x000fc60003fc4070 */
[----:B------:R-:W-:Y:S01]  /*5b90*/  @!P5 IMAD.IADD R5, R5, 0x1, -R4 ;  /* 0x000000010505d824 */ /* 0x000fe200078e0a04 */
[----:B------:R-:W-:Y:S01]  /*5ba0*/  ISETP.GT.U32.AND P5, PT, R4, R2, PT ;  /* 0x000000020400720c */ /* 0x000fe20003fa4070 */
[C---:B------:R-:W-:Y:S02]  /*5bb0*/  VIADD R11, R0.reuse, 0x1a9 ;  /* 0x000001a9000b7836 */ /* 0x040fe40000000000 */
[C---:B------:R-:W-:Y:S02]  /*5bc0*/  VIADD R13, R0.reuse, 0x1aa ;  /* 0x000001aa000d7836 */ /* 0x040fe40000000000 */
[----:B------:R-:W-:Y:S01]  /*5bd0*/  IMAD.MOV R16, RZ, RZ, -R16 ;  /* 0x000000ffff107224 */ /* 0x000fe200078e0a10 */
[----:B------:R-:W-:Y:S01]  /*5be0*/  IABS R18, R11 ;  /* 0x0000000b00127213 */ /* 0x000fe20000000000 */
[----:B-1----:R-:W-:Y:S01]  /*5bf0*/  VIADD R10, R0, 0x1a8 ;  /* 0x000001a8000a7836 */ /* 0x002fe20000000000 */
[----:B------:R-:W-:Y:S01]  /*5c00*/  IABS R15, R13 ;  /* 0x0000000d000f7213 */ /* 0x000fe20000000000 */
[----:B------:R-:W-:-:S02]  /*5c10*/  IMAD R12, R4, R16, R12 ;  /* 0x00000010040c7224 */ /* 0x000fc400078e020c */
[----:B------:R-:W-:Y:S01]  /*5c20*/  @!P6 IMAD.IADD R9, R9, 0x1, -R4 ;  /* 0x000000010909e824 */ /* 0x000fe200078e0a04 */
[----:B------:R-:W-:Y:S01]  /*5c30*/  ISETP.GT.U32.AND P6, PT, R4, R5, PT ;  /* 0x000000050400720c */ /* 0x000fe20003fc4070 */
[----:B------:R-:W-:Y:S01]  /*5c40*/  IMAD.MOV.U32 R17, RZ, RZ, R18 ;  /* 0x000000ffff117224 */ /* 0x000fe200078e0012 */
[----:B------:R-:W-:Y:S01]  /*5c50*/  IABS R19, R10 ;  /* 0x0000000a00137213 */ /* 0x000fe20000000000 */
[----:B------:R-:W-:-:S04]  /*5c60*/  IMAD.HI.U32 R18, R21, R15, RZ ;  /* 0x0000000f15127227 */ /* 0x000fc800078e00ff */
[----:B------:R-:W-:Y:S01]  /*5c70*/  @!P5 IMAD.IADD R2, R2, 0x1, -R4 ;  /* 0x000000010202d824 */ /* 0x000fe200078e0a04 */
[C---:B------:R-:W-:Y:S01]  /*5c80*/  ISETP.GT.U32.AND P5, PT, R4.reuse, R12, PT ;  /* 0x0000000c0400720c */ /* 0x040fe20003fa4070 */
[----:B------:R-:W-:Y:S02]  /*5c90*/  IMAD.MOV.U32 R22, RZ, RZ, R14 ;  /* 0x000000ffff167224 */ /* 0x000fe400078e000e */
[----:B------:R-:W-:Y:S02]  /*5ca0*/  IMAD.MOV R18, RZ, RZ, -R18 ;  /* 0x000000ffff127224 */ /* 0x000fe400078e0a12 */
[----:B------:R-:W-:Y:S02]  /*5cb0*/  IMAD.MOV.U32 R20, RZ, RZ, R3 ;  /* 0x000000ffff147224 */ /* 0x000fe400078e0003 */
[----:B------:R-:W-:Y:S01]  /*5cc0*/  @!P1 IMAD.MOV R22, RZ, RZ, -R22 ;  /* 0x000000ffff169224 */ /* 0x000fe200078e0a16 */
[----:B------:R-:W-:Y:S01]  /*5cd0*/  ISETP.GT.U32.AND P1, PT, R4, R9, PT ;  /* 0x000000090400720c */ /* 0x000fe20003f24070 */
[----:B------:R-:W-:Y:S01]  /*5ce0*/  @!P3 IMAD.MOV R20, RZ, RZ, -R20 ;  /* 0x000000ffff14b224 */ /* 0x000fe200078e0a14 */
[----:B------:R-:W-:Y:S01]  /*5cf0*/  ISETP.GE.AND P3, PT, R8, RZ, PT ;  /* 0x000000ff0800720c */ /* 0x000fe20003f66270 */
[----:B------:R-:W-:Y:S01]  /*5d00*/  IMAD R15, R4, R18, R15 ;  /* 0x00000012040f7224 */ /* 0x000fe200078e020f */
[----:B------:R-:W-:Y:S01]  /*5d10*/  STL [R1+0x3b4], R22 ;  /* 0x0003b41601007387 */ /* 0x000fe20000100800 */
[----:B------:R-:W-:-:S03]  /*5d20*/  IMAD.HI.U32 R14, R21, R19, RZ ;  /* 0x00000013150e7227 */ /* 0x000fc600078e00ff */
[----:B------:R0:W-:Y:S01]  /*5d30*/  STL [R1+0x3b8], R20 ;  /* 0x0003b81401007387 */ /* 0x0001e20000100800 */
[----:B------:R-:W-:Y:S01]  /*5d40*/  @!P6 IMAD.IADD R5, R5, 0x1, -R4 ;  /* 0x000000010505e824 */ /* 0x000fe200078e0a04 */
[----:B------:R-:W-:Y:S01]  /*5d50*/  ISETP.GT.U32.AND P6, PT, R4, R15, PT ;  /* 0x0000000f0400720c */ /* 0x000fe20003fc4070 */
[----:B------:R-:W-:Y:S02]  /*5d60*/  IMAD.MOV R14, RZ, RZ, -R14 ;  /* 0x000000ffff0e7224 */ /* 0x000fe400078e0a0e */
[----:B------:R-:W-:Y:S02]  /*5d70*/  @!P5 IMAD.IADD R12, R12, 0x1, -R4 ;  /* 0x000000010c0cd824 */ /* 0x000fe400078e0a04 */
[----:B------:R-:W-:Y:S02]  /*5d80*/  IMAD R14, R4, R14, R19 ;  /* 0x0000000e040e7224 */ /* 0x000fe400078e0213 */
[----:B------:R-:W-:Y:S02]  /*5d90*/  VIADD R3, R0, 0x1a7 ;  /* 0x000001a700037836 */ /* 0x000fe40000000000 */
[----:B0-----:R-:W-:-:S02]  /*5da0*/  IMAD.MOV.U32 R20, RZ, RZ, R2 ;  /* 0x000000ffff147224 */ /* 0x001fc400078e0002 */
[----:B------:R-:W-:Y:S01]  /*5db0*/  @!P4 IMAD.MOV R5, RZ, RZ, -R5 ;  /* 0x000000ffff05c224 */ /* 0x000fe200078e0a05 */
[C---:B------:R-:W-:Y:S01]  /*5dc0*/  ISETP.GT.U32.AND P4, PT, R4.reuse, R14, PT ;  /* 0x0000000e0400720c */ /* 0x040fe20003f84070 */
[----:B------:R-:W-:Y:S01]  /*5dd0*/  @!P0 IMAD.MOV R20, RZ, RZ, -R20 ;  /* 0x000000ffff148224 */ /* 0x000fe200078e0a14 */
[----:B------:R-:W-:Y:S01]  /*5de0*/  ISETP.GT.U32.AND P0, PT, R4, R12, PT ;  /* 0x0000000c0400720c */ /* 0x000fe20003f04070 */
[----:B------:R-:W-:-:S03]  /*5df0*/  IMAD.HI.U32 R8, R21, R17, RZ ;  /* 0x0000001115087227 */ /* 0x000fc600078e00ff */
[----:B------:R-:W-:Y:S01]  /*5e00*/  STL [R1+0x3bc], R20 ;  /* 0x0003bc1401007387 */ /* 0x000fe20000100800 */
[--C-:B------:R-:W-:Y:S01]  /*5e10*/  @!P1 IMAD.IADD R9, R9, 0x1, -R4.reuse ;  /* 0x0000000109099824 */ /* 0x100fe200078e0a04 */
[----:B------:R-:W-:Y:S01]  /*5e20*/  ISETP.GE.AND P1, PT, R13, RZ, PT ;  /* 0x000000ff0d00720c */ /* 0x000fe20003f26270 */
[----:B------:R-:W-:Y:S01]  /*5e30*/  @!P6 IMAD.IADD R15, R15, 0x1, -R4 ;  /* 0x000000010f0fe824 */ /* 0x000fe200078e0a04 */
[----:B------:R-:W-:Y:S01]  /*5e40*/  IABS R13, R3 ;  /* 0x00000003000d7213 */ /* 0x000fe20000000000 */
[----:B------:R-:W-:Y:S01]  /*5e50*/  IMAD.MOV R8, RZ, RZ, -R8 ;  /* 0x000000ffff087224 */ /* 0x000fe200078e0a08 */
[----:B------:R-:W-:Y:S01]  /*5e60*/  STL [R1+0x3c0], R5 ;  /* 0x0003c00501007387 */ /* 0x000fe20000100800 */
[----:B------:R-:W-:Y:S01]  /*5e70*/  @!P2 IMAD.MOV R9, RZ, RZ, -R9 ;  /* 0x000000ffff09a224 */ /* 0x000fe200078e0a09 */
[C---:B------:R-:W-:Y:S01]  /*5e80*/  ISETP.GT.U32.AND P6, PT, R4.reuse, R15, PT ;  /* 0x0000000f0400720c */ /* 0x040fe20003fc4070 */
[----:B------:R-:W-:Y:S01]  /*5e90*/  IMAD R8, R4, R8, R17 ;  /* 0x0000000804087224 */ /* 0x000fe200078e0211 */
[----:B------:R-:W-:Y:S01]  /*5ea0*/  ISETP.GE.AND P2, PT, R11, RZ, PT ;  /* 0x000000ff0b00720c */ /* 0x000fe20003f46270 */
[----:B------:R-:W-:Y:S01]  /*5eb0*/  VIADD R16, R0, 0x1a6 ;  /* 0x000001a600107836 */ /* 0x000fe20000000000 */
[----:B------:R0:W-:Y:S01]  /*5ec0*/  STL [R1+0x3c4], R9 ;  /* 0x0003c40901007387 */ /* 0x0001e20000100800 */
[----:B------:R-:W-:Y:S01]  /*5ed0*/  IMAD.HI.U32 R17, R21, R13, RZ ;  /* 0x0000000d15117227 */ /* 0x000fe200078e00ff */
[----:B------:R-:W-:-:S02]  /*5ee0*/  ISETP.GT.U32.AND P5, PT, R4, R8, PT ;  /* 0x000000080400720c */ /* 0x000fc40003fa4070 */
[----:B------:R-:W-:Y:S01]  /*5ef0*/  IABS R2, R16 ;  /* 0x0000001000027213 */ /* 0x000fe20000000000 */
[--C-:B------:R-:W-:Y:S01]  /*5f00*/  @!P0 IMAD.IADD R12, R12, 0x1, -R4.reuse ;  /* 0x000000010c0c8824 */ /* 0x100fe200078e0a04 */
[----:B------:R-:W-:Y:S01]  /*5f10*/  ISETP.GE.AND P0, PT, R10, RZ, PT ;  /* 0x000000ff0a00720c */ /* 0x000fe20003f06270 */
[----:B------:R-:W-:Y:S02]  /*5f20*/  IMAD.MOV R17, RZ, RZ, -R17 ;  /* 0x000000ffff117224 */ /* 0x000fe400078e0a11 */
[----:B------:R-:W-:Y:S01]  /*5f30*/  @!P4 IMAD.IADD R14, R14, 0x1, -R4 ;  /* 0x000000010e0ec824 */ /* 0x000fe200078e0a04 */
[----:B------:R-:W-:Y:S01]  /*5f40*/  ISETP.GE.AND P4, PT, R3, RZ, PT ;  /* 0x000000ff0300720c */ /* 0x000fe20003f86270 */
[----:B0-----:R-:W-:Y:S02]  /*5f50*/  IMAD.MOV.U32 R9, RZ, RZ, R12 ;  /* 0x000000ffff097224 */ /* 0x001fe400078e000c */
[C---:B------:R-:W-:Y:S02]  /*5f60*/  IMAD R13, R4.reuse, R17, R13 ;  /* 0x00000011040d7224 */ /* 0x040fe400078e020d */
[----:B------:R-:W-:Y:S01]  /*5f70*/  @!P3 IMAD.MOV R9, RZ, RZ, -R9 ;  /* 0x000000ffff09b224 */ /* 0x000fe200078e0a09 */
[----:B------:R-:W-:Y:S01]  /*5f80*/  ISETP.GT.U32.AND P3, PT, R4, R14, PT ;  /* 0x0000000e0400720c */ /* 0x000fe20003f64070 */
[----:B------:R-:W-:-:S03]  /*5f90*/  IMAD.HI.U32 R5, R21, R2, RZ ;  /* 0x0000000215057227 */ /* 0x000fc600078e00ff */
[----:B------:R0:W-:Y:S01]  /*5fa0*/  STL [R1+0x3c8], R9 ;  /* 0x0003c80901007387 */ /* 0x0001e20000100800 */
[--C-:B------:R-:W-:Y:S01]  /*5fb0*/  @!P6 IMAD.IADD R15, R15, 0x1, -R4.reuse ;  /* 0x000000010f0fe824 */ /* 0x100fe200078e0a04 */
[----:B------:R-:W-:Y:S01]  /*5fc0*/  ISETP.GT.U32.AND P6, PT, R4, R13, PT ;  /* 0x0000000d0400720c */ /* 0x000fe20003fc4070 */
[----:B------:R-:W-:Y:S02]  /*5fd0*/  IMAD.MOV R5, RZ, RZ, -R5 ;  /* 0x000000ffff057224 */ /* 0x000fe400078e0a05 */
[----:B------:R-:W-:Y:S02]  /*5fe0*/  @!P5 IMAD.IADD R8, R8, 0x1, -R4 ;  /* 0x000000010808d824 */ /* 0x000fe400078e0a04 */
[----:B------:R-:W-:Y:S02]  /*5ff0*/  IMAD R2, R4, R5, R2 ;  /* 0x0000000504027224 */ /* 0x000fe400078e0202 */
[----:B------:R-:W-:Y:S01]  /*6000*/  @!P3 IMAD.IADD R14, R14, 0x1, -R4 ;  /* 0x000000010e0eb824 */ /* 0x000fe200078e0a04 */
[C---:B------:R-:W-:Y:S01]  /*6010*/  ISETP.GT.U32.AND P5, PT, R4.reuse, R8, PT ;  /* 0x000000080400720c */ /* 0x040fe20003fa4070 */
[----:B------:R-:W-:Y:S01]  /*6020*/  IMAD.MOV.U32 R11, RZ, RZ, R15 ;  /* 0x000000ffff0b7224 */ /* 0x000fe200078e000f */
[----:B------:R-:W-:Y:S01]  /*6030*/  ISETP.GT.U32.AND P3, PT, R4, R2, PT ;  /* 0x000000020400720c */ /* 0x000fe20003f64070 */
[----:B------:R-:W-:-:S02]  /*6040*/  VIADD R5, R0, 0x1a5 ;  /* 0x000001a500057836 */ /* 0x000fc40000000000 */
[--C-:B------:R-:W-:Y:S02]  /*6050*/  @!P6 IMAD.IADD R13, R13, 0x1, -R4.reuse ;  /* 0x000000010d0de824 */ /* 0x100fe400078e0a04 */
[----:B------:R-:W-:Y:S01]  /*6060*/  @!P1 IMAD.MOV R11, RZ, RZ, -R11 ;  /* 0x000000ffff0b9224 */ /* 0x000fe200078e0a0b */
[----:B------:R-:W-:Y:S01]  /*6070*/  IABS R18, R5 ;  /* 0x0000000500127213 */ /* 0x000fe20000000000 */
[----:B0-----:R-:W-:Y:S01]  /*6080*/  VIADD R9, R0, 0x1a4 ;  /* 0x000001a400097836 */ /* 0x001fe20000000000 */
[----:B------:R-:W-:Y:S01]  /*6090*/  ISETP.GT.U32.AND P6, PT, R4, R13, PT ;  /* 0x0000000d0400720c */ /* 0x000fe20003fc4070 */
[----:B------:R-:W-:Y:S01]  /*60a0*/  VIADD R10, R0, 0x1a3 ;  /* 0x000001a3000a7836 */ /* 0x000fe20000000000 */
[----:B------:R0:W-:Y:S01]  /*60b0*/  STL [R1+0x3cc], R11 ;  /* 0x0003cc0b01007387 */ /* 0x0001e20000100800 */
[--C-:B------:R-:W-:Y:S01]  /*60c0*/  @!P5 IMAD.IADD R8, R8, 0x1, -R4.reuse ;  /* 0x000000010808d824 */ /* 0x100fe200078e0a04 */
[----:B------:R-:W-:Y:S01]  /*60d0*/  ISETP.GE.AND P1, PT, R5, RZ, PT ;  /* 0x000000ff0500720c */ /* 0x000fe20003f26270 */
[----:B------:R-:W-:Y:S01]  /*60e0*/  @!P3 IMAD.IADD R2, R2, 0x1, -R4 ;  /* 0x000000010202b824 */ /* 0x000fe200078e0a04 */
[----:B------:R-:W-:Y:S01]  /*60f0*/  IABS R5, R9 ;  /* 0x0000000900057213 */ /* 0x000fe20000000000 */
[----:B------:R-:W-:Y:S01]  /*6100*/  @!P2 IMAD.MOV R8, RZ, RZ, -R8 ;  /* 0x000000ffff08a224 */ /* 0x000fe200078e0a08 */
[----:B------:R-:W-:Y:S01]  /*6110*/  ISETP.GE.AND P2, PT, R9, RZ, PT ;  /* 0x000000ff0900720c */ /* 0x000fe20003f46270 */
[----:B------:R-:W-:Y:S01]  /*6120*/  IMAD.HI.U32 R9, R21, R18, RZ ;  /* 0x0000001215097227 */ /* 0x000fe200078e00ff */
[----:B------:R-:W-:-:S02]  /*6130*/  ISETP.GT.U32.AND P3, PT, R4, R2, PT ;  /* 0x000000020400720c */ /* 0x000fc40003f64070 */
[----:B------:R1:W-:Y:S01]  /*6140*/  STL [R1+0x3d0], R8 ;  /* 0x0003d00801007387 */ /* 0x0003e20000100800 */
[----:B0-----:R-:W-:Y:S01]  /*6150*/  IMAD.MOV.U32 R11, RZ, RZ, R14 ;  /* 0x000000ffff0b7224 */ /* 0x001fe200078e000e */
[----:B------:R-:W-:Y:S01]  /*6160*/  ISETP.GE.AND P5, PT, R16, RZ, PT ;  /* 0x000000ff1000720c */ /* 0x000fe20003fa6270 */
[----:B------:R-:W-:Y:S02]  /*6170*/  @!P6 IMAD.IADD R13, R13, 0x1, -R4 ;  /* 0x000000010d0de824 */ /* 0x000fe400078e0a04 */
[----:B------:R-:W-:Y:S01]  /*6180*/  @!P0 IMAD.MOV R11, RZ, RZ, -R11 ;  /* 0x000000ffff0b8224 */ /* 0x000fe200078e0a0b */
[----:B------:R-:W-:Y:S01]  /*6190*/  ISETP.GE.AND P0, PT, R10, RZ, PT ;  /* 0x000000ff0a00720c */ /* 0x000fe20003f06270 */
[----:B------:R-:W-:Y:S02]  /*61a0*/  IMAD.MOV R9, RZ, RZ, -R9 ;  /* 0x000000ffff097224 */ /* 0x000fe400078e0a09 */
[----:B------:R-:W-:Y:S01]  /*61b0*/  VIADD R3, R0, 0x1a2 ;  /* 0x000001a200037836 */ /* 0x000fe20000000000 */
[----:B-1----:R-:W-:Y:S01]  /*61c0*/  IABS R8, R10 ;  /* 0x0000000a00087213 */ /* 0x002fe20000000000 */
[----:B------:R0:W-:Y:S01]  /*61d0*/  STL [R1+0x3d4], R11 ;  /* 0x0003d40b01007387 */ /* 0x0001e20000100800 */
[----:B------:R-:W-:-:S02]  /*61e0*/  IMAD.MOV.U32 R10, RZ, RZ, R5 ;  /* 0x000000ffff0a7224 */ /* 0x000fc400078e0005 */
[----:B------:R-:W-:Y:S01]  /*61f0*/  IMAD R18, R4, R9, R18 ;  /* 0x0000000904127224 */ /* 0x000fe200078e0212 */
[----:B------:R-:W-:Y:S01]  /*6200*/  ISETP.GE.AND P6, PT, R3, RZ, PT ;  /* 0x000000ff0300720c */ /* 0x000fe20003fc6270 */
[----:B------:R-:W-:Y:S01]  /*6210*/  IMAD.HI.U32 R5, R21, R8, RZ ;  /* 0x0000000815057227 */ /* 0x000fe200078e00ff */
[----:B------:R-:W-:-:S03]  /*6220*/  IABS R14, R3 ;  /* 0x00000003000e7213 */ /* 0x000fc60000000000 */
[----:B------:R-:W-:Y:S02]  /*6230*/  IMAD.MOV R5, RZ, RZ, -R5 ;  /* 0x000000ffff057224 */ /* 0x000fe400078e0a05 */
[----:B0-----:R-:W-:Y:S02]  /*6240*/  IMAD.MOV.U32 R11, RZ, RZ, R13 ;  /* 0x000000ffff0b7224 */ /* 0x001fe400078e000d */
[----:B------:R-:W-:Y:S02]  /*6250*/  @!P3 IMAD.IADD R2, R2, 0x1, -R4 ;  /* 0x000000010202b824 */ /* 0x000fe400078e0a04 */
[----:B------:R-:W-:Y:S01]  /*6260*/  @!P4 IMAD.MOV R11, RZ, RZ, -R11 ;  /* 0x000000ffff0bc224 */ /* 0x000fe200078e0a0b */
[----:B------:R-:W-:Y:S01]  /*6270*/  ISETP.GT.U32.AND P4, PT, R4, R18, PT ;  /* 0x000000120400720c */ /* 0x000fe20003f84070 */
[----:B------:R-:W-:-:S03]  /*6280*/  IMAD.HI.U32 R3, R21, R10, RZ ;  /* 0x0000000a15037227 */ /* 0x000fc600078e00ff */
[----:B------:R0:W-:Y:S01]  /*6290*/  STL [R1+0x3d8], R11 ;  /* 0x0003d80b01007387 */ /* 0x0001e20000100800 */
[----:B------:R-:W-:Y:S02]  /*62a0*/  IMAD R8, R4, R5, R8 ;  /* 0x0000000504087224 */ /* 0x000fe400078e0208 */
[----:B------:R-:W-:Y:S02]  /*62b0*/  IMAD.MOV R9, RZ, RZ, -R3 ;  /* 0x000000ffff097224 */ /* 0x000fe400078e0a03 */
[----:B------:R-:W-:Y:S02]  /*62c0*/  VIADD R15, R0, 0x1a0 ;  /* 0x000001a0000f7836 */ /* 0x000fe40000000000 */
[----:B------:R-:W-:Y:S02]  /*62d0*/  IMAD R10, R4, R9, R10 ;  /* 0x00000009040a7224 */ /* 0x000fe400078e020a */
[----:B------:R-:W-:Y:S02]  /*62e0*/  @!P4 IMAD.IADD R18, R18, 0x1, -R4 ;  /* 0x000000011212c824 */ /* 0x000fe400078e0a04 */
[----:B0-----:R-:W-:Y:S01]  /*62f0*/  IMAD.MOV.U32 R11, RZ, RZ, R2 ;  /* 0x000000ffff0b7224 */ /* 0x001fe200078e0002 */
[C---:B------:R-:W-:Y:S01]  /*6300*/  ISETP.GT.U32.AND P3, PT, R4.reuse, R10, PT ;  /* 0x0000000a0400720c */ /* 0x040fe20003f64070 */
[----:B------:R-:W-:Y:S01]  /*6310*/  IMAD.HI.U32 R3, R21, R14, RZ ;  /* 0x0000000e15037227 */ /* 0x000fe200078e00ff */
[----:B------:R-:W-:-:S02]  /*6320*/  ISETP.GT.U32.AND P4, PT, R4, R18, PT ;  /* 0x000000120400720c */ /* 0x000fc40003f84070 */
[----:B------:R-:W-:Y:S01]  /*6330*/  IABS R2, R15 ;  /* 0x0000000f00027213 */ /* 0x000fe20000000000 */
[----:B------:R-:W-:Y:S01]  /*6340*/  @!P5 IMAD.MOV R11, RZ, RZ, -R11 ;  /* 0x000000ffff0bd224 */ /* 0x000fe200078e0a0b */
[----:B------:R-:W-:Y:S01]  /*6350*/  ISETP.GT.U32.AND P5, PT, R4, R8, PT ;  /* 0x000000080400720c */ /* 0x000fe20003fa4070 */
[----:B------:R-:W-:Y:S02]  /*6360*/  IMAD.MOV R3, RZ, RZ, -R3 ;  /* 0x000000ffff037224 */ /* 0x000fe400078e0a03 */
[----:B------:R-:W-:Y:S01]  /*6370*/  VIADD R19, R0, 0x1a1 ;  /* 0x000001a100137836 */ /* 0x000fe20000000000 */
[----:B------:R0:W-:Y:S01]  /*6380*/  STL [R1+0x3dc], R11 ;  /* 0x0003dc0b01007387 */ /* 0x0001e20000100800 */
[----:B------:R-:W-:Y:S02]  /*6390*/  IMAD R14, R4, R3, R14 ;  /* 0x00000003040e7224 */ /* 0x000fe400078e020e */
[--C-:B------:R-:W-:Y:S01]  /*63a0*/  @!P3 IMAD.IADD R10, R10, 0x1, -R4.reuse ;  /* 0x000000010a0ab824 */ /* 0x100fe200078e0a04 */
[----:B------:R-:W-:Y:S01]  /*63b0*/  IABS R3, R19 ;  /* 0x0000001300037213 */ /* 0x000fe20000000000 */
[--C-:B------:R-:W-:Y:S01]  /*63c0*/  @!P4 IMAD.IADD R18, R18, 0x1, -R4.reuse ;  /* 0x000000011212c824 */ /* 0x100fe200078e0a04 */
[----:B------:R-:W-:Y:S01]  /*63d0*/  ISETP.GT.U32.AND P4, PT, R4, R14, PT ;  /* 0x0000000e0400720c */ /* 0x000fe20003f84070 */
[----:B------:R-:W-:Y:S01]  /*63e0*/  VIADD R13, R0, 0x19f ;  /* 0x0000019f000d7836 */ /* 0x000fe20000000000 */
[----:B------:R-:W-:Y:S01]  /*63f0*/  ISETP.GT.U32.AND P3, PT, R4, R10, PT ;  /* 0x0000000a0400720c */ /* 0x000fe20003f64070 */
[----:B------:R-:W-:-:S02]  /*6400*/  @!P5 IMAD.IADD R8, R8, 0x1, -R4 ;  /* 0x000000010808d824 */ /* 0x000fc400078e0a04 */
[C---:B0-----:R-:W-:Y:S01]  /*6410*/  IMAD.HI.U32 R11, R21.reuse, R2, RZ ;  /* 0x00000002150b7227 */ /* 0x041fe200078e00ff */
[----:B------:R-:W-:Y:S02]  /*6420*/  IABS R5, R13 ;  /* 0x0000000d00057213 */ /* 0x000fe40000000000 */
[----:B------:R-:W-:Y:S01]  /*6430*/  ISETP.GT.U32.AND P5, PT, R4, R8, PT ;  /* 0x000000080400720c */ /* 0x000fe20003fa4070 */
[----:B------:R-:W-:Y:S02]  /*6440*/  IMAD.MOV R11, RZ, RZ, -R11 ;  /* 0x000000ffff0b7224 */ /* 0x000fe400078e0a0b */
[----:B------:R-:W-:-:S04]  /*6450*/  IMAD.HI.U32 R16, R21, R3, RZ ;  /* 0x0000000315107227 */ /* 0x000fc800078e00ff */
[----:B------:R-:W-:Y:S02]  /*6460*/  IMAD R2, R4, R11, R2 ;  /* 0x0000000b04027224 */ /* 0x000fe400078e0202 */
[----:B------:R-:W-:Y:S02]  /*6470*/  IMAD.MOV R16, RZ, RZ, -R16 ;  /* 0x000000ffff107224 */ /* 0x000fe400078e0a10 */
[--C-:B------:R-:W-:Y:S02]  /*6480*/  @!P3 IMAD.IADD R10, R10, 0x1, -R4.reuse ;  /* 0x000000010a0ab824 */ /* 0x100fe400078e0a04 */
[----:B------:R-:W-:Y:S01]  /*6490*/  @!P5 IMAD.IADD R8, R8, 0x1, -R4 ;  /* 0x000000010808d824 */ /* 0x000fe200078e0a04 */
[C---:B------:R-:W-:Y:S01]  /*64a0*/  ISETP.GT.U32.AND P5, PT, R4.reuse, R2, PT ;  /* 0x000000020400720c */ /* 0x040fe20003fa4070 */
[----:B------:R-:W-:Y:S02]  /*64b0*/  IMAD R3, R4, R16, R3 ;  /* 0x0000001004037224 */ /* 0x000fe400078e0203 */
[----:B------:R-:W-:-:S02]  /*64c0*/  IMAD.MOV.U32 R20, RZ, RZ, R18 ;  /* 0x000000ffff147224 */ /* 0x000fc400078e0012 */
[----:B------:R-:W-:Y:S01]  /*64d0*/  @!P4 IMAD.IADD R14, R14, 0x1, -R4 ;  /* 0x000000010e0ec824 */ /* 0x000fe200078e0a04 */
[----:B------:R-:W-:Y:S01]  /*64e0*/  ISETP.GT.U32.AND P3, PT, R4, R3, PT ;  /* 0x000000030400720c */ /* 0x000fe20003f64070 */
[C---:B------:R-:W-:Y:S01]  /*64f0*/  VIADD R12, R0.reuse, 0x19e ;  /* 0x0000019e000c7836 */ /* 0x040fe20000000000 */
[----:B------:R-:W-:Y:S01]  /*6500*/  ISETP.GE.AND P4, PT, R19, RZ, PT ;  /* 0x000000ff1300720c */ /* 0x000fe20003f86270 */
[----:B------:R-:W-:Y:S02]  /*6510*/  VIADD R11, R0, 0x19d ;  /* 0x0000019d000b7836 */ /* 0x000fe40000000000 */
[----:B------:R-:W-:Y:S01]  /*6520*/  @!P1 IMAD.MOV R20, RZ, RZ, -R20 ;  /* 0x000000ffff149224 */ /* 0x000fe200078e0a14 */
[----:B------:R-:W-:Y:S01]  /*6530*/  ISETP.GT.U32.AND P1, PT, R4, R14, PT ;  /* 0x0000000e0400720c */ /* 0x000fe20003f24070 */
[----:B------:R-:W-:Y:S01]  /*6540*/  @!P5 IMAD.IADD R2, R2, 0x1, -R4 ;  /* 0x000000010202d824 */ /* 0x000fe200078e0a04 */
[----:B------:R-:W-:Y:S01]  /*6550*/  IABS R9, R12 ;  /* 0x0000000c00097213 */ /* 0x000fe20000000000 */
[C---:B------:R-:W-:Y:S01]  /*6560*/  IMAD.HI.U32 R17, R21.reuse, R5, RZ ;  /* 0x0000000515117227 */ /* 0x040fe200078e00ff */
[----:B------:R-:W-:Y:S01]  /*6570*/  IABS R18, R11 ;  /* 0x0000000b00127213 */ /* 0x000fe20000000000 */
[----:B------:R0:W-:Y:S01]  /*6580*/  STL [R1+0x3e4], R20 ;  /* 0x0003e41401007387 */ /* 0x0001e20000100800 */
[----:B------:R-:W-:Y:S01]  /*6590*/  ISETP.GT.U32.AND P5, PT, R4, R2, PT ;  /* 0x000000020400720c */ /* 0x000fe20003fa4070 */
[----:B------:R-:W-:-:S04]  /*65a0*/  IMAD.HI.U32 R16, R21, R9, RZ ;  /* 0x0000000915107227 */ /* 0x000fc800078e00ff */
[----:B------:R-:W-:Y:S02]  /*65b0*/  IMAD.MOV R17, RZ, RZ, -R17 ;  /* 0x000000ffff117224 */ /* 0x000fe400078e0a11 */
[----:B------:R-:W-:Y:S01]  /*65c0*/  @!P3 IMAD.IADD R3, R3, 0x1, -R4 ;  /* 0x000000010303b824 */ /* 0x000fe200078e0a04 */
[----:B------:R-:W-:Y:S01]  /*65d0*/  ISETP.GE.AND P3, PT, R15, RZ, PT ;  /* 0x000000ff0f00720c */ /* 0x000fe20003f66270 */
[----:B0-----:R-:W-:Y:S02]  /*65e0*/  IMAD.MOV.U32 R20, RZ, RZ, R10 ;  /* 0x000000ffff147224 */ /* 0x001fe400078e000a */
[----:B------:R-:W-:-:S04]  /*65f0*/  IMAD.HI.U32 R10, R21, R18, RZ ;  /* 0x00000012150a7227 */ /* 0x000fc800078e00ff */
[----:B------:R-:W-:Y:S02]  /*6600*/  IMAD.MOV R16, RZ, RZ, -R16 ;  /* 0x000000ffff107224 */ /* 0x000fe400078e0a10 */
[C---:B------:R-:W-:Y:S02]  /*6610*/  IMAD R5, R4.reuse, R17, R5 ;  /* 0x0000001104057224 */ /* 0x040fe400078e0205 */
[----:B------:R-:W-:Y:S01]  /*6620*/  @!P2 IMAD.MOV R20, RZ, RZ, -R20 ;  /* 0x000000ffff14a224 */ /* 0x000fe200078e0a14 */
[----:B------:R-:W-:Y:S01]  /*6630*/  ISETP.GT.U32.AND P2, PT, R4, R3, PT ;  /* 0x000000030400720c */ /* 0x000fe20003f44070 */
[----:B------:R-:W-:Y:S01]  /*6640*/  @!P1 IMAD.IADD R14, R14, 0x1, -R4 ;  /* 0x000000010e0e9824 */ /* 0x000fe200078e0a04 */
[C---:B------:R-:W-:Y:S01]  /*6650*/  ISETP.GT.U32.AND P1, PT, R4.reuse, R5, PT ;  /* 0x000000050400720c */ /* 0x040fe20003f24070 */
[----:B------:R-:W-:Y:S01]  /*6660*/  IMAD.MOV R10, RZ, RZ, -R10 ;  /* 0x000000ffff0a7224 */ /* 0x000fe200078e0a0a */
[----:B------:R-:W-:Y:S01]  /*6670*/  STL [R1+0x3e8], R20 ;  /* 0x0003e81401007387 */ /* 0x000fe20000100800 */
[----:B------:R-:W-:-:S02]  /*6680*/  IMAD R9, R4, R16, R9 ;  /* 0x0000001004097224 */ /* 0x000fc400078e0209 */
[----:B------:R-:W-:Y:S02]  /*6690*/  IMAD.MOV.U32 R15, RZ, RZ, R14 ;  /* 0x000000ffff0f7224 */ /* 0x000fe400078e000e */
[C---:B------:R-:W-:Y:S02]  /*66a0*/  IMAD R18, R4.reuse, R10, R18 ;  /* 0x0000000a04127224 */ /* 0x040fe400078e0212 */
[----:B------:R-:W-:Y:S01]  /*66b0*/  @!P6 IMAD.MOV R15, RZ, RZ, -R15 ;  /* 0x000000ffff0fe224 */ /* 0x000fe200078e0a0f */
[----:B------:R-:W-:Y:S01]  /*66c0*/  ISETP.GT.U32.AND P6, PT, R4, R9, PT ;  /* 0x000000090400720c */ /* 0x000fe20003fc4070 */
[----:B------:R-:W-:Y:S01]  /*66d0*/  @!P5 IMAD.IADD R2, R2, 0x1, -R4 ;  /* 0x000000010202d824 */ /* 0x000fe200078e0a04 */
[----:B------:R-:W-:Y:S01]  /*66e0*/  ISETP.GT.U32.AND P5, PT, R4, R18, PT ;  /* 0x000000120400720c */ /* 0x000fe20003fa4070 */
[----:B------:R-:W-:Y:S01]  /*66f0*/  @!P0 IMAD.MOV R8, RZ, RZ, -R8 ;  /* 0x000000ffff088224 */ /* 0x000fe200078e0a08 */
[----:B------:R-:W-:Y:S01]  /*6700*/  ISETP.GE.AND P0, PT, R13, RZ, PT ;  /* 0x000000ff0d00720c */ /* 0x000fe20003f06270 */
[----:B------:R-:W-:-:S02]  /*6710*/  VIADD R14, R0, 0x19c ;  /* 0x0000019c000e7836 */ /* 0x000fc40000000000 */
[--C-:B------:R-:W-:Y:S01]  /*6720*/  @!P2 IMAD.IADD R3, R3, 0x1, -R4.reuse ;  /* 0x000000010303a824 */ /* 0x100fe200078e0a04 */
[----:B------:R-:W-:Y:S01]  /*6730*/  STL [R1+0x3ec], R8 ;  /* 0x0003ec0801007387 */ /* 0x000fe20000100800 */
[----:B------:R-:W-:Y:S01]  /*6740*/  ISETP.GE.AND P2, PT, R12, RZ, PT ;  /* 0x000000ff0c00720c */ /* 0x000fe20003f46270 */
[----:B------:R-:W-:Y:S01]  /*6750*/  VIADD R12, R0, 0x19b ;  /* 0x0000019b000c7836 */ /* 0x000fe20000000000 */
[----:B------:R-:W-:Y:S01]  /*6760*/  IABS R10, R14 ;  /* 0x0000000e000a7213 */ /* 0x000fe20000000000 */
[----:B------:R0:W-:Y:S01]  /*6770*/  STL [R1+0x3f0], R15 ;  /* 0x0003f00f01007387 */ /* 0x0001e20000100800 */
[--C-:B------:R-:W-:Y:S01]  /*6780*/  @!P1 IMAD.IADD R5, R5, 0x1, -R4.reuse ;  /* 0x0000000105059824 */ /* 0x100fe200078e0a04 */
[----:B------:R-:W-:Y:S01]  /*6790*/  ISETP.GE.AND P1, PT, R11, RZ, PT ;  /* 0x000000ff0b00720c */ /* 0x000fe20003f26270 */
[--C-:B------:R-:W-:Y:S01]  /*67a0*/  @!P6 IMAD.IADD R9, R9, 0x1, -R4.reuse ;  /* 0x000000010909e824 */ /* 0x100fe200078e0a04 */
[----:B------:R-:W-:Y:S01]  /*67b0*/  IABS R11, R12 ;  /* 0x0000000c000b7213 */ /* 0x000fe20000000000 */
[----:B------:R-:W-:Y:S01]  /*67c0*/  @!P5 IMAD.IADD R18, R18, 0x1, -R4 ;  /* 0x000000011212d824 */ /* 0x000fe200078e0a04 */
[C---:B------:R-:W-:Y:S01]  /*67d0*/  ISETP.GT.U32.AND P6, PT, R4.reuse, R5, PT ;  /* 0x000000050400720c */ /* 0x040fe20003fc4070 */
[----:B------:R-:W-:Y:S01]  /*67e0*/  IMAD.HI.U32 R13, R21, R10, RZ ;  /* 0x0000000a150d7227 */ /* 0x000fe200078e00ff */
[----:B------:R-:W-:-:S03]  /*67f0*/  ISETP.GT.U32.AND P5, PT, R4, R9, PT ;  /* 0x000000090400720c */ /* 0x000fc60003fa4070 */
[----:B0-----:R-:W-:Y:S02]  /*6800*/  IMAD.MOV.U32 R15, RZ, RZ, R3 ;  /* 0x000000ffff0f7224 */ /* 0x001fe400078e0003 */
[----:B------:R-:W-:Y:S02]  /*6810*/  IMAD.MOV R3, RZ, RZ, -R13 ;  /* 0x000000ffff037224 */ /* 0x000fe400078e0a0d */
[----:B------:R-:W-:Y:S01]  /*6820*/  @!P4 IMAD.MOV R15, RZ, RZ, -R15 ;  /* 0x000000ffff0fc224 */ /* 0x000fe200078e0a0f */
[C---:B------:R-:W-:Y:S01]  /*6830*/  ISETP.GT.U32.AND P4, PT, R4.reuse, R18, PT ;  /* 0x000000120400720c */ /* 0x040fe20003f84070 */
[----:B------:R-:W-:Y:S02]  /*6840*/  IMAD R10, R4, R3, R10 ;  /* 0x00000003040a7224 */ /* 0x000fe400078e020a */
[----:B------:R-:W-:Y:S01]  /*6850*/  @!P6 IMAD.IADD R5, R5, 0x1, -R4 ;  /* 0x000000010505e824 */ /* 0x000fe200078e0a04 */
[----:B------:R0:W-:Y:S01]  /*6860*/  STL [R1+0x3f4], R15 ;  /* 0x0003f40f01007387 */ /* 0x0001e20000100800 */
[----:B------:R-:W-:Y:S01]  /*6870*/  VIADD R8, R0, 0x19a ;  /* 0x0000019a00087836 */ /* 0x000fe20000000000 */
[----:B------:R-:W-:Y:S01]  /*6880*/  ISETP.GT.U32.AND P6, PT, R4, R10, PT ;  /* 0x0000000a0400720c */ /* 0x000fe20003fc4070 */
[----:B------:R-:W-:-:S02]  /*6890*/  VIADD R13, R0, 0x199 ;  /* 0x00000199000d7836 */ /* 0x000fc40000000000 */
[----:B------:R-:W-:Y:S01]  /*68a0*/  @!P5 IMAD.IADD R9, R9, 0x1, -R4 ;  /* 0x000000010909d824 */ /* 0x000fe200078e0a04 */
[----:B------:R-:W-:Y:S01]  /*68b0*/  IABS R3, R8 ;  /* 0x0000000800037213 */ /* 0x000fe20000000000 */
[----:B------:R-:W-:Y:S01]  /*68c0*/  @!P3 IMAD.MOV R2, RZ, RZ, -R2 ;  /* 0x000000ffff02b224 */ /* 0x000fe200078e0a02 */
[----:B------:R-:W-:Y:S01]  /*68d0*/  IABS R19, R13 ;  /* 0x0000000d00137213 */ /* 0x000fe20000000000 */
[----:B------:R-:W-:Y:S01]  /*68e0*/  @!P4 IMAD.IADD R18, R18, 0x1, -R4 ;  /* 0x000000011212c824 */ /* 0x000fe200078e0a04 */
[----:B------:R-:W-:Y:S01]  /*68f0*/  ISETP.GE.AND P5, PT, R14, RZ, PT ;  /* 0x000000ff0e00720c */ /* 0x000fe20003fa6270 */
[----:B0-----:R-:W-:Y:S01]  /*6900*/  IMAD.HI.U32 R15, R21, R11, RZ ;  /* 0x0000000b150f7227 */ /* 0x001fe200078e00ff */
[----:B------:R0:W-:Y:S03]  /*6910*/  STL [R1+0x3f8], R2 ;  /* 0x0003f80201007387 */ /* 0x0001e60000100800 */
[----:B------:R-:W-:-:S02]  /*6920*/  IMAD.MOV R15, RZ, RZ, -R15 ;  /* 0x000000ffff0f7224 */ /* 0x000fc400078e0a0f */
[----:B------:R-:W-:-:S04]  /*6930*/  IMAD.HI.U32 R16, R21, R3, RZ ;  /* 0x0000000315107227 */ /* 0x000fc800078e00ff */
[----:B------:R-:W-:Y:S02]  /*6940*/  IMAD R11, R4, R15, R11 ;  /* 0x0000000f040b7224 */ /* 0x000fe400078e020b */
[----:B------:R-:W-:Y:S01]  /*6950*/  @!P6 IMAD.IADD R10, R10, 0x1, -R4 ;  /* 0x000000010a0ae824 */ /* 0x000fe200078e0a04 */
[----:B------:R-:W-:Y:S01]  /*6960*/  ISETP.GE.AND P6, PT, R12, RZ, PT ;  /* 0x000000ff0c00720c */ /* 0x000fe20003fc6270 */
[----:B------:R-:W-:Y:S01]  /*6970*/  IMAD.HI.U32 R15, R21, R19, RZ ;  /* 0x00000013150f7227 */ /* 0x000fe200078e00ff */
[C---:B------:R-:W-:Y:S02]  /*6980*/  ISETP.GT.U32.AND P4, PT, R4.reuse, R11, PT ;  /* 0x0000000b0400720c */ /* 0x040fe40003f84070 */
[----:B------:R-:W-:Y:S01]  /*6990*/  ISETP.GT.U32.AND P3, PT, R4, R10, PT ;  /* 0x0000000a0400720c */ /* 0x000fe20003f64070 */
[----:B------:R-:W-:Y:S02]  /*69a0*/  VIADD R14, R0, 0x198 ;  /* 0x00000198000e7836 */ /* 0x000fe40000000000 */
[----:B------:R-:W-:-:S02]  /*69b0*/  IMAD.MOV R16, RZ, RZ, -R16 ;  /* 0x000000ffff107224 */ /* 0x000fc400078e0a10 */
[----:B------:R-:W-:Y:S02]  /*69c0*/  IMAD.MOV.U32 R17, RZ, RZ, R5 ;  /* 0x000000ffff117224 */ /* 0x000fe400078e0005 */
[----:B------:R-:W-:Y:S02]  /*69d0*/  IMAD.MOV R15, RZ, RZ, -R15 ;  /* 0x000000ffff0f7224 */ /* 0x000fe400078e0a0f */
[----:B------:R-:W-:Y:S02]  /*69e0*/  VIADD R12, R0, 0x197 ;  /* 0x00000197000c7836 */ /* 0x000fe40000000000 */
[----:B------:R-:W-:Y:S02]  /*69f0*/  @!P4 IMAD.IADD R11, R11, 0x1, -R4 ;  /* 0x000000010b0bc824 */ /* 0x000fe400078e0a04 */
[C---:B------:R-:W-:Y:S01]  /*6a00*/  IMAD R3, R4.reuse, R16, R3 ;  /* 0x0000001004037224 */ /* 0x040fe200078e0203 */
[----:B------:R-:W-:Y:S01]  /*6a10*/  IABS R16, R14 ;  /* 0x0000000e00107213 */ /* 0x000fe20000000000 */
[----:B------:R-:W-:Y:S01]  /*6a20*/  @!P0 IMAD.MOV R17, RZ, RZ, -R17 ;  /* 0x000000ffff118224 */ /* 0x000fe200078e0a11 */
[C---:B------:R-:W-:Y:S01]  /*6a30*/  ISETP.GT.U32.AND P4, PT, R4.reuse, R11, PT ;  /* 0x0000000b0400720c */ /* 0x040fe20003f84070 */
[C---:B------:R-:W-:Y:S01]  /*6a40*/  IMAD R19, R4.reuse, R15, R19 ;  /* 0x0000000f04137224 */ /* 0x040fe200078e0213 */
[----:B------:R-:W-:Y:S01]  /*6a50*/  IABS R15, R12 ;  /* 0x0000000c000f7213 */ /* 0x000fe20000000000 */
[C---:B0-----:R-:W-:Y:S01]  /*6a60*/  IMAD.HI.U32 R2, R21.reuse, R16, RZ ;  /* 0x0000001015027227 */ /* 0x041fe200078e00ff */
[C---:B------:R-:W-:Y:S01]  /*6a70*/  ISETP.GT.U32.AND P0, PT, R4.reuse, R3, PT ;  /* 0x000000030400720c */ /* 0x040fe20003f04070 */
[----:B------:R0:W-:Y:S02]  /*6a80*/  STL [R1+0x3fc], R17 ;  /* 0x0003fc1101007387 */ /* 0x0001e40000100800 */
[----:B------:R-:W-:Y:S01]  /*6a90*/  @!P2 IMAD.MOV R9, RZ, RZ, -R9 ;  /* 0x000000ffff09a224 */ /* 0x000fe200078e0a09 */
[----:B------:R-:W-:Y:S01]  /*6aa0*/  ISETP.GT.U32.AND P2, PT, R4, R19, PT ;  /* 0x000000130400720c */ /* 0x000fe20003f44070 */
[----:B------:R-:W-:-:S03]  /*6ab0*/  IMAD.HI.U32 R5, R21, R15, RZ ;  /* 0x0000000f15057227 */ /* 0x000fc600078e00ff */
[----:B------:R1:W-:Y:S01]  /*6ac0*/  STL [R1+0x400], R9 ;  /* 0x0004000901007387 */ /* 0x0003e20000100800 */
[----:B------:R-:W-:Y:S01]  /*6ad0*/  @!P3 IMAD.IADD R10, R10, 0x1, -R4 ;  /* 0x000000010a0ab824 */ /* 0x000fe200078e0a04 */
[----:B------:R-:W-:Y:S01]  /*6ae0*/  ISETP.GE.AND P3, PT, R13, RZ, PT ;  /* 0x000000ff0d00720c */ /* 0x000fe20003f66270 */
[----:B0-----:R-:W-:Y:S02]  /*6af0*/  IMAD.MOV.U32 R17, RZ, RZ, R18 ;  /* 0x000000ffff117224 */ /* 0x001fe400078e0012 */
[----:B------:R-:W-:Y:S02]  /*6b00*/  IMAD.MOV R2, RZ, RZ, -R2 ;  /* 0x000000ffff027224 */ /* 0x000fe400078e0a02 */
[----:B------:R-:W-:Y:S01]  /*6b10*/  @!P1 IMAD.MOV R17, RZ, RZ, -R17 ;  /* 0x000000ffff119224 */ /* 0x000fe200078e0a11 */
[----:B------:R-:W-:Y:S01]  /*6b20*/  ISETP.GE.AND P1, PT, R8, RZ, PT ;  /* 0x000000ff0800720c */ /* 0x000fe20003f26270 */
[----:B------:R-:W-:Y:S02]  /*6b30*/  IMAD.MOV R5, RZ, RZ, -R5 ;  /* 0x000000ffff057224 */ /* 0x000fe400078e0a05 */
[----:B------:R-:W-:Y:S01]  /*6b40*/  @!P4 IMAD.IADD R11, R11, 0x1, -R4 ;  /* 0x000000010b0bc824 */ /* 0x000fe200078e0a04 */
[----:B------:R0:W-:Y:S01]  /*6b50*/  STL [R1+0x408], R17 ;  /* 0x0004081101007387 */ /* 0x0001e20000100800 */
[----:B------:R-:W-:Y:S01]  /*6b60*/  IMAD R8, R4, R2, R16 ;  /* 0x0000000204087224 */ /* 0x000fe200078e0210 */
[----:B------:R-:W-:Y:S01]  /*6b70*/  ISETP.GE.AND P4, PT, R14, RZ, PT ;  /* 0x000000ff0e00720c */ /* 0x000fe20003f86270 */
[----:B------:R-:W-:-:S02]  /*6b80*/  IMAD.MOV.U32 R18, RZ, RZ, R10 ;  /* 0x000000ffff127224 */ /* 0x000fc400078e000a */
[----:B------:R-:W-:Y:S02]  /*6b90*/  @!P0 IMAD.IADD R3, R3, 0x1, -R4 ;  /* 0x0000000103038824 */ /* 0x000fe400078e0a04 */
[C---:B-1----:R-:W-:Y:S02]  /*6ba0*/  IMAD R9, R4.reuse, R5, R15 ;  /* 0x0000000504097224 */ /* 0x042fe400078e020f */
[----:B------:R-:W-:Y:S01]  /*6bb0*/  @!P5 IMAD.MOV R18, RZ, RZ, -R18 ;  /* 0x000000ffff12d224 */ /* 0x000fe200078e0a12 */
[C---:B------:R-:W-:Y:S01]  /*6bc0*/  ISETP.GT.U32.AND P5, PT, R4.reuse, R8, PT ;  /* 0x000000080400720c */ /* 0x040fe20003fa4070 */
[----:B0-----:R-:W-:Y:S01]  /*6bd0*/  IMAD.MOV.U32 R17, RZ, RZ, R11 ;  /* 0x000000ffff117224 */ /* 0x001fe200078e000b */
[C---:B------:R-:W-:Y:S01]  /*6be0*/  ISETP.GT.U32.AND P0, PT, R4.reuse, R3, PT ;  /* 0x000000030400720c */ /* 0x040fe20003f04070 */
[--C-:B------:R-:W-:Y:S01]  /*6bf0*/  @!P2 IMAD.IADD R19, R19, 0x1, -R4.reuse ;  /* 0x000000011313a824 */ /* 0x100fe200078e0a04 */
[----:B------:R-:W-:Y:S01]  /*6c00*/  STL [R1+0x40c], R18 ;  /* 0x00040c1201007387 */ /* 0x000fe20000100800 */
[----:B------:R-:W-:Y:S01]  /*6c10*/  @!P6 IMAD.MOV R17, RZ, RZ, -R17 ;  /* 0x000000ffff11e224 */ /* 0x000fe200078e0a11 */
[----:B------:R-:W-:Y:S01]  /*6c20*/  ISETP.GT.U32.AND P6, PT, R4, R9, PT ;  /* 0x000000090400720c */ /* 0x000fe20003fc4070 */
[----:B------:R-:W-:Y:S01]  /*6c30*/  VIADD R5, R0, 0x196 ;  /* 0x0000019600057836 */ /* 0x000fe20000000000 */
[----:B------:R-:W-:Y:S01]  /*6c40*/  ISETP.GT.U32.AND P2, PT, R4, R19, PT ;  /* 0x000000130400720c */ /* 0x000fe20003f44070 */
[C---:B------:R-:W-:Y:S01]  /*6c50*/  VIADD R2, R0.reuse, 0x195 ;  /* 0x0000019500027836 */ /* 0x040fe20000000000 */
[----:B------:R0:W-:Y:S01]  /*6c60*/  STL [R1+0x410], R17 ;  /* 0x0004101101007387 */ /* 0x0001e20000100800 */
[----:B------:R-:W-:Y:S01]  /*6c70*/  VIADD R14, R0, 0x194 ;  /* 0x00000194000e7836 */ /* 0x000fe20000000000 */
[----:B------:R-:W-:Y:S01]  /*6c80*/  IABS R10, R5 ;  /* 0x00000005000a7213 */ /* 0x000fe20000000000 */
[--C-:B------:R-:W-:Y:S01]  /*6c90*/  @!P5 IMAD.IADD R8, R8, 0x1, -R4.reuse ;  /* 0x000000010808d824 */ /* 0x100fe200078e0a04 */
[----:B------:R-:W-:Y:S01]  /*6ca0*/  IABS R11, R2 ;  /* 0x00000002000b7213 */ /* 0x000fe20000000000 */
[----:B------:R-:W-:Y:S01]  /*6cb0*/  @!P0 IMAD.IADD R3, R3, 0x1, -R4 ;  /* 0x0000000103038824 */ /* 0x000fe200078e0a04 */
[----:B------:R-:W-:Y:S01]  /*6cc0*/  ISETP.GE.AND P0, PT, R12, RZ, PT ;  /* 0x000000ff0c00720c */ /* 0x000fe20003f06270 */
[----:B------:R-:W-:Y:S01]  /*6cd0*/  IMAD.HI.U32 R12, R21, R10, RZ ;  /* 0x0000000a150c7227 */ /* 0x000fe200078e00ff */
[----:B------:R-:W-:-:S02]  /*6ce0*/  ISETP.GT.U32.AND P5, PT, R4, R8, PT ;  /* 0x000000080400720c */ /* 0x000fc40003fa4070 */
[----:B------:R-:W-:Y:S01]  /*6cf0*/  IABS R15, R14 ;  /* 0x0000000e000f7213 */ /* 0x000fe20000000000 */
[--C-:B------:R-:W-:Y:S02]  /*6d00*/  @!P6 IMAD.IADD R9, R9, 0x1, -R4.reuse ;  /* 0x000000010909e824 */ /* 0x100fe400078e0a04 */
[----:B------:R-:W-:Y:S01]  /*6d10*/  @!P2 IMAD.IADD R19, R19, 0x1, -R4 ;  /* 0x000000011313a824 */ /* 0x000fe200078e0a04 */
[----:B------:R-:W-:Y:S01]  /*6d20*/  ISETP.GE.AND P2, PT, R5, RZ, PT ;  /* 0x000000ff0500720c */ /* 0x000fe20003f46270 */
[----:B------:R-:W-:Y:S01]  /*6d30*/  IMAD.HI.U32 R5, R21, R11, RZ ;  /* 0x0000000b15057227 */ /* 0x000fe200078e00ff */
[----:B------:R-:W-:-:S03]  /*6d40*/  ISETP.GT.U32.AND P6, PT, R4, R9, PT ;  /* 0x000000090400720c */ /* 0x000fc60003fc4070 */
[----:B------:R-:W-:Y:S02]  /*6d50*/  IMAD.MOV R12, RZ, RZ, -R12 ;  /* 0x000000ffff0c7224 */ /* 0x000fe400078e0a0c */
[----:B------:R-:W-:Y:S02]  /*6d60*/  IMAD.MOV R5, RZ, RZ, -R5 ;  /* 0x000000ffff057224 */ /* 0x000fe400078e0a05 */
[C---:B------:R-:W-:Y:S02]  /*6d70*/  IMAD R10, R4.reuse, R12, R10 ;  /* 0x0000000c040a7224 */ /* 0x040fe400078e020a */
[----:B------:R-:W-:Y:S02]  /*6d80*/  IMAD.MOV.U32 R13, RZ, RZ, R3 ;  /* 0x000000ffff0d7224 */ /* 0x000fe400078e0003 */
[----:B------:R-:W-:Y:S02]  /*6d90*/  IMAD R3, R4, R5, R11 ;  /* 0x0000000504037224 */ /* 0x000fe400078e020b */
[--C-:B------:R-:W-:Y:S01]  /*6da0*/  @!P5 IMAD.IADD R8, R8, 0x1, -R4.reuse ;  /* 0x000000010808d824 */ /* 0x100fe200078e0a04 */
[C---:B------:R-:W-:Y:S01]  /*6db0*/  ISETP.GT.U32.AND P5, PT, R4.reuse, R10, PT ;  /* 0x0000000a0400720c */ /* 0x040fe20003fa4070 */
[----:B------:R-:W-:Y:S01]  /*6dc0*/  @!P6 IMAD.IADD R9, R9, 0x1, -R4 ;  /* 0x000000010909e824 */ /* 0x000fe200078e0a04 */
[----:B------:R-:W-:Y:S01]  /*6dd0*/  ISETP.GT.U32.AND P6, PT, R4, R3, PT ;  /* 0x000000030400720c */ /* 0x000fe20003fc4070 */
[----:B------:R-:W-:-:S02]  /*6de0*/  VIADD R11, R0, 0x193 ;  /* 0x00000193000b7836 */ /* 0x000fc40000000000 */
[----:B------:R-:W-:Y:S01]  /*6df0*/  @!P1 IMAD.MOV R13, RZ, RZ, -R13 ;  /* 0x000000ffff0d9224 */ /* 0x000fe200078e0a0d */
[----:B------:R-:W-:Y:S01]  /*6e00*/  ISETP.GE.AND P1, PT, R2, RZ, PT ;  /* 0x000000ff0200720c */ /* 0x000fe20003f26270 */
[----:B------:R-:W-:Y:S01]  /*6e10*/  IMAD.HI.U32 R5, R21, R15, RZ ;  /* 0x0000000f15057227 */ /* 0x000fe200078e00ff */
[----:B0-----:R-:W-:Y:S02]  /*6e20*/  IABS R17, R11 ;  /* 0x0000000b00117213 */ /* 0x001fe40000000000 */
[----:B------:R0:W-:Y:S01]  /*6e30*/  STL [R1+0x414], R13 ;  /* 0x0004140d01007387 */ /* 0x0001e20000100800 */
[----:B------:R-:W-:Y:S02]  /*6e40*/  IMAD.MOV R5, RZ, RZ, -R5 ;  /* 0x000000ffff057224 */ /* 0x000fe400078e0a05 */
[--C-:B------:R-:W-:Y:S02]  /*6e50*/  @!P5 IMAD.IADD R10, R10, 0x1, -R4.reuse ;  /* 0x000000010a0ad824 */ /* 0x100fe400078e0a04 */
[----:B------:R-:W-:-:S02]  /*6e60*/  @!P6 IMAD.IADD R3, R3, 0x1, -R4 ;  /* 0x000000010303e824 */ /* 0x000fc400078e0a04 */
[----:B------:R-:W-:Y:S01]  /*6e70*/  VIADD R2, R0, 0x191 ;  /* 0x0000019100027836 */ /* 0x000fe20000000000 */
[----:B------:R-:W-:Y:S01]  /*6e80*/  ISETP.GT.U32.AND P6, PT, R4, R10, PT ;  /* 0x0000000a0400720c */ /* 0x000fe20003fc4070 */
[----:B------:R-:W-:-:S04]  /*6e90*/  IMAD.HI.U32 R20, R21, R17, RZ ;  /* 0x0000001115147227 */ /* 0x000fc800078e00ff */
[----:B0-----:R-:W-:Y:S02]  /*6ea0*/  VIADD R13, R0, 0x192 ;  /* 0x00000192000d7836 */ /* 0x001fe40000000000 */
[C---:B------:R-:W-:Y:S01]  /*6eb0*/  IMAD R15, R4.reuse, R5, R15 ;  /* 0x00000005040f7224 */ /* 0x040fe200078e020f */
[----:B------:R-:W-:Y:S01]  /*6ec0*/  IABS R5, R2 ;  /* 0x0000000200057213 */ /* 0x000fe20000000000 */
[----:B------:R-:W-:Y:S01]  /*6ed0*/  IMAD.MOV R20, RZ, RZ, -R20 ;  /* 0x000000ffff147224 */ /* 0x000fe200078e0a14 */
[----:B------:R-:W-:Y:S01]  /*6ee0*/  IABS R16, R13 ;  /* 0x0000000d00107213 */ /* 0x000fe20000000000 */
[----:B------:R-:W-:Y:S01]  /*6ef0*/  @!P3 IMAD.MOV R19, RZ, RZ, -R19 ;  /* 0x000000ffff13b224 */ /* 0x000fe200078e0a13 */
[----:B------:R-:W-:Y:S01]  /*6f00*/  ISETP.GT.U32.AND P5, PT, R4, R15, PT ;  /* 0x0000000f0400720c */ /* 0x000fe20003fa4070 */
[----:B------:R-:W-:Y:S01]  /*6f10*/  @!P6 IMAD.IADD R10, R10, 0x1, -R4 ;  /* 0x000000010a0ae824 */ /* 0x000fe200078e0a04 */
[----:B------:R-:W-:Y:S01]  /*6f20*/  ISETP.GE.AND P3, PT, R14, RZ, PT ;  /* 0x000000ff0e00720c */ /* 0x000fe20003f66270 */
[----:B------:R-:W-:Y:S01]  /*6f30*/  IMAD.HI.U32 R18, R21, R16, RZ ;  /* 0x0000001015127227 */ /* 0x000fe200078e00ff */
[----:B------:R0:W-:Y:S03]  /*6f40*/  STL [R1+0x418], R19 ;  /* 0x0004181301007387 */ /* 0x0001e60000100800 */
[----:B------:R-:W-:-:S02]  /*6f50*/  IMAD R14, R4, R20, R17 ;  /* 0x00000014040e7224 */ /* 0x000fc400078e0211 */
[----:B------:R-:W-:Y:S02]  /*6f60*/  IMAD.MOV R18, RZ, RZ, -R18 ;  /* 0x000000ffff127224 */ /* 0x000fe400078e0a12 */
[----:B------:R-:W-:Y:S01]  /*6f70*/  IMAD.MOV.U32 R22, RZ, RZ, R8 ;  /* 0x000000ffff167224 */ /* 0x000fe200078e0008 */
[C---:B------:R-:W-:Y:S01]  /*6f80*/  ISETP.GT.U32.AND P6, PT, R4.reuse, R14, PT ;  /* 0x0000000e0400720c */ /* 0x040fe20003fc4070 */
[----:B------:R-:W-:Y:S02]  /*6f90*/  @!P5 IMAD.IADD R15, R15, 0x1, -R4 ;  /* 0x000000010f0fd824 */ /* 0x000fe400078e0a04 */
[----:B0-----:R-:W-:Y:S02]  /*6fa0*/  IMAD.MOV.U32 R19, RZ, RZ, R5 ;  /* 0x000000ffff137224 */ /* 0x001fe400078e0005 */
[C---:B------:R-:W-:Y:S01]  /*6fb0*/  IMAD R5, R4.reuse, R18, R16 ;  /* 0x0000001204057224 */ /* 0x040fe200078e0210 */
[----:B------:R-:W-:Y:S01]  /*6fc0*/  ISETP.GT.U32.AND P5, PT, R4, R15, PT ;  /* 0x0000000f0400720c */ /* 0x000fe20003fa4070 */
[----:B------:R-:W-:-:S04]  /*6fd0*/  IMAD.HI.U32 R8, R21, R19, RZ ;  /* 0x0000001315087227 */ /* 0x000fc800078e00ff */
[----:B------:R-:W-:Y:S02]  /*6fe0*/  IMAD.MOV.U32 R18, RZ, RZ, R9 ;  /* 0x000000ffff127224 */ /* 0x000fe400078e0009 */
[----:B------:R-:W-:Y:S02]  /*6ff0*/  IMAD.MOV.U32 R16, RZ, RZ, R10 ;  /* 0x000000ffff107224 */ /* 0x000fe400078e000a */
[----:B------:R-:W-:Y:S01]  /*7000*/  @!P4 IMAD.MOV R22, RZ, RZ, -R22 ;  /* 0x000000ffff16c224 */ /* 0x000fe200078e0a16 */
[C---:B------:R-:W-:Y:S01]  /*7010*/  ISETP.GT.U32.AND P4, PT, R4.reuse, R3, PT ;  /* 0x000000030400720c */ /* 0x040fe20003f84070 */
[----:B------:R-:W-:Y:S02]  /*7020*/  IMAD.MOV R8, RZ, RZ, -R8 ;  /* 0x000000ffff087224 */ /* 0x000fe400078e0a08 */
[----:B------:R-:W-:Y:S01]  /*7030*/  @!P0 IMAD.MOV R18, RZ, RZ, -R18 ;  /* 0x000000ffff128224 */ /* 0x000fe200078e0a12 */
[----:B------:R-:W-:Y:S01]  /*7040*/  ISETP.GE.AND P0, PT, R11, RZ, PT ;  /* 0x000000ff0b00720c */ /* 0x000fe20003f06270 */
[----:B------:R-:W-:Y:S01]  /*7050*/  @!P2 IMAD.MOV R16, RZ, RZ, -R16 ;  /* 0x000000ffff10a224 */ /* 0x000fe200078e0a10 */
[----:B------:R-:W-:Y:S01]  /*7060*/  ISETP.GT.U32.AND P2, PT, R4, R5, PT ;  /* 0x000000050400720c */ /* 0x000fe20003f44070 */
[----:B------:R-:W-:Y:S01]  /*7070*/  VIADD R12, R0, 0x190 ;  /* 0x00000190000c7836 */ /* 0x000fe20000000000 */
[----:B------:R-:W-:Y:S01]  /*7080*/  STL [R1+0x41c], R22 ;  /* 0x00041c1601007387 */ /* 0x000fe20000100800 */
[----:B------:R-:W-:-:S02]  /*7090*/  IMAD R11, R4, R8, R19 ;  /* 0x00000008040b7224 */ /* 0x000fc400078e0213 */
[--C-:B------:R-:W-:Y:S01]  /*70a0*/  @!P6 IMAD.IADD R14, R14, 0x1, -R4.reuse ;  /* 0x000000010e0ee824 */ /* 0x100fe200078e0a04 */
[----:B------:R-:W-:Y:S01]  /*70b0*/  IABS R17, R12 ;  /* 0x0000000c00117213 */ /* 0x000fe20000000000 */
[--C-:B------:R-:W-:Y:S01]  /*70c0*/  @!P4 IMAD.IADD R3, R3, 0x1, -R4.reuse ;  /* 0x000000010303c824 */ /* 0x100fe200078e0a04 */
[----:B------:R-:W-:Y:S01]  /*70d0*/  ISETP.GT.U32.AND P6, PT, R4, R11, PT ;  /* 0x0000000b0400720c */ /* 0x000fe20003fc4070 */
[----:B------:R0:W-:Y:S01]  /*70e0*/  STL [R1+0x420], R18 ;  /* 0x0004201201007387 */ /* 0x0001e20000100800 */
[----:B------:R-:W-:Y:S01]  /*70f0*/  VIADD R8, R0, 0x18f ;  /* 0x0000018f00087836 */ /* 0x000fe20000000000 */
[----:B------:R-:W-:Y:S01]  /*7100*/  ISETP.GE.AND P4, PT, R13, RZ, PT ;  /* 0x000000ff0d00720c */ /* 0x000fe20003f86270 */
[----:B------:R-:W-:Y:S01]  /*7110*/  IMAD.HI.U32 R9, R21, R17, RZ ;  /* 0x0000001115097227 */ /* 0x000fe200078e00ff */
[----:B------:R1:W-:Y:S03]  /*7120*/  STL [R1+0x424], R16 ;  /* 0x0004241001007387 */ /* 0x0003e60000100800 */
[----:B------:R-:W-:-:S02]  /*7130*/  @!P2 IMAD.IADD R5, R5, 0x1, -R4 ;  /* 0x000000010505a824 */ /* 0x000fc400078e0a04 */
[----:B------:R-:W-:Y:S02]  /*7140*/  IMAD.MOV R9, RZ, RZ, -R9 ;  /* 0x000000ffff097224 */ /* 0x000fe400078e0a09 */
[----:B0-----:R-:W-:Y:S01]  /*7150*/  IMAD.MOV.U32 R18, RZ, RZ, R3 ;  /* 0x000000ffff127224 */ /* 0x001fe200078e0003 */
[----:B------:R-:W-:Y:S01]  /*7160*/  ISETP.GT.U32.AND P2, PT, R4, R5, PT ;  /* 0x000000050400720c */ /* 0x000fe20003f44070 */
[----:B------:R-:W-:Y:S01]  /*7170*/  @!P5 IMAD.IADD R15, R15, 0x1, -R4 ;  /* 0x000000010f0fd824 */ /* 0x000fe200078e0a04 */
[----:B------:R-:W-:Y:S01]  /*7180*/  ISETP.GE.AND P5, PT, R2, RZ, PT ;  /* 0x000000ff0200720c */ /* 0x000fe20003fa6270 */
[C---:B------:R-:W-:Y:S01]  /*7190*/  IMAD R2, R4.reuse, R9, R17 ;  /* 0x0000000904027224 */ /* 0x040fe200078e0211 */
[----:B------:R-:W-:Y:S01]  /*71a0*/  IABS R17, R8 ;  /* 0x0000000800117213 */ /* 0x000fe20000000000 */
[----:B------:R-:W-:Y:S01]  /*71b0*/  @!P1 IMAD.MOV R18, RZ, RZ, -R18 ;  /* 0x000000ffff129224 */ /* 0x000fe200078e0a12 */
[----:B------:R-:W-:Y:S01]  /*71c0*/  ISETP.GT.U32.AND P1, PT, R4, R14, PT ;  /* 0x0000000e0400720c */ /* 0x000fe20003f24070 */
[----:B------:R-:W-:-:S02]  /*71d0*/  @!P6 IMAD.IADD R11, R11, 0x1, -R4 ;  /* 0x000000010b0be824 */ /* 0x000fc400078e0a04 */
[----:B------:R-:W-:Y:S01]  /*71e0*/  IMAD.HI.U32 R19, R21, R17, RZ ;  /* 0x0000001115137227 */ /* 0x000fe200078e00ff */
[----:B------:R0:W-:Y:S02]  /*71f0*/  STL [R1+0x428], R18 ;  /* 0x0004281201007387 */ /* 0x0001e40000100800 */
[----:B------:R-:W-:Y:S01]  /*7200*/  ISETP.GT.U32.AND P6, PT, R4, R11, PT ;  /* 0x0000000b0400720c */ /* 0x000fe20003fc4070 */
[----:B------:R-:W-:Y:S02]  /*7210*/  IMAD.MOV R19, RZ, RZ, -R19 ;  /* 0x000000ffff137224 */ /* 0x000fe400078e0a13 */
[--C-:B------:R-:W-:Y:S01]  /*7220*/  @!P2 IMAD.IADD R5, R5, 0x1, -R4.reuse ;  /* 0x000000010505a824 */ /* 0x100fe200078e0a04 */
[----:B------:R-:W-:Y:S01]  /*7230*/  ISETP.GE.AND P2, PT, R12, RZ, PT ;  /* 0x000000ff0c00720c */ /* 0x000fe20003f46270 */
[----:B------:R-:W-:Y:S02]  /*7240*/  IMAD R12, R4, R19, R17 ;  /* 0x00000013040c7224 */ /* 0x000fe400078e0211 */
[----:B------:R-:W-:Y:S01]  /*7250*/  @!P1 IMAD.IADD R14, R14, 0x1, -R4 ;  /* 0x000000010e0e9824 */ /* 0x000fe200078e0a04 */
[----:B------:R-:W-:Y:S01]  /*7260*/  ISETP.GT.U32.AND P1, PT, R4, R2, PT ;  /* 0x000000020400720c */ /* 0x000fe20003f24070 */
[----:B------:R-:W-:-:S02]  /*7270*/  VIADD R9, R0, 0x18c ;  /* 0x0000018c00097836 */ /* 0x000fc40000000000 */
[----:B-1----:R-:W-:Y:S02]  /*7280*/  VIADD R16, R0, 0x18e ;  /* 0x0000018e00107836 */ /* 0x002fe40000000000 */
[----:B------:R-:W-:Y:S01]  /*7290*/  @!P6 IMAD.IADD R11, R11, 0x1, -R4 ;  /* 0x000000010b0be824 */ /* 0x000fe200078e0a04 */
[----:B------:R-:W-:Y:S01]  /*72a0*/  ISETP.GT.U32.AND P6, PT, R4, R12, PT ;  /* 0x0000000c0400720c */ /* 0x000fe20003fc4070 */
[----:B------:R-:W-:Y:S01]  /*72b0*/  VIADD R10, R0, 0x18d ;  /* 0x0000018d000a7836 */ /* 0x000fe20000000000 */
[----:B------:R-:W-:Y:S01]  /*72c0*/  IABS R13, R9 ;  /* 0x00000009000d7213 */ /* 0x000fe20000000000 */
[----:B------:R-:W-:Y:S01]  /*72d0*/  IMAD.MOV.U32 R23, RZ, RZ, R15 ;  /* 0x000000ffff177224 */ /* 0x000fe200078e000f */
[----:B0-----:R-:W-:Y:S01]  /*72e0*/  IABS R18, R16 ;  /* 0x0000001000127213 */ /* 0x001fe20000000000 */
[----:B------:R-:W-:Y:S01]  /*72f0*/  IMAD.MOV.U32 R22, RZ, RZ, R14 ;  /* 0x000000ffff167224 */ /* 0x000fe200078e000e */
[----:B------:R-:W-:Y:S01]  /*7300*/  IABS R3, R10 ;  /* 0x0000000a00037213 */ /* 0x000fe20000000000 */
[----:B------:R-:W-:Y:S01]  /*7310*/  @!P1 IMAD.IADD R2, R2, 0x1, -R4 ;  /* 0x0000000102029824 */ /* 0x000fe200078e0a04 */
[----:B------:R-:W-:Y:S01]  /*7320*/  ISETP.GE.AND P1, PT, R8, RZ, PT ;  /* 0x000000ff0800720c */ /* 0x000fe20003f26270 */
[----:B------:R-:W-:-:S04]  /*7330*/  IMAD.HI.U32 R19, R21, R13, RZ ;  /* 0x0000000d15137227 */ /* 0x000fc800078e00ff */
[----:B------:R-:W-:-:S04]  /*7340*/  IMAD.HI.U32 R17, R21, R18, RZ ;  /* 0x0000001215117227 */ /* 0x000fc800078e00ff */
[----:B------:R-:W-:-:S04]  /*7350*/  IMAD.HI.U32 R20, R21, R3, RZ ;  /* 0x0000000315147227 */ /* 0x000fc800078e00ff */
[----:B------:R-:W-:Y:S01]  /*7360*/  @!P6 IMAD.IADD R12, R12, 0x1, -R4 ;  /* 0x000000010c0ce824 */ /* 0x000fe200078e0a04 */
[C---:B------:R-:W-:Y:S01]  /*7370*/  ISETP.GT.U32.AND P6, PT, R4.reuse, R2, PT ;  /* 0x000000020400720c */ /* 0x040fe20003fc4070 */
[----:B------:R-:W-:Y:S02]  /*7380*/  IMAD.MOV R19, RZ, RZ, -R19 ;  /* 0x000000ffff137224 */ /* 0x000fe400078e0a13 */
[----:B------:R-:W-:Y:S02]  /*7390*/  IMAD.MOV R17, RZ, RZ, -R17 ;  /* 0x000000ffff117224 */ /* 0x000fe400078e0a11 */
[----:B------:R-:W-:Y:S02]  /*73a0*/  IMAD.MOV R20, RZ, RZ, -R20 ;  /* 0x000000ffff147224 */ /* 0x000fe400078e0a14 */
[C---:B------:R-:W-:Y:S02]  /*73b0*/  IMAD R13, R4.reuse, R19, R13 ;  /* 0x00000013040d7224 */ /* 0x040fe400078e020d */
[----:B------:R-:W-:-:S02]  /*73c0*/  IMAD R17, R4, R17, R18 ;  /* 0x0000001104117224 */ /* 0x000fc400078e0212 */
[C---:B------:R-:W-:Y:S02]  /*73d0*/  IMAD R3, R4.reuse, R20, R3 ;  /* 0x0000001404037224 */ /* 0x040fe400078e0203 */
[----:B------:R-:W-:Y:S02]  /*73e0*/  IMAD.MOV.U32 R19, RZ, RZ, R5 ;  /* 0x000000ffff137224 */ /* 0x000fe400078e0005 */
[----:B------:R-:W-:Y:S01]  /*73f0*/  @!P3 IMAD.MOV R23, RZ, RZ, -R23 ;  /* 0x000000ffff17b224 */ /* 0x000fe200078e0a17 */
[C---:B------:R-:W-:Y:S01]  /*7400*/  ISETP.GT.U32.AND P3, PT, R4.reuse, R17, PT ;  /* 0x000000110400720c */ /* 0x040fe20003f64070 */
[----:B------:R-:W-:Y:S01]  /*7410*/  @!P4 IMAD.MOV R19, RZ, RZ, -R19 ;  /* 0x000000ffff13c224 */ /* 0x000fe200078e0a13 */
[----:B------:R-:W-:Y:S01]  /*7420*/  ISETP.GT.U32.AND P4, PT, R4, R3, PT ;  /* 0x000000030400720c */ /* 0x000fe20003f84070 */
[----:B------:R-:W-:Y:S01]  /*7430*/  VIADD R8, R0, 0x18b ;  /* 0x0000018b00087836 */ /* 0x000fe20000000000 */
[----:B------:R-:W-:Y:S01]  /*7440*/  STL [R1+0x42c], R23 ;  /* 0x00042c1701007387 */ /* 0x000fe20000100800 */
[----:B------:R-:W-:Y:S01]  /*7450*/  @!P0 IMAD.MOV R22, RZ, RZ, -R22 ;  /* 0x000000ffff168224 */ /* 0x000fe200078e0a16 */
[----:B------:R-:W-:Y:S01]  /*7460*/  ISETP.GT.U32.AND P0, PT, R4, R12, PT ;  /* 0x0000000c0400720c */ /* 0x000fe20003f04070 */
[--C-:B------:R-:W-:Y:S01]  /*7470*/  @!P6 IMAD.IADD R2, R2, 0x1, -R4.reuse ;  /* 0x000000010202e824 */ /* 0x100fe200078e0a04 */
[----:B------:R-:W-:Y:S01]  /*7480*/  ISETP.GT.U32.AND P6, PT, R4, R13, PT ;  /* 0x0000000d0400720c */ /* 0x000fe20003fc4070 */
[----:B------:R-:W-:Y:S01]  /*7490*/  VIADD R18, R0, 0x18a ;  /* 0x0000018a00127836 */ /* 0x000fe20000000000 */
[----:B------:R-:W-:Y:S01]  /*74a0*/  IABS R15, R8 ;  /* 0x00000008000f7213 */ /* 0x000fe20000000000 */
[----:B------:R-:W-:Y:S01]  /*74b0*/  @!P5 IMAD.MOV R11, RZ, RZ, -R11 ;  /* 0x000000ffff0bd224 */ /* 0x000fe200078e0a0b */
[----:B------:R-:W-:Y:S01]  /*74c0*/  STL [R1+0x430], R22 ;  /* 0x0004301601007387 */ /* 0x000fe20000100800 */
[--C-:B------:R-:W-:Y:S01]  /*74d0*/  @!P3 IMAD.IADD R17, R17, 0x1, -R4.reuse ;  /* 0x000000011111b824 */ /* 0x100fe200078e0a04 */
[----:B------:R-:W-:Y:S01]  /*74e0*/  IABS R14, R18 ;  /* 0x00000012000e7213 */ /* 0x000fe20000000000 */
[----:B------:R-:W-:Y:S01]  /*74f0*/  IMAD.HI.U32 R5, R21, R15, RZ ;  /* 0x0000000f15057227 */ /* 0x000fe200078e00ff */
[----:B------:R-:W-:Y:S01]  /*7500*/  ISETP.GE.AND P3, PT, R9, RZ, PT ;  /* 0x000000ff0900720c */ /* 0x000fe20003f66270 */
[----:B------:R-:W-:Y:S01]  /*7510*/  STL [R1+0x44c], R19 ;  /* 0x00044c1301007387 */ /* 0x000fe20000100800 */
[----:B------:R-:W-:Y:S01]  /*7520*/  ISETP.GE.AND P5, PT, R16, RZ, PT ;  /* 0x000000ff1000720c */ /* 0x000fe20003fa6270 */
[--C-:B------:R-:W-:Y:S01]  /*7530*/  @!P4 IMAD.IADD R3, R3, 0x1, -R4.reuse ;  /* 0x000000010303c824 */ /* 0x100fe200078e0a04 */
[----:B------:R-:W-:Y:S01]  /*7540*/  ISETP.GT.U32.AND P4, PT, R4, R17, PT ;  /* 0x000000110400720c */ /* 0x000fe20003f84070 */
[----:B------:R-:W-:Y:S01]  /*7550*/  IMAD.MOV R5, RZ, RZ, -R5 ;  /* 0x000000ffff057224 */ /* 0x000fe200078e0a05 */
[----:B------:R0:W-:Y:S01]  /*7560*/  STL [R1+0x45c], R11 ;  /* 0x00045c0b01007387 */ /* 0x0001e20000100800 */
[--C-:B------:R-:W-:Y:S01]  /*7570*/  @!P0 IMAD.IADD R12, R12, 0x1, -R4.reuse ;  /* 0x000000010c0c8824 */ /* 0x100fe200078e0a04 */
[----:B------:R-:W-:Y:S01]  /*7580*/  ISETP.GE.AND P0, PT, R10, RZ, PT ;  /* 0x000000ff0a00720c */ /* 0x000fe20003f06270 */
[----:B------:R-:W-:Y:S01]  /*7590*/  @!P6 IMAD.IADD R13, R13, 0x1, -R4 ;  /* 0x000000010d0de824 */ /* 0x000fe200078e0a04 */
[----:B------:R-:W-:Y:S01]  /*75a0*/  ISETP.GT.U32.AND P6, PT, R4, R3, PT ;  /* 0x000000030400720c */ /* 0x000fe20003fc4070 */
[----:B------:R-:W-:-:S04]  /*75b0*/  IMAD.HI.U32 R9, R21, R14, RZ ;  /* 0x0000000e15097227 */ /* 0x000fc800078e00ff */
[C---:B------:R-:W-:Y:S02]  /*75c0*/  IMAD R15, R4.reuse, R5, R15 ;  /* 0x00000005040f7224 */ /* 0x040fe400078e020f */
[----:B------:R-:W-:Y:S02]  /*75d0*/  IMAD.MOV.U32 R10, RZ, RZ, R12 ;  /* 0x000000ffff0a7224 */ /* 0x000fe400078e000c */
[----:B------:R-:W-:Y:S02]  /*75e0*/  IMAD.MOV R9, RZ, RZ, -R9 ;  /* 0x000000ffff097224 */ /* 0x000fe400078e0a09 */
[----:B------:R-:W-:Y:S01]  /*75f0*/  @!P1 IMAD.MOV R10, RZ, RZ, -R10 ;  /* 0x000000ffff0a9224 */ /* 0x000fe200078e0a0a */
[----:B------:R-:W-:Y:S01]  /*7600*/  ISETP.GT.U32.AND P1, PT, R4, R15, PT ;  /* 0x0000000f0400720c */ /* 0x000fe20003f24070 */
[----:B0-----:R-:W-:Y:S02]  /*7610*/  IMAD.MOV.U32 R11, RZ, RZ, R2 ;  /* 0x000000ffff0b7224 */ /* 0x001fe400078e0002 */
[----:B------:R-:W-:-:S02]  /*7620*/  VIADD R2, R0, 0x189 ;  /* 0x0000018900027836 */ /* 0x000fc40000000000 */
[C---:B------:R-:W-:Y:S02]  /*7630*/  IMAD R14, R4.reuse, R9, R14 ;  /* 0x00000009040e7224 */ /* 0x040fe400078e020e */
[--C-:B------:R-:W-:Y:S01]  /*7640*/  @!P4 IMAD.IADD R17, R17, 0x1, -R4.reuse ;  /* 0x000000011111c824 */ /* 0x100fe200078e0a04 */
[----:B------:R-:W-:Y:S01]  /*7650*/  IABS R9, R2 ;  /* 0x0000000200097213 */ /* 0x000fe20000000000 */
[--C-:B------:R-:W-:Y:S01]  /*7660*/  @!P6 IMAD.IADD R3, R3, 0x1, -R4.reuse ;  /* 0x000000010303e824 */ /* 0x100fe200078e0a04 */
[----:B------:R-:W-:Y:S01]  /*7670*/  ISETP.GT.U32.AND P6, PT, R4, R14, PT ;  /* 0x0000000e0400720c */ /* 0x000fe20003fc4070 */
[----:B------:R-:W-:Y:S01]  /*7680*/  VIADD R5, R0, 0x188 ;  /* 0x0000018800057836 */ /* 0x000fe20000000000 */
[----:B------:R-:W-:Y:S01]  /*7690*/  ISETP.GE.AND P4, PT, R8, RZ, PT ;  /* 0x000000ff0800720c */ /* 0x000fe20003f86270 */
[----:B------:R-:W-:Y:S01]  /*76a0*/  @!P2 IMAD.MOV R11, RZ, RZ, -R11 ;  /* 0x000000ffff0ba224 */ /* 0x000fe200078e0a0b */
[----:B------:R-:W-:Y:S01]  /*76b0*/  ISETP.GT.U32.AND P2, PT, R4, R13, PT ;  /* 0x0000000d0400720c */ /* 0x000fe20003f44070 */
[----:B------:R-:W-:Y:S01]  /*76c0*/  IMAD.MOV.U32 R16, RZ, RZ, R17 ;  /* 0x000000ffff107224 */ /* 0x000fe200078e0011 */
[----:B------:R-:W-:Y:S01]  /*76d0*/  IABS R8, R5 ;  /* 0x0000000500087213 */ /* 0x000fe20000000000 */
[----:B------:R-:W-:Y:S01]  /*76e0*/  IMAD.HI.U32 R12, R21, R9, RZ ;  /* 0x00000009150c7227 */ /* 0x000fe200078e00ff */
[----:B------:R0:W-:Y:S03]  /*76f0*/  STL [R1+0x460], R11 ;  /* 0x0004600b01007387 */ /* 0x0001e60000100800 */
[----:B------:R-:W-:Y:S01]  /*7700*/  @!P1 IMAD.IADD R15, R15, 0x1, -R4 ;  /* 0x000000010f0f9824 */ /* 0x000fe200078e0a04 */
[----:B------:R1:W-:Y:S01]  /*7710*/  STL [R1+0x464], R10 ;  /* 0x0004640a01007387 */ /* 0x0003e20000100800 */
[----:B------:R-:W-:Y:S01]  /*7720*/  @!P5 IMAD.MOV R16, RZ, RZ, -R16 ;  /* 0x000000ffff10d224 */ /* 0x000fe200078e0a10 */
[----:B------:R-:W-:Y:S01]  /*7730*/  ISETP.GE.AND P1, PT, R2, RZ, PT ;  /* 0x000000ff0200720c */ /* 0x000fe20003f26270 */
[----:B------:R-:W-:Y:S01]  /*7740*/  IMAD.MOV R12, RZ, RZ, -R12 ;  /* 0x000000ffff0c7224 */ /* 0x000fe200078e0a0c */
[----:B------:R-:W-:Y:S01]  /*7750*/  ISETP.GT.U32.AND P5, PT, R4, R15, PT ;  /* 0x0000000f0400720c */ /* 0x000fe20003fa4070 */
[----:B------:R-:W-:Y:S01]  /*7760*/  @!P6 IMAD.IADD R14, R14, 0x1, -R4 ;  /* 0x000000010e0ee824 */ /* 0x000fe200078e0a04 */
[----:B------:R2:W-:Y:S01]  /*7770*/  STL [R1+0x494], R16 ;  /* 0x0004941001007387 */ /* 0x0005e20000100800 */
[----:B0-----:R-:W-:-:S03]  /*7780*/  IMAD.HI.U32 R11, R21, R8, RZ ;  /* 0x00000008150b7227 */ /* 0x001fc600078e00ff */
[----:B------:R-:W-:Y:S01]  /*7790*/  ISETP.GT.U32.AND P6, PT, R4, R14, PT ;  /* 0x0000000e0400720c */ /* 0x000fe20003fc4070 */
[----:B-1----:R-:W-:Y:S02]  /*77a0*/  VIADD R10, R0, 0x187 ;  /* 0x00000187000a7836 */ /* 0x002fe40000000000 */
[----:B------:R-:W-:Y:S02]  /*77b0*/  IMAD R9, R4, R12, R9 ;  /* 0x0000000c04097224 */ /* 0x000fe400078e0209 */
[----:B------:R-:W-:Y:S01]  /*77c0*/  IMAD.MOV R11, RZ, RZ, -R11 ;  /* 0x000000ffff0b7224 */ /* 0x000fe200078e0a0b */
[----:B------:R-:W-:Y:S01]  /*77d0*/  IABS R2, R10 ;  /* 0x0000000a00027213 */ /* 0x000fe20000000000 */
[----:B--2---:R-:W-:Y:S02]  /*77e0*/  IMAD.MOV.U32 R16, RZ, RZ, R3 ;  /* 0x000000ffff107224 */ /* 0x004fe400078e0003 */
[----:B------:R-:W-:Y:S01]  /*77f0*/  @!P2 IMAD.IADD R13, R13, 0x1, -R4 ;  /* 0x000000010d0da824 */ /* 0x000fe200078e0a04 */
[----:B------:R-:W-:Y:S01]  /*7800*/  ISETP.GE.AND P2, PT, R18, RZ, PT ;  /* 0x000000ff1200720c */ /* 0x000fe20003f46270 */
[----:B------:R-:W-:Y:S01]  /*7810*/  @!P0 IMAD.MOV R16, RZ, RZ, -R16 ;  /* 0x000000ffff108224 */ /* 0x000fe200078e0a10 */
[C---:B------:R-:W-:Y:S01]  /*7820*/  ISETP.GT.U32.AND P0, PT, R4.reuse, R9, PT ;  /* 0x000000090400720c */ /* 0x040fe20003f04070 */
[----:B------:R-:W-:-:S02]  /*7830*/  IMAD R3, R4, R11, R8 ;  /* 0x0000000b04037224 */ /* 0x000fc400078e0208 */
[----:B------:R-:W-:Y:S01]  /*7840*/  IMAD.HI.U32 R8, R21, R2, RZ ;  /* 0x0000000215087227 */ /* 0x000fe200078e00ff */
[----:B------:R-:W-:Y:S03]  /*7850*/  STL [R1+0x498], R16 ;  /* 0x0004981001007387 */ /* 0x000fe60000100800 */
[----:B------:R-:W-:Y:S01]  /*7860*/  @!P3 IMAD.MOV R13, RZ, RZ, -R13 ;  /* 0x000000ffff0db224 */ /* 0x000fe200078e0a0d */
[----:B------:R-:W-:Y:S01]  /*7870*/  ISETP.GE.AND P3, PT, R5, RZ, PT ;  /* 0x000000ff0500720c */ /* 0x000fe20003f66270 */
[----:B------:R-:W-:Y:S02]  /*7880*/  IMAD.MOV R8, RZ, RZ, -R8 ;  /* 0x000000ffff087224 */ /* 0x000fe400078e0a08 */
[----:B------:R-:W-:Y:S01]  /*7890*/  @!P5 IMAD.IADD R15, R15, 0x1, -R4 ;  /* 0x000000010f0fd824 */ /* 0x000fe200078e0a04 */
[----:B------:R0:W-:Y:S01]  /*78a0*/  STL [R1+0x49c], R13 ;  /* 0x00049c0d01007387 */ /* 0x0001e20000100800 */
[C---:B------:R-:W-:Y:S01]  /*78b0*/  IMAD R8, R4.reuse, R8, R2 ;  /* 0x0000000804087224 */ /* 0x040fe200078e0202 */
[----:B------:R-:W-:Y:S01]  /*78c0*/  ISETP.GT.U32.AND P5, PT, R4, R3, PT ;  /* 0x000000030400720c */ /* 0x000fe20003fa4070 */
[--C-:B------:R-:W-:Y:S01]  /*78d0*/  @!P6 IMAD.IADD R14, R14, 0x1, -R4.reuse ;  /* 0x000000010e0ee824 */ /* 0x100fe200078e0a04 */
[----:B------:R-:W-:Y:S01]  /*78e0*/  ISETP.GE.AND P6, PT, R10, RZ, PT ;  /* 0x000000ff0a00720c */ /* 0x000fe20003fc6270 */
[----:B------:R-:W-:-:S02]  /*78f0*/  @!P0 IMAD.IADD R9, R9, 0x1, -R4 ;  /* 0x0000000109098824 */ /* 0x000fc400078e0a04 */
[----:B------:R-:W-:Y:S02]  /*7900*/  VIADD R5, R0, 0x186 ;  /* 0x0000018600057836 */ /* 0x000fe40000000000 */
[----:B------:R-:W-:Y:S01]  /*7910*/  IMAD.MOV.U32 R12, RZ, RZ, R14 ;  /* 0x000000ffff0c7224 */ /* 0x000fe200078e000e */
[C---:B------:R-:W-:Y:S01]  /*7920*/  ISETP.GT.U32.AND P0, PT, R4.reuse, R9, PT ;  /* 0x000000090400720c */ /* 0x040fe20003f04070 */
[----:B0-----:R-:W-:Y:S01]  /*7930*/  IMAD.MOV.U32 R13, RZ, RZ, R15 ;  /* 0x000000ffff0d7224 */ /* 0x001fe200078e000f */
[----:B------:R-:W-:Y:S01]  /*7940*/  IABS R20, R5 ;  /* 0x0000000500147213 */ /* 0x000fe20000000000 */
[----:B------:R-:W-:Y:S01]  /*7950*/  @!P2 IMAD.MOV R12, RZ, RZ, -R12 ;  /* 0x000000ffff0ca224 */ /* 0x000fe200078e0a0c */
[----:B------:R-:W-:Y:S01]  /*7960*/  ISETP.GE.AND P2, PT, R5, RZ, PT ;  /* 0x000000ff0500720c */ /* 0x000fe20003f46270 */
[----:B------:R-:W-:Y:S01]  /*7970*/  @!P4 IMAD.MOV R13, RZ, RZ, -R13 ;  /* 0x000000ffff0dc224 */ /* 0x000fe200078e0a0d */
[----:B------:R-:W-:Y:S01]  /*7980*/  ISETP.GT.U32.AND P4, PT, R4, R8, PT ;  /* 0x000000080400720c */ /* 0x000fe20003f84070 */
[----:B------:R-:W-:-:S02]  /*7990*/  VIADD R10, R0, 0x185 ;  /* 0x00000185000a7836 */ /* 0x000fc40000000000 */
[--C-:B------:R-:W-:Y:S01]  /*79a0*/  @!P5 IMAD.IADD R3, R3, 0x1, -R4.reuse ;  /* 0x000000010303d824 */ /* 0x100fe200078e0a04 */
[----:B------:R0:W-:Y:S01]  /*79b0*/  STL [R1+0x4a0], R13 ;  /* 0x0004a00d01007387 */ /* 0x0001e20000100800 */
[----:B------:R-:W-:Y:S01]  /*79c0*/  VIADD R11, R0, 0x184 ;  /* 0x00000184000b7836 */ /* 0x000fe20000000000 */
[----:B------:R-:W-:Y:S01]  /*79d0*/  IABS R22, R10 ;  /* 0x0000000a00167213 */ /* 0x000fe20000000000 */
[--C-:B------:R-:W-:Y:S01]  /*79e0*/  @!P0 IMAD.IADD R9, R9, 0x1, -R4.reuse ;  /* 0x0000000109098824 */ /* 0x100fe200078e0a04 */
[----:B------:R1:W-:Y:S01]  /*79f0*/  STL [R1+0x4a4], R12 ;  /* 0x0004a40c01007387 */ /* 0x0003e20000100800 */
[----:B------:R-:W-:Y:S01]  /*7a00*/  ISETP.GE.AND P0, PT, R10, RZ, PT ;  /* 0x000000ff0a00720c */ /* 0x000fe20003f06270 */
[----:B------:R-:W-:Y:S01]  /*7a10*/  VIADD R17, R0, 0x181 ;  /* 0x0000018100117836 */ /* 0x000fe20000000000 */
[----:B------:R-:W-:Y:S01]  /*7a20*/  ISETP.GT.U32.AND P5, PT, R4, R3, PT ;  /* 0x000000030400720c */ /* 0x000fe20003fa4070 */
[----:B------:R-:W-:Y:S01]  /*7a30*/  IMAD.MOV.U32 R14, RZ, RZ, R9 ;  /* 0x000000ffff0e7224 */ /* 0x000fe200078e0009 */
[----:B------:R-:W-:Y:S01]  /*7a40*/  IABS R2, R11 ;  /* 0x0000000b00027213 */ /* 0x000fe20000000000 */
[----:B------:R-:W-:-:S02]  /*7a50*/  @!P4 IMAD.IADD R8, R8, 0x1, -R4 ;  /* 0x000000010808c824 */ /* 0x000fc400078e0a04 */
[----:B0-----:R-:W-:-:S03]  /*7a60*/  IMAD.HI.U32 R13, R21, R22, RZ ;  /* 0x00000016150d7227 */ /* 0x001fc600078e00ff */
[----:B------:R-:W-:Y:S01]  /*7a70*/  ISETP.GT.U32.AND P4, PT, R4, R8, PT ;  /* 0x000000080400720c */ /* 0x000fe20003f84070 */
[----:B-1----:R-:W-:-:S04]  /*7a80*/  IMAD.HI.U32 R12, R21, R20, RZ ;  /* 0x00000014150c7227 */ /* 0x002fc800078e00ff */
[----:B------:R-:W-:Y:S02]  /*7a90*/  IMAD.MOV R12, RZ, RZ, -R12 ;  /* 0x000000ffff0c7224 */ /* 0x000fe400078e0a0c */
[----:B------:R-:W-:Y:S01]  /*7aa0*/  IMAD.MOV R10, RZ, RZ, -R13 ;  /* 0x000000ffff0a7224 */ /* 0x000fe200078e0a0d */
[----:B------:R-:W-:Y:S01]  /*7ab0*/  IABS R13, R17 ;  /* 0x00000011000d7213 */ /* 0x000fe20000000000 */
[C---:B------:R-:W-:Y:S02]  /*7ac0*/  IMAD R20, R4.reuse, R12, R20 ;  /* 0x0000000c04147224 */ /* 0x040fe400078e0214 */
[----:B------:R-:W-:Y:S02]  /*7ad0*/  @!P1 IMAD.MOV R14, RZ, RZ, -R14 ;  /* 0x000000ffff0e9224 */ /* 0x000fe400078e0a0e */
[C---:B------:R-:W-:Y:S01]  /*7ae0*/  IMAD R22, R4.reuse, R10, R22 ;  /* 0x0000000a04167224 */ /* 0x040fe200078e0216 */
[----:B------:R-:W-:Y:S01]  /*7af0*/  ISETP.GT.U32.AND P1, PT, R4, R20, PT ;  /* 0x000000140400720c */ /* 0x000fe20003f24070 */
[--C-:B------:R-:W-:Y:S01]  /*7b00*/  @!P4 IMAD.IADD R8, R8, 0x1, -R4.reuse ;  /* 0x000000010808c824 */ /* 0x100fe200078e0a04 */
[----:B------:R0:W-:Y:S01]  /*7b10*/  STL [R1+0x4b0], R14 ;  /* 0x0004b00e01007387 */ /* 0x0001e20000100800 */
[----:B------:R-:W-:Y:S01]  /*7b20*/  @!P5 IMAD.IADD R3, R3, 0x1, -R4 ;  /* 0x000000010303d824 */ /* 0x000fe200078e0a04 */
[----:B------:R-:W-:Y:S01]  /*7b30*/  ISETP.GT.U32.AND P4, PT, R4, R22, PT ;  /* 0x000000160400720c */ /* 0x000fe20003f84070 */
[----:B------:R-:W-:Y:S01]  /*7b40*/  IMAD.HI.U32 R5, R21, R2, RZ ;  /* 0x0000000215057227 */ /* 0x000fe200078e00ff */
[----:B------:R-:W-:-:S03]  /*7b50*/  ISETP.GE.AND P5, PT, R11, RZ, PT ;  /* 0x000000ff0b00720c */ /* 0x000fc60003fa6270 */
[----:B------:R-:W-:Y:S02]  /*7b60*/  VIADD R11, R0, 0x183 ;  /* 0x00000183000b7836 */ /* 0x000fe40000000000 */
[----:B------:R-:W-:Y:S02]  /*7b70*/  IMAD.MOV.U32 R15, RZ, RZ, R3 ;  /* 0x000000ffff0f7224 */ /* 0x000fe400078e0003 */
[--C-:B------:R-:W-:Y:S02]  /*7b80*/  @!P1 IMAD.IADD R20, R20, 0x1, -R4.reuse ;  /* 0x0000000114149824 */ /* 0x100fe400078e0a04 */
[----:B------:R-:W-:Y:S02]  /*7b90*/  IMAD.MOV R5, RZ, RZ, -R5 ;  /* 0x000000ffff057224 */ /* 0x000fe400078e0a05 */
[----:B------:R-:W-:Y:S01]  /*7ba0*/  @!P3 IMAD.MOV R15, RZ, RZ, -R15 ;  /* 0x000000ffff0fb224 */ /* 0x000fe200078e0a0f */
[----:B------:R-:W-:Y:S01]  /*7bb0*/  ISETP.GT.U32.AND P1, PT, R4, R20, PT ;  /* 0x000000140400720c */ /* 0x000fe20003f24070 */
[----:B------:R-:W-:Y:S01]  /*7bc0*/  @!P4 IMAD.IADD R22, R22, 0x1, -R4 ;  /* 0x000000011616c824 */ /* 0x000fe200078e0a04 */
[----:B------:R-:W-:Y:S01]  /*7bd0*/  ISETP.GE.AND P3, PT, R11, RZ, PT ;  /* 0x000000ff0b00720c */ /* 0x000fe20003f66270 */
[----:B------:R-:W-:Y:S01]  /*7be0*/  IMAD R2, R4, R5, R2 ;  /* 0x0000000504027224 */ /* 0x000fe200078e0202 */
[----:B------:R-:W-:Y:S01]  /*7bf0*/  IABS R11, R11 ;  /* 0x0000000b000b7213 */ /* 0x000fe20000000000 */
[----:B------:R-:W-:Y:S01]  /*7c00*/  VIADD R5, R0, 0x182 ;  /* 0x0000018200057836 */ /* 0x000fe20000000000 */
[----:B------:R-:W-:Y:S01]  /*7c10*/  ISETP.GT.U32.AND P4, PT, R4, R22, PT ;  /* 0x000000160400720c */ /* 0x000fe20003f84070 */
[----:B------:R-:W-:Y:S01]  /*7c20*/  IMAD.MOV.U32 R18, RZ, RZ, R8 ;  /* 0x000000ffff127224 */ /* 0x000fe200078e0008 */
[----:B------:R1:W-:Y:S01]  /*7c30*/  STL [R1+0x4b4], R15 ;  /* 0x0004b40f01007387 */ /* 0x0003e20000100800 */
[----:B------:R-:W-:Y:S01]  /*7c40*/  IMAD.HI.U32 R12, R21, R11, RZ ;  /* 0x0000000b150c7227 */ /* 0x000fe200078e00ff */
[----:B------:R-:W-:-:S03]  /*7c50*/  IABS R10, R5 ;  /* 0x00000005000a7213 */ /* 0x000fc60000000000 */
[----:B------:R-:W-:Y:S02]  /*7c60*/  IMAD.MOV R12, RZ, RZ, -R12 ;  /* 0x000000ffff0c7224 */ /* 0x000fe400078e0a0c */
[----:B------:R-:W-:Y:S01]  /*7c70*/  @!P6 IMAD.MOV R18, RZ, RZ, -R18 ;  /* 0x000000ffff12e224 */ /* 0x000fe200078e0a12 */
[----:B------:R-:W-:Y:S01]  /*7c80*/  ISETP.GT.U32.AND P6, PT, R4, R2, PT ;  /* 0x000000020400720c */ /* 0x000fe20003fc4070 */
[----:B------:R-:W-:-:S03]  /*7c90*/  IMAD.HI.U32 R9, R21, R10, RZ ;  /* 0x0000000a15097227 */ /* 0x000fc600078e00ff */
[----:B------:R2:W-:Y:S01]  /*7ca0*/  STL [R1+0x4b8], R18 ;  /* 0x0004b81201007387 */ /* 0x0005e20000100800 */
[--C-:B------:R-:W-:Y:S01]  /*7cb0*/  @!P1 IMAD.IADD R20, R20, 0x1, -R4.reuse ;  /* 0x0000000114149824 */ /* 0x100fe200078e0a04 */
[----:B------:R-:W-:Y:S01]  /*7cc0*/  ISETP.GE.AND P1, PT, R5, RZ, PT ;  /* 0x000000ff0500720c */ /* 0x000fe20003f26270 */
[----:B0-----:R-:W-:Y:S02]  /*7cd0*/  VIADD R14, R0, 0x180 ;  /* 0x00000180000e7836 */ /* 0x001fe40000000000 */
[----:B------:R-:W-:Y:S02]  /*7ce0*/  IMAD R5, R4, R12, R11 ;  /* 0x0000000c04057224 */ /* 0x000fe400078e020b */
[----:B------:R-:W-:Y:S01]  /*7cf0*/  IMAD.MOV R9, RZ, RZ, -R9 ;  /* 0x000000ffff097224 */ /* 0x000fe200078e0a09 */
[----:B------:R-:W-:Y:S01]  /*7d00*/  IABS R16, R14 ;  /* 0x0000000e00107213 */ /* 0x000fe20000000000 */
[----:B------:R-:W-:Y:S01]  /*7d10*/  @!P4 IMAD.IADD R22, R22, 0x1, -R4 ;  /* 0x000000011616c824 */ /* 0x000fe200078e0a04 */
[C---:B------:R-:W-:Y:S01]  /*7d20*/  ISETP.GT.U32.AND P4, PT, R4.reuse, R5, PT ;  /* 0x000000050400720c */ /* 0x040fe20003f84070 */
[----:B------:R-:W-:-:S02]  /*7d30*/  IMAD R10, R4, R9, R10 ;  /* 0x00000009040a7224 */ /* 0x000fc400078e020a */
[----:B------:R-:W-:-:S04]  /*7d40*/  IMAD.HI.U32 R3, R21, R16, RZ ;  /* 0x0000001015037227 */ /* 0x000fc800078e00ff */
[----:B------:R-:W-:Y:S01]  /*7d50*/  @!P6 IMAD.IADD R2, R2, 0x1, -R4 ;  /* 0x000000010202e824 */ /* 0x000fe200078e0a04 */
[----:B------:R-:W-:Y:S01]  /*7d60*/  ISETP.GT.U32.AND P6, PT, R4, R10, PT ;  /* 0x0000000a0400720c */ /* 0x000fe20003fc4070 */
[----:B------:R-:W-:Y:S02]  /*7d70*/  IMAD.MOV R3, RZ, RZ, -R3 ;  /* 0x000000ffff037224 */ /* 0x000fe400078e0a03 */
[----:B------:R-:W-:Y:S02]  /*7d80*/  VIADD R11, R0, 0x17f ;  /* 0x0000017f000b7836 */ /* 0x000fe40000000000 */
[----:B-1----:R-:W-:-:S04]  /*7d90*/  IMAD.HI.U32 R15, R21, R13, RZ ;  /* 0x0000000d150f7227 */ /* 0x002fc800078e00ff */
[C---:B------:R-:W-:Y:S01]  /*7da0*/  IMAD R16, R4.reuse, R3, R16 ;  /* 0x0000000304107224 */ /* 0x040fe200078e0210 */
[----:B------:R-:W-:Y:S01]  /*7db0*/  IABS R3, R11 ;  /* 0x0000000b00037213 */ /* 0x000fe20000000000 */
[----:B------:R-:W-:Y:S01]  /*7dc0*/  @!P4 IMAD.IADD R5, R5, 0x1, -R4 ;  /* 0x000000010505c824 */ /* 0x000fe200078e0a04 */
[----:B------:R-:W-:Y:S01]  /*7dd0*/  ISETP.GT.U32.AND P4, PT, R4, R2, PT ;  /* 0x000000020400720c */ /* 0x000fe20003f84070 */
[----:B------:R-:W-:Y:S02]  /*7de0*/  IMAD.MOV.U32 R24, RZ, RZ, R20 ;  /* 0x000000ffff187224 */ /* 0x000fe400078e0014 */
[----:B------:R-:W-:Y:S02]  /*7df0*/  IMAD.MOV R8, RZ, RZ, -R15 ;  /* 0x000000ffff087224 */ /* 0x000fe400078e0a0f */
[----:B------:R-:W-:Y:S02]  /*7e00*/  VIADD R15, R0, 0x17e ;  /* 0x0000017e000f7836 */ /* 0x000fe40000000000 */
[----:B------:R-:W-:Y:S01]  /*7e10*/  @!P2 IMAD.MOV R24, RZ, RZ, -R24 ;  /* 0x000000ffff18a224 */ /* 0x000fe200078e0a18 */
[----:B------:R-:W-:Y:S01]  /*7e20*/  ISETP.GT.U32.AND P2, PT, R4, R5, PT ;  /* 0x000000050400720c */ /* 0x000fe20003f44070 */
[----:B------:R-:W-:Y:S01]  /*7e30*/  IMAD.HI.U32 R23, R21, R3, RZ ;  /* 0x0000000315177227 */ /* 0x000fe200078e00ff */
[----:B--2---:R-:W-:-:S02]  /*7e40*/  IABS R18, R15 ;  /* 0x0000000f00127213 */ /* 0x004fc40000000000 */
[----:B------:R0:W-:Y:S01]  /*7e50*/  STL [R1+0x4bc], R24 ;  /* 0x0004bc1801007387 */ /* 0x0001e20000100800 */
[----:B------:R-:W-:Y:S02]  /*7e60*/  @!P6 IMAD.IADD R10, R10, 0x1, -R4 ;  /* 0x000000010a0ae824 */ /* 0x000fe400078e0a04 */
[C---:B------:R-:W-:Y:S02]  /*7e70*/  IMAD R13, R4.reuse, R8, R13 ;  /* 0x00000008040d7224 */ /* 0x040fe400078e020d */
[----:B------:R-:W-:Y:S01]  /*7e80*/  IMAD.MOV R23, RZ, RZ, -R23 ;  /* 0x000000ffff177224 */ /* 0x000fe200078e0a17 */
[----:B------:R-:W-:Y:S01]  /*7e90*/  ISETP.GT.U32.AND P6, PT, R4, R10, PT ;  /* 0x0000000a0400720c */ /* 0x000fe20003fc4070 */
[----:B------:R-:W-:-:S04]  /*7ea0*/  IMAD.HI.U32 R20, R21, R18, RZ ;  /* 0x0000001215147227 */ /* 0x000fc800078e00ff */
[----:B------:R-:W-:Y:S01]  /*7eb0*/  @!P0 IMAD.MOV R22, RZ, RZ, -R22 ;  /* 0x000000ffff168224 */ /* 0x000fe200078e0a16 */
[C---:B------:R-:W-:Y:S01]  /*7ec0*/  ISETP.GT.U32.AND P0, PT, R4.reuse, R13, PT ;  /* 0x0000000d0400720c */ /* 0x040fe20003f04070 */
[C---:B------:R-:W-:Y:S02]  /*7ed0*/  IMAD R3, R4.reuse, R23, R3 ;  /* 0x0000001704037224 */ /* 0x040fe400078e0203 */
[----:B------:R-:W-:Y:S01]  /*7ee0*/  IMAD.MOV R20, RZ, RZ, -R20 ;  /* 0x000000ffff147224 */ /* 0x000fe200078e0a14 */
[----:B------:R1:W-:Y:S01]  /*7ef0*/  STL [R1+0x4c0], R22 ;  /* 0x0004c01601007387 */ /* 0x0003e20000100800 */
[--C-:B------:R-:W-:Y:S01]  /*7f00*/  @!P2 IMAD.IADD R5, R5, 0x1, -R4.reuse ;  /* 0x000000010505a824 */ /* 0x100fe200078e0a04 */
[----:B------:R-:W-:Y:S01]  /*7f10*/  ISETP.GT.U32.AND P2, PT, R4, R3, PT ;  /* 0x000000030400720c */ /* 0x000fe20003f44070 */
[----:B------:R-:W-:Y:S01]  /*7f20*/  @!P4 IMAD.IADD R2, R2, 0x1, -R4 ;  /* 0x000000010202c824 */ /* 0x000fe200078e0a04 */
[C---:B------:R-:W-:Y:S01]  /*7f30*/  ISETP.GT.U32.AND P4, PT, R4.reuse, R16, PT ;  /* 0x000000100400720c */ /* 0x040fe20003f84070 */
[----:B------:R-:W-:-:S02]  /*7f40*/  IMAD R18, R4, R20, R18 ;  /* 0x0000001404127224 */ /* 0x000fc400078e0212 */
[--C-:B------:R-:W-:Y:S02]  /*7f50*/  @!P6 IMAD.IADD R10, R10, 0x1, -R4.reuse ;  /* 0x000000010a0ae824 */ /* 0x100fe400078e0a04 */
[--C-:B------:R-:W-:Y:S01]  /*7f60*/  @!P0 IMAD.IADD R13, R13, 0x1, -R4.reuse ;  /* 0x000000010d0d8824 */ /* 0x100fe200078e0a04 */
[----:B------:R-:W-:Y:S01]  /*7f70*/  ISETP.GT.U32.AND P6, PT, R4, R18, PT ;  /* 0x000000120400720c */ /* 0x000fe20003fc4070 */
[C---:B------:R-:W-:Y:S01]  /*7f80*/  VIADD R8, R0.reuse, 0x17c ;  /* 0x0000017c00087836 */ /* 0x040fe20000000000 */
[----:B------:R-:W-:Y:S01]  /*7f90*/  ISETP.GE.AND P0, PT, R17, RZ, PT ;  /* 0x000000ff1100720c */ /* 0x000fe20003f06270 */
[----:B------:R-:W-:Y:S02]  /*7fa0*/  VIADD R12, R0, 0x17d ;  /* 0x0000017d000c7836 */ /* 0x000fe40000000000 */
[----:B------:R-:W-:Y:S01]  /*7fb0*/  @!P2 IMAD.IADD R3, R3, 0x1, -R4 ;  /* 0x000000010303a824 */ /* 0x000fe200078e0a04 */
[----:B------:R-:W-:Y:S01]  /*7fc0*/  ISETP.GT.U32.AND P2, PT, R4, R13, PT ;  /* 0x0000000d0400720c */ /* 0x000fe20003f44070 */
[----:B------:R-:W-:Y:S01]  /*7fd0*/  IMAD.MOV.U32 R25, RZ, RZ, R2 ;  /* 0x000000ffff197224 */ /* 0x000fe200078e0002 */
[----:B------:R-:W-:Y:S01]  /*7fe0*/  IABS R9, R8 ;  /* 0x0000000800097213 */ /* 0x000fe20000000000 */
[--C-:B------:R-:W-:Y:S01]  /*7ff0*/  @!P4 IMAD.IADD R16, R16, 0x1, -R4.reuse ;  /* 0x000000011010c824 */ /* 0x100fe200078e0a04 */
[----:B------:R-:W-:Y:S01]  /*8000*/  IABS R19, R12 ;  /* 0x0000000c00137213 */ /* 0x000fe20000000000 */
[----:B------:R-:W-:Y:S01]  /*8010*/  @!P5 IMAD.MOV R25, RZ, RZ, -R25 ;  /* 0x000000ffff19d224 */ /* 0x000fe200078e0a19 */
[----:B------:R-:W-:Y:S01]  /*8020*/  ISETP.GE.AND P4, PT, R14, RZ, PT ;  /* 0x000000ff0e00720c */ /* 0x000fe20003f86270 */
[----:B0-----:R-:W-:Y:S01]  /*8030*/  IMAD.MOV.U32 R24, RZ, RZ, R5 ;  /* 0x000000ffff187224 */ /* 0x001fe200078e0005 */
[----:B------:R-:W-:Y:S01]  /*8040*/  ISETP.GT.U32.AND P5, PT, R4, R3, PT ;  /* 0x000000030400720c */ /* 0x000fe20003fa4070 */
[----:B------:R-:W-:Y:S01]  /*8050*/  VIADD R14, R0, 0x17b ;  /* 0x0000017b000e7836 */ /* 0x000fe20000000000 */
[----:B------:R-:W-:Y:S01]  /*8060*/  STL [R1+0x4c4], R25 ;  /* 0x0004c41901007387 */ /* 0x000fe20000100800 */
[----:B------:R-:W-:Y:S01]  /*8070*/  @!P6 IMAD.IADD R18, R18, 0x1, -R4 ;  /* 0x000000011212e824 */ /* 0x000fe200078e0a04 */
[----:B------:R-:W-:Y:S01]  /*8080*/  ISETP.GT.U32.AND P6, PT, R4, R16, PT ;  /* 0x000000100400720c */ /* 0x000fe20003fc4070 */
[----:B------:R-:W-:Y:S01]  /*8090*/  IMAD.HI.U32 R23, R21, R9, RZ ;  /* 0x0000000915177227 */ /* 0x000fe200078e00ff */
[----:B------:R-:W-:-:S03]  /*80a0*/  IABS R2, R14 ;  /* 0x0000000e00027213 */ /* 0x000fc60000000000 */
[----:B-1----:R-:W-:-:S04]  /*80b0*/  IMAD.HI.U32 R22, R21, R19, RZ ;  /* 0x0000001315167227 */ /* 0x002fc800078e00ff */
[----:B------:R-:W-:Y:S01]  /*80c0*/  @!P3 IMAD.MOV R24, RZ, RZ, -R24 ;  /* 0x000000ffff18b224 */ /* 0x000fe200078e0a18 */
[----:B------:R-:W-:Y:S01]  /*80d0*/  ISETP.GT.U32.AND P3, PT, R4, R18, PT ;  /* 0x000000120400720c */ /* 0x000fe20003f64070 */
[----:B------:R-:W-:Y:S02]  /*80e0*/  VIADD R17, R0, 0x17a ;  /* 0x0000017a00117836 */ /* 0x000fe40000000000 */
[----:B------:R-:W-:Y:S01]  /*80f0*/  @!P1 IMAD.MOV R10, RZ, RZ, -R10 ;  /* 0x000000ffff0a9224 */ /* 0x000fe200078e0a0a */
[----:B------:R-:W-:Y:S01]  /*8100*/  STL [R1+0x4c8], R24 ;  /* 0x0004c81801007387 */ /* 0x000fe20000100800 */
[----:B------:R-:W-:Y:S01]  /*8110*/  IMAD.MOV R23, RZ, RZ, -R23 ;  /* 0x000000ffff177224 */ /* 0x000fe200078e0a17 */
[----:B------:R-:W-:Y:S01]  /*8120*/  IABS R5, R17 ;  /* 0x0000001100057213 */ /* 0x000fe20000000000 */
[----:B------:R-:W-:Y:S01]  /*8130*/  IMAD.MOV R22, RZ, RZ, -R22 ;  /* 0x000000ffff167224 */ /* 0x000fe200078e0a16 */
[----:B------:R0:W-:Y:S01]  /*8140*/  STL [R1+0x4cc], R10 ;  /* 0x0004cc0a01007387 */ /* 0x0001e20000100800 */
[----:B------:R-:W-:Y:S01]  /*8150*/  @!P2 IMAD.IADD R13, R13, 0x1, -R4 ;  /* 0x000000010d0da824 */ /* 0x000fe200078e0a04 */
[----:B------:R-:W-:Y:S01]  /*8160*/  ISETP.GE.AND P2, PT, R11, RZ, PT ;  /* 0x000000ff0b00720c */ /* 0x000fe20003f46270 */
[----:B------:R-:W-:-:S02]  /*8170*/  IMAD R9, R4, R23, R9 ;  /* 0x0000001704097224 */ /* 0x000fc400078e0209 */
[----:B------:R-:W-:Y:S02]  /*8180*/  IMAD R19, R4, R22, R19 ;  /* 0x0000001604137224 */ /* 0x000fe400078e0213 */
[--C-:B------:R-:W-:Y:S01]  /*8190*/  @!P5 IMAD.IADD R3, R3, 0x1, -R4.reuse ;  /* 0x000000010303d824 */ /* 0x100fe200078e0a04 */
[----:B------:R-:W-:Y:S01]  /*81a0*/  ISETP.GE.AND P5, PT, R15, RZ, PT ;  /* 0x000000ff0f00720c */ /* 0x000fe20003fa6270 */
[----:B------:R-:W-:Y:S01]  /*81b0*/  @!P6 IMAD.IADD R16, R16, 0x1, -R4 ;  /* 0x000000011010e824 */ /* 0x000fe200078e0a04 */
[C---:B------:R-:W-:Y:S01]  /*81c0*/  ISETP.GT.U32.AND P6, PT, R4.reuse, R9, PT ;  /* 0x000000090400720c */ /* 0x040fe20003fc4070 */
[----:B0-----:R-:W-:Y:S01]  /*81d0*/  IMAD.HI.U32 R10, R21, R2, RZ ;  /* 0x00000002150a7227 */ /* 0x001fe200078e00ff */
[----:B------:R-:W-:-:S03]  /*81e0*/  ISETP.GT.U32.AND P1, PT, R4, R19, PT ;  /* 0x000000130400720c */ /* 0x000fc60003f24070 */
[----:B------:R-:W-:-:S04]  /*81f0*/  IMAD.HI.U32 R11, R21, R5, RZ ;  /* 0x00000005150b7227 */ /* 0x000fc800078e00ff */
[----:B------:R-:W-:Y:S02]  /*8200*/  IMAD.MOV R10, RZ, RZ, -R10 ;  /* 0x000000ffff0a7224 */ /* 0x000fe400078e0a0a */
[----:B------:R-:W-:Y:S01]  /*8210*/  @!P3 IMAD.IADD R18, R18, 0x1, -R4 ;  /* 0x000000011212b824 */ /* 0x000fe200078e0a04 */
[----:B------:R-:W-:Y:S01]  /*8220*/  ISETP.GE.AND P3, PT, R12, RZ, PT ;  /* 0x000000ff0c00720c */ /* 0x000fe20003f66270 */
[----:B------:R-:W-:Y:S02]  /*8230*/  IMAD.MOV R11, RZ, RZ, -R11 ;  /* 0x000000ffff0b7224 */ /* 0x000fe400078e0a0b */
[C---:B------:R-:W-:Y:S02]  /*8240*/  IMAD R2, R4.reuse, R10, R2 ;  /* 0x0000000a04027224 */ /* 0x040fe400078e0202 */
[----:B------:R-:W-:Y:S02]  /*8250*/  IMAD R5, R4, R11, R5 ;  /* 0x0000000b04057224 */ /* 0x000fe400078e0205 */
[----:B------:R-:W-:-:S02]  /*8260*/  IMAD.MOV.U32 R12, RZ, RZ, R18 ;  /* 0x000000ffff0c7224 */ /* 0x000fc400078e0012 */
[----:B------:R-:W-:Y:S01]  /*8270*/  @!P2 IMAD.MOV R3, RZ, RZ, -R3 ;  /* 0x000000ffff03a224 */ /* 0x000fe200078e0a03 */
[C---:B------:R-:W-:Y:S01]  /*8280*/  ISETP.GT.U32.AND P2, PT, R4.reuse, R2, PT ;  /* 0x000000020400720c */ /* 0x040fe20003f44070 */
[----:B------:R-:W-:Y:S02]  /*8290*/  IMAD.MOV.U32 R22, RZ, RZ, R13 ;  /* 0x000000ffff167224 */ /* 0x000fe400078e000d */
[----:B------:R-:W-:Y:S02]  /*82a0*/  IMAD.MOV.U32 R20, RZ, RZ, R16 ;  /* 0x000000ffff147224 */ /* 0x000fe400078e0010 */
[----:B------:R-:W-:Y:S01]  /*82b0*/  @!P5 IMAD.MOV R12, RZ, RZ, -R12 ;  /* 0x000000ffff0cd224 */ /* 0x000fe200078e0a0c */
[----:B------:R-:W-:Y:S01]  /*82c0*/  ISETP.GT.U32.AND P5, PT, R4, R5, PT ;  /* 0x000000050400720c */ /* 0x000fe20003fa4070 */
[----:B------:R-:W-:Y:S01]  /*82d0*/  @!P6 IMAD.IADD R9, R9, 0x1, -R4 ;  /* 0x000000010909e824 */ /* 0x000fe200078e0a04 */
[----:B------:R-:W-:Y:S01]  /*82e0*/  ISETP.GE.AND P6, PT, R14, RZ, PT ;  /* 0x000000ff0e00720c */ /* 0x000fe20003fc6270 */
[----:B------:R-:W-:-:S02]  /*82f0*/  @!P0 IMAD.MOV R22, RZ, RZ, -R22 ;  /* 0x000000ffff168224 */ /* 0x000fc400078e0a16 */
[----:B------:R-:W-:Y:S01]  /*8300*/  @!P1 IMAD.IADD R19, R19, 0x1, -R4 ;  /* 0x0000000113139824 */ /* 0x000fe200078e0a04 */
[----:B------:R-:W-:Y:S01]  /*8310*/  ISETP.GE.AND P1, PT, R8, RZ, PT ;  /* 0x000000ff0800720c */ /* 0x000fe20003f26270 */
[----:B------:R-:W-:Y:S01]  /*8320*/  @!P4 IMAD.MOV R20, RZ, RZ, -R20 ;  /* 0x000000ffff14c224 */ /* 0x000fe200078e0a14 */
[----:B------:R-:W-:Y:S01]  /*8330*/  STL [R1+0x4d0], R22 ;  /* 0x0004d01601007387 */ /* 0x000fe20000100800 */
[----:B------:R-:W-:Y:S01]  /*8340*/  VIADD R8, R0, 0x179 ;  /* 0x0000017900087836 */ /* 0x000fe20000000000 */
[----:B------:R-:W-:Y:S01]  /*8350*/  ISETP.GT.U32.AND P4, PT, R4, R9, PT ;  /* 0x000000090400720c */ /* 0x000fe20003f84070 */
[--C-:B------:R-:W-:Y:S01]  /*8360*/  @!P2 IMAD.IADD R2, R2, 0x1, -R4.reuse ;  /* 0x000000010202a824 */ /* 0x100fe200078e0a04 */
[C---:B------:R-:W-:Y:S01]  /*8370*/  ISETP.GT.U32.AND P0, PT, R4.reuse, R19, PT ;  /* 0x000000130400720c */ /* 0x040fe20003f04070 */
[----:B------:R-:W-:Y:S01]  /*8380*/  STL [R1+0x4d8], R20 ;  /* 0x0004d81401007387 */ /* 0x000fe20000100800 */
[----:B------:R-:W-:Y:S01]  /*8390*/  IABS R10, R8 ;  /* 0x00000008000a7213 */ /* 0x000fe20000000000 */
[----:B------:R-:W-:Y:S01]  /*83a0*/  @!P5 IMAD.IADD R5, R5, 0x1, -R4 ;  /* 0x000000010505d824 */ /* 0x000fe200078e0a04 */
[----:B------:R-:W-:Y:S01]  /*83b0*/  ISETP.GT.U32.AND P5, PT, R4, R2, PT ;  /* 0x000000020400720c */ /* 0x000fe20003fa4070 */
[----:B------:R0:W-:Y:S01]  /*83c0*/  STL [R1+0x4dc], R3 ;  /* 0x0004dc0301007387 */ /* 0x0001e20000100800 */
[----:B------:R-:W-:-:S02]  /*83d0*/  VIADD R13, R0, 0x176 ;  /* 0x00000176000d7836 */ /* 0x000fc40000000000 */
[----:B------:R-:W-:Y:S01]  /*83e0*/  VIADD R16, R0, 0x172 ;  /* 0x0000017200107836 */ /* 0x000fe20000000000 */
[----:B------:R1:W-:Y:S02]  /*83f0*/  STL [R1+0x4e0], R12 ;  /* 0x0004e00c01007387 */ /* 0x0003e40000100800 */
[--C-:B------:R-:W-:Y:S01]  /*8400*/  @!P4 IMAD.IADD R9, R9, 0x1, -R4.reuse ;  /* 0x000000010909c824 */ /* 0x100fe200078e0a04 */
[----:B------:R-:W-:Y:S01]  /*8410*/  ISETP.GE.AND P4, PT, R8, RZ, PT ;  /* 0x000000ff0800720c */ /* 0x000fe20003f86270 */
[--C-:B------:R-:W-:Y:S01]  /*8420*/  @!P0 IMAD.IADD R19, R19, 0x1, -R4.reuse ;  /* 0x0000000113138824 */ /* 0x100fe200078e0a04 */
[----:B------:R-:W-:Y:S01]  /*8430*/  ISETP.GE.AND P0, PT, R17, RZ, PT ;  /* 0x000000ff1100720c */ /* 0x000fe20003f06270 */
[----:B0-----:R-:W-:Y:S02]  /*8440*/  VIADD R3, R0, 0x178 ;  /* 0x0000017800037836 */ /* 0x001fe40000000000 */
[----:B------:R-:W-:Y:S02]  /*8450*/  @!P5 IMAD.IADD R2, R2, 0x1, -R4 ;  /* 0x000000010202d824 */ /* 0x000fe400078e0a04 */
[----:B-1----:R-:W-:Y:S01]  /*8460*/  IMAD.MOV.U32 R12, RZ, RZ, R19 ;  /* 0x000000ffff0c7224 */ /* 0x002fe200078e0013 */
[----:B------:R-:W-:Y:S01]  /*8470*/  IABS R11, R3 ;  /* 0x00000003000b7213 */ /* 0x000fe20000000000 */
[----:B------:R-:W-:Y:S01]  /*8480*/  IMAD.MOV.U32 R15, RZ, RZ, R2 ;  /* 0x000000ffff0f7224 */ /* 0x000fe200078e0002 */
[----:B------:R-:W-:Y:S01]  /*8490*/  ISETP.GE.AND P2, PT, R3, RZ, PT ;  /* 0x000000ff0300720c */ /* 0x000fe20003f46270 */
[----:B------:R-:W-:-:S04]  /*84a0*/  IMAD.HI.U32 R3, R21, R10, RZ ;  /* 0x0000000a15037227 */ /* 0x000fc800078e00ff */
[----:B------:R-:W-:Y:S02]  /*84b0*/  IMAD.MOV R3, RZ, RZ, -R3 ;  /* 0x000000ffff037224 */ /* 0x000fe400078e0a03 */
[----:B------:R-:W-:Y:S02]  /*84c0*/  IMAD.MOV.U32 R8, RZ, RZ, R11 ;  /* 0x000000ffff087224 */ /* 0x000fe400078e000b */
[----:B------:R-:W-:Y:S02]  /*84d0*/  IMAD R3, R4, R3, R10 ;  /* 0x0000000304037224 */ /* 0x000fe400078e020a */
[----:B------:R-:W-:-:S03]  /*84e0*/  IMAD.HI.U32 R11, R21, R8, RZ ;  /* 0x00000008150b7227 */ /* 0x000fc600078e00ff */
[C---:B------:R-:W-:Y:S01]  /*84f0*/  ISETP.GT.U32.AND P5, PT, R4.reuse, R3, PT ;  /* 0x000000030400720c */ /* 0x040fe20003fa4070 */
[----:B------:R-:W-:Y:S01]  /*8500*/  @!P3 IMAD.MOV R12, RZ, RZ, -R12 ;  /* 0x000000ffff0cb224 */ /* 0x000fe200078e0a0c */
[C---:B------:R-:W-:Y:S01]  /*8510*/  ISETP.GT.U32.AND P3, PT, R4.reuse, R5, PT ;  /* 0x000000050400720c */ /* 0x040fe20003f64070 */
[----:B------:R-:W-:Y:S02]  /*8520*/  IMAD.MOV R11, RZ, RZ, -R11 ;  /* 0x000000ffff0b7224 */ /* 0x000fe400078e0a0b */
[----:B------:R-:W-:Y:S01]  /*8530*/  @!P6 IMAD.MOV R15, RZ, RZ, -R15 ;  /* 0x000000ffff0fe224 */ /* 0x000fe200078e0a0f */
[----:B------:R0:W-:Y:S01]  /*8540*/  STL [R1+0x4e4], R12 ;  /* 0x0004e40c01007387 */ /* 0x0001e20000100800 */
[----:B------:R-:W-:Y:S02]  /*8550*/  IMAD R8, R4, R11, R8 ;  /* 0x0000000b04087224 */ /* 0x000fe400078e0208 */
[C---:B------:R-:W-:Y:S02]  /*8560*/  VIADD R10, R0.reuse, 0x175 ;  /* 0x00000175000a7836 */ /* 0x040fe40000000000 */
[----:B------:R-:W-:Y:S01]  /*8570*/  VIADD R17, R0, 0x173 ;  /* 0x0000017300117836 */ /* 0x000fe20000000000 */
[----:B------:R-:W-:Y:S01]  /*8580*/  ISETP.GT.U32.AND P6, PT, R4, R8, PT ;  /* 0x000000080400720c */ /* 0x000fe20003fc4070 */
[----:B------:R-:W-:-:S02]  /*8590*/  @!P5 IMAD.IADD R3, R3, 0x1, -R4 ;  /* 0x000000010303d824 */ /* 0x000fc400078e0a04 */
[----:B------:R-:W-:Y:S01]  /*85a0*/  @!P3 IMAD.IADD R5, R5, 0x1, -R4 ;  /* 0x000000010505b824 */ /* 0x000fe200078e0a04 */
[----:B------:R-:W-:Y:S01]  /*85b0*/  ISETP.GE.AND P3, PT, R13, RZ, PT ;  /* 0x000000ff0d00720c */ /* 0x000fe20003f66270 */
[----:B0-----:R-:W-:Y:S01]  /*85c0*/  IMAD.MOV.U32 R12, RZ, RZ, R9 ;  /* 0x000000ffff0c7224 */ /* 0x001fe200078e0009 */
[----:B------:R-:W-:Y:S01]  /*85d0*/  ISETP.GT.U32.AND P5, PT, R4, R3, PT ;  /* 0x000000030400720c */ /* 0x000fe20003fa4070 */
[----:B------:R-:W-:Y:S01]  /*85e0*/  VIADD R9, R0, 0x177 ;  /* 0x0000017700097836 */ /* 0x000fe20000000000 */
[----:B------:R-:W-:Y:S01]  /*85f0*/  IABS R13, R13 ;  /* 0x0000000d000d7213 */ /* 0x000fe20000000000 */
[----:B------:R-:W-:Y:S02]  /*8600*/  @!P1 IMAD.MOV R12, RZ, RZ, -R12 ;  /* 0x000000ffff0c9224 */ /* 0x000fe400078e0a0c */
[----:B------:R-:W-:Y:S01]  /*8610*/  IMAD.MOV.U32 R14, RZ, RZ, R5 ;  /* 0x000000ffff0e7224 */ /* 0x000fe200078e0005 */
[----:B------:R-:W-:Y:S01]  /*8620*/  ISETP.GE.AND P1, PT, R9, RZ, PT ;  /* 0x000000ff0900720c */ /* 0x000fe20003f26270 */
[----:B------:R-:W-:Y:S01]  /*8630*/  @!P6 IMAD.IADD R8, R8, 0x1, -R4 ;  /* 0x000000010808e824 */ /* 0x000fe200078e0a04 */
[----:B------:R-:W-:Y:S01]  /*8640*/  IABS R9, R9 ;  /* 0x0000000900097213 */ /* 0x000fe20000000000 */
[----:B------:R0:W-:Y:S01]  /*8650*/  STL [R1+0x4e8], R12 ;  /* 0x0004e80c01007387 */ /* 0x0001e20000100800 */
[----:B------:R-:W-:Y:S01]  /*8660*/  @!P0 IMAD.MOV R14, RZ, RZ, -R14 ;  /* 0x000000ffff0e8224 */ /* 0x000fe200078e0a0e */
[----:B------:R-:W-:-:S02]  /*8670*/  ISETP.GE.AND P0, PT, R10, RZ, PT ;  /* 0x000000ff0a00720c */ /* 0x000fc40003f06270 */
[C---:B------:R-:W-:Y:S01]  /*8680*/  IMAD.HI.U32 R11, R21.reuse, R9, RZ ;  /* 0x00000009150b7227 */ /* 0x040fe200078e00ff */
[----:B------:R-:W-:Y:S01]  /*8690*/  IABS R10, R10 ;  /* 0x0000000a000a7213 */ /* 0x000fe20000000000 */
[----:B------:R-:W-:Y:S01]  /*86a0*/  STL [R1+0x4ec], R15 ;  /* 0x0004ec0f01007387 */ /* 0x000fe20000100800 */
[----:B------:R-:W-:Y:S01]  /*86b0*/  ISETP.GT.U32.AND P6, PT, R4, R8, PT ;  /* 0x000000080400720c */ /* 0x000fe20003fc4070 */
[----:B------:R-:W-:Y:S02]  /*86c0*/  IMAD.MOV R2, RZ, RZ, -R11 ;  /* 0x000000ffff027224 */ /* 0x000fe400078e0a0b */
[----:B0-----:R-:W-:Y:S01]  /*86d0*/  VIADD R12, R0, 0x174 ;  /* 0x00000174000c7836 */ /* 0x001fe20000000000 */
[----:B------:R0:W-:Y:S01]  /*86e0*/  STL [R1+0x504], R14 ;  /* 0x0005040e01007387 */ /* 0x0001e20000100800 */
[----:B------:R-:W-:Y:S02]  /*86f0*/  IMAD R5, R4, R2, R9 ;  /* 0x0000000204057224 */ /* 0x000fe400078e0209 */
[----:B------:R-:W-:Y:S01]  /*8700*/  IMAD.HI.U32 R11, R21, R13, RZ ;  /* 0x0000000d150b7227 */ /* 0x000fe200078e00ff */
[----:B------:R-:W-:-:S03]  /*8710*/  IABS R2, R12 ;  /* 0x0000000c00027213 */ /* 0x000fc60000000000 */
[----:B------:R-:W-:Y:S01]  /*8720*/  @!P5 IMAD.IADD R3, R3, 0x1, -R4 ;  /* 0x000000010303d824 */ /* 0x000fe200078e0a04 */
[----:B------:R-:W-:Y:S01]  /*8730*/  ISETP.GT.U32.AND P5, PT, R4, R5, PT ;  /* 0x000000050400720c */ /* 0x000fe20003fa4070 */
[----:B------:R-:W-:Y:S02]  /*8740*/  IMAD.MOV R9, RZ, RZ, -R11 ;  /* 0x000000ffff097224 */ /* 0x000fe400078e0a0b */
[----:B0-----:R-:W-:-:S04]  /*8750*/  IMAD.HI.U32 R14, R21, R10, RZ ;  /* 0x0000000a150e7227 */ /* 0x001fc800078e00ff */
[----:B------:R-:W-:-:S04]  /*8760*/  IMAD.HI.U32 R11, R21, R2, RZ ;  /* 0x00000002150b7227 */ /* 0x000fc800078e00ff */
[----:B------:R-:W-:Y:S02]  /*8770*/  IMAD.MOV R14, RZ, RZ, -R14 ;  /* 0x000000ffff0e7224 */ /* 0x000fe400078e0a0e */
[----:B------:R-:W-:Y:S02]  /*8780*/  IMAD.MOV.U32 R15, RZ, RZ, R3 ;  /* 0x000000ffff0f7224 */ /* 0x000fe400078e0003 */
[----:B------:R-:W-:Y:S02]  /*8790*/  IMAD.MOV R11, RZ, RZ, -R11 ;  /* 0x000000ffff0b7224 */ /* 0x000fe400078e0a0b */
[C---:B------:R-:W-:Y:S01]  /*87a0*/  IMAD R3, R4.reuse, R14, R10 ;  /* 0x0000000e04037224 */ /* 0x040fe200078e020a */
[----:B------:R-:W-:Y:S01]  /*87b0*/  IABS R14, R16 ;  /* 0x00000010000e7213 */ /* 0x000fe20000000000 */
[----:B------:R-:W-:Y:S02]  /*87c0*/  IMAD R2, R4, R11, R2 ;  /* 0x0000000b04027224 */ /* 0x000fe400078e0202 */
[--C-:B------:R-:W-:Y:S01]  /*87d0*/  @!P6 IMAD.IADD R8, R8, 0x1, -R4.reuse ;  /* 0x000000010808e824 */ /* 0x100fe200078e0a04 */
[C---:B------:R-:W-:Y:S01]  /*87e0*/  ISETP.GT.U32.AND P6, PT, R4.reuse, R3, PT ;  /* 0x000000030400720c */ /* 0x040fe20003fc4070 */
[C---:B------:R-:W-:Y:S01]  /*87f0*/  IMAD R13, R4.reuse, R9, R13 ;  /* 0x00000009040d7224 */ /* 0x040fe200078e020d */
[----:B------:R-:W-:Y:S01]  /*8800*/  IABS R9, R17 ;  /* 0x0000001100097213 */ /* 0x000fe20000000000 */
[----:B------:R-:W-:Y:S01]  /*8810*/  @!P5 IMAD.IADD R5, R5, 0x1, -R4 ;  /* 0x000000010505d824 */ /* 0x000fe200078e0a04 */
[C---:B------:R-:W-:Y:S01]  /*8820*/  ISETP.GT.U32.AND P5, PT, R4.reuse, R2, PT ;  /* 0x000000020400720c */ /* 0x040fe20003fa4070 */
[----:B------:R-:W-:Y:S01]  /*8830*/  @!P4 IMAD.MOV R15, RZ, RZ, -R15 ;  /* 0x000000ffff0fc224 */ /* 0x000fe200078e0a0f */
[----:B------:R-:W-:Y:S01]  /*8840*/  ISETP.GT.U32.AND P4, PT, R4, R13, PT ;  /* 0x0000000d0400720c */ /* 0x000fe20003f84070 */
[----:B------:R-:W-:-:S03]  /*8850*/  IMAD.HI.U32 R18, R21, R14, RZ ;  /* 0x0000000e15127227 */ /* 0x000fc600078e00ff */
[----:B------:R0:W-:Y:S01]  /*8860*/  STL [R1+0x508], R15 ;  /* 0x0005080f01007387 */ /* 0x0001e20000100800 */
[----:B------:R-:W-:Y:S02]  /*8870*/  IMAD.MOV R18, RZ, RZ, -R18 ;  /* 0x000000ffff127224 */ /* 0x000fe400078e0a12 */
[----:B------:R-:W-:Y:S02]  /*8880*/  @!P6 IMAD.IADD R3, R3, 0x1, -R4 ;  /* 0x000000010303e824 */ /* 0x000fe400078e0a04 */
[----:B------:R-:W-:Y:S02]  /*8890*/  IMAD.MOV.U32 R19, RZ, RZ, R8 ;  /* 0x000000ffff137224 */ /* 0x000fe400078e0008 */
[--C-:B------:R-:W-:Y:S01]  /*88a0*/  @!P5 IMAD.IADD R2, R2, 0x1, -R4.reuse ;  /* 0x000000010202d824 */ /* 0x100fe200078e0a04 */
[C---:B------:R-:W-:Y:S01]  /*88b0*/  ISETP.GT.U32.AND P5, PT, R4.reuse, R3, PT ;  /* 0x000000030400720c */ /* 0x040fe20003fa4070 */
[----:B------:R-:W-:Y:S01]  /*88c0*/  @!P4 IMAD.IADD R13, R13, 0x1, -R4 ;  /* 0x000000010d0dc824 */ /* 0x000fe200078e0a04 */
[C---:B------:R-:W-:Y:S01]  /*88d0*/  ISETP.GT.U32.AND P4, PT, R4.reuse, R5, PT ;  /* 0x000000050400720c */ /* 0x040fe20003f84070 */
[----:B------:R-:W-:-:S02]  /*88e0*/  IMAD R14, R4, R18, R14 ;  /* 0x00000012040e7224 */ /* 0x000fc400078e020e */
[----:B------:R-:W-:Y:S01]  /*88f0*/  @!P2 IMAD.MOV R19, RZ, RZ, -R19 ;  /* 0x000000ffff13a224 */ /* 0x000fe200078e0a13 */
[C---:B------:R-:W-:Y:S01]  /*8900*/  ISETP.GT.U32.AND P6, PT, R4.reuse, R13, PT ;  /* 0x0000000d0400720c */ /* 0x040fe20003fc4070 */
[----:B------:R-:W-:Y:S01]  /*8910*/  IMAD.HI.U32 R10, R21, R9, RZ ;  /* 0x00000009150a7227 */ /* 0x000fe200078e00ff */
[C---:B------:R-:W-:Y:S02]  /*8920*/  ISETP.GT.U32.AND P2, PT, R4.reuse, R2, PT ;  /* 0x000000020400720c */ /* 0x040fe40003f44070 */
[----:B------:R1:W-:Y:S01]  /*8930*/  STL [R1+0x50c], R19 ;  /* 0x00050c1301007387 */ /* 0x0003e20000100800 */
[----:B------:R-:W-:Y:S02]  /*8940*/  IMAD.MOV R10, RZ, RZ, -R10 ;  /* 0x000000ffff0a7224 */ /* 0x000fe400078e0a0a */
[----:B------:R-:W-:Y:S01]  /*8950*/  @!P5 IMAD.IADD R3, R3, 0x1, -R4 ;  /* 0x000000010303d824 */ /* 0x000fe200078e0a04 */
[C---:B------:R-:W-:Y:S01]  /*8960*/  ISETP.GT.U32.AND P5, PT, R4.reuse, R14, PT ;  /* 0x0000000e0400720c */ /* 0x040fe20003fa4070 */
[----:B------:R-:W-:-:S02]  /*8970*/  IMAD R9, R4, R10, R9 ;  /* 0x0000000a04097224 */ /* 0x000fc400078e0209 */
[----:B------:R-:W-:Y:S02]  /*8980*/  VIADD R11, R0, 0x171 ;  /* 0x00000171000b7836 */ /* 0x000fe40000000000 */
[--C-:B------:R-:W-:Y:S01]  /*8990*/  @!P6 IMAD.IADD R13, R13, 0x1, -R4.reuse ;  /* 0x000000010d0de824 */ /* 0x100fe200078e0a04 */
[----:B------:R-:W-:Y:S01]  /*89a0*/  ISETP.GE.AND P6, PT, R12, RZ, PT ;  /* 0x000000ff0c00720c */ /* 0x000fe20003fc6270 */
[----:B------:R-:W-:Y:S01]  /*89b0*/  VIADD R12, R0, 0x16f ;  /* 0x0000016f000c7836 */ /* 0x000fe20000000000 */
[----:B0-----:R-:W-:Y:S01]  /*89c0*/  IABS R15, R11 ;  /* 0x0000000b000f7213 */ /* 0x001fe20000000000 */
[--C-:B------:R-:W-:Y:S01]  /*89d0*/  @!P2 IMAD.IADD R2, R2, 0x1, -R4.reuse ;  /* 0x000000010202a824 */ /* 0x100fe200078e0a04 */
[----:B------:R-:W-:Y:S01]  /*89e0*/  ISETP.GE.AND P2, PT, R17, RZ, PT ;  /* 0x000000ff1100720c */ /* 0x000fe20003f46270 */
[--C-:B------:R-:W-:Y:S01]  /*89f0*/  @!P4 IMAD.IADD R5, R5, 0x1, -R4.reuse ;  /* 0x000000010505c824 */ /* 0x100fe200078e0a04 */
[----:B------:R-:W-:Y:S01]  /*8a00*/  IABS R17, R12 ;  /* 0x0000000c00117213 */ /* 0x000fe20000000000 */
[----:B------:R-:W-:Y:S01]  /*8a10*/  @!P5 IMAD.IADD R14, R14, 0x1, -R4 ;  /* 0x000000010e0ed824 */ /* 0x000fe200078e0a04 */
[----:B------:R-:W-:Y:S01]  /*8a20*/  ISETP.GT.U32.AND P4, PT, R4, R9, PT ;  /* 0x000000090400720c */ /* 0x000fe20003f84070 */
[----:B------:R-:W-:-:S02]  /*8a30*/  VIADD R10, R0, 0x170 ;  /* 0x00000170000a7836 */ /* 0x000fc40000000000 */
[----:B------:R-:W-:Y:S01]  /*8a40*/  IMAD.MOV.U32 R22, RZ, RZ, R5 ;  /* 0x000000ffff167224 */ /* 0x000fe200078e0005 */
[----:B------:R-:W-:Y:S01]  /*8a50*/  ISETP.GT.U32.AND P5, PT, R4, R14, PT ;  /* 0x0000000e0400720c */ /* 0x000fe20003fa4070 */
[----:B------:R-:W-:Y:S01]  /*8a60*/  IMAD.HI.U32 R5, R21, R17, RZ ;  /* 0x0000001115057227 */ /* 0x000fe200078e00ff */
[----:B------:R-:W-:-:S03]  /*8a70*/  IABS R8, R10 ;  /* 0x0000000a00087213 */ /* 0x000fc60000000000 */
[----:B------:R-:W-:Y:S02]  /*8a80*/  IMAD.MOV R5, RZ, RZ, -R5 ;  /* 0x000000ffff057224 */ /* 0x000fe400078e0a05 */
[----:B------:R-:W-:-:S04]  /*8a90*/  IMAD.HI.U32 R18, R21, R15, RZ ;  /* 0x0000000f15127227 */ /* 0x000fc800078e00ff */
[----:B------:R-:W-:Y:S02]  /*8aa0*/  IMAD R17, R4, R5, R17 ;  /* 0x0000000504117224 */ /* 0x000fe400078e0211 */
[----:B-1----:R-:W-:-:S04]  /*8ab0*/  IMAD.HI.U32 R19, R21, R8, RZ ;  /* 0x0000000815137227 */ /* 0x002fc800078e00ff */
[----:B------:R-:W-:Y:S02]  /*8ac0*/  IMAD.MOV R18, RZ, RZ, -R18 ;  /* 0x000000ffff127224 */ /* 0x000fe400078e0a12 */
[--C-:B------:R-:W-:Y:S01]  /*8ad0*/  @!P4 IMAD.IADD R9, R9, 0x1, -R4.reuse ;  /* 0x000000010909c824 */ /* 0x100fe200078e0a04 */
[----:B------:R-:W-:Y:S01]  /*8ae0*/  ISETP.GE.AND P4, PT, R16, RZ, PT ;  /* 0x000000ff1000720c */ /* 0x000fe20003f86270 */
[----:B------:R-:W-:Y:S02]  /*8af0*/  IMAD.MOV.U32 R20, RZ, RZ, R13 ;  /* 0x000000ffff147224 */ /* 0x000fe400078e000d */
[----:B------:R-:W-:Y:S01]  /*8b00*/  @!P5 IMAD.IADD R14, R14, 0x1, -R4 ;  /* 0x000000010e0ed824 */ /* 0x000fe200078e0a04 */
[C---:B------:R-:W-:Y:S01]  /*8b10*/  ISETP.GT.U32.AND P5, PT, R4.reuse, R17, PT ;  /* 0x000000110400720c */ /* 0x040fe20003fa4070 */
[----:B------:R-:W-:Y:S02]  /*8b20*/  IMAD.MOV R19, RZ, RZ, -R19 ;  /* 0x000000ffff137224 */ /* 0x000fe400078e0a13 */
[----:B------:R-:W-:-:S02]  /*8b30*/  IMAD R15, R4, R18, R15 ;  /* 0x00000012040f7224 */ /* 0x000fc400078e020f */
[----:B------:R-:W-:Y:S01]  /*8b40*/  @!P1 IMAD.MOV R22, RZ, RZ, -R22 ;  /* 0x000000ffff169224 */ /* 0x000fe200078e0a16 */
[C---:B------:R-:W-:Y:S01]  /*8b50*/  ISETP.GT.U32.AND P1, PT, R4.reuse, R9, PT ;  /* 0x000000090400720c */ /* 0x040fe20003f24070 */
[----:B------:R-:W-:Y:S01]  /*8b60*/  @!P3 IMAD.MOV R20, RZ, RZ, -R20 ;  /* 0x000000ffff14b224 */ /* 0x000fe200078e0a14 */
[C---:B------:R-:W-:Y:S01]  /*8b70*/  ISETP.GT.U32.AND P3, PT, R4.reuse, R15, PT ;  /* 0x0000000f0400720c */ /* 0x040fe20003f64070 */
[----:B------:R-:W-:Y:S01]  /*8b80*/  @!P0 IMAD.MOV R3, RZ, RZ, -R3 ;  /* 0x000000ffff038224 */ /* 0x000fe200078e0a03 */
[----:B------:R0:W-:Y:S01]  /*8b90*/  STL [R1+0x514], R22 ;  /* 0x0005141601007387 */ /* 0x0001e20000100800 */
[----:B------:R-:W-:Y:S01]  /*8ba0*/  @!P6 IMAD.MOV R2, RZ, RZ, -R2 ;  /* 0x000000ffff02e224 */ /* 0x000fe200078e0a02 */
[----:B------:R-:W-:Y:S01]  /*8bb0*/  ISETP.GE.AND P0, PT, R11, RZ, PT ;  /* 0x000000ff0b00720c */ /* 0x000fe20003f06270 */
[----:B------:R-:W-:Y:S01]  /*8bc0*/  IMAD R8, R4, R19, R8 ;  /* 0x0000001304087224 */ /* 0x000fe200078e0208 */
[----:B------:R-:W-:Y:S01]  /*8bd0*/  STL [R1+0x518], R20 ;  /* 0x0005181401007387 */ /* 0x000fe20000100800 */
[----:B------:R-:W-:-:S02]  /*8be0*/  @!P5 IMAD.IADD R17, R17, 0x1, -R4 ;  /* 0x000000011111d824 */ /* 0x000fc400078e0a04 */
[----:B------:R-:W-:Y:S01]  /*8bf0*/  VIADD R16, R0, 0x16e ;  /* 0x0000016e00107836 */ /* 0x000fe20000000000 */
[----:B------:R-:W-:Y:S01]  /*8c00*/  STL [R1+0x51c], R3 ;  /* 0x00051c0301007387 */ /* 0x000fe20000100800 */
[C---:B------:R-:W-:Y:S01]  /*8c10*/  ISETP.GT.U32.AND P6, PT, R4.reuse, R8, PT ;  /* 0x000000080400720c */ /* 0x040fe20003fc4070 */
[--C-:B------:R-:W-:Y:S01]  /*8c20*/  @!P1 IMAD.IADD R9, R9, 0x1, -R4.reuse ;  /* 0x0000000109099824 */ /* 0x100fe200078e0a04 */
[----:B------:R-:W-:Y:S01]  /*8c30*/  ISETP.GT.U32.AND P5, PT, R4, R17, PT ;  /* 0x000000110400720c */ /* 0x000fe20003fa4070 */
[----:B------:R1:W-:Y:S01]  /*8c40*/  STL [R1+0x520], R2 ;  /* 0x0005200201007387 */ /* 0x0003e20000100800 */
[----:B------:R-:W-:Y:S01]  /*8c50*/  @!P3 IMAD.IADD R15, R15, 0x1, -R4 ;  /* 0x000000010f0fb824 */ /* 0x000fe200078e0a04 */
[----:B------:R-:W-:Y:S01]  /*8c60*/  IABS R5, R16 ;  /* 0x0000001000057213 */ /* 0x000fe20000000000 */
[----:B------:R-:W-:Y:S01]  /*8c70*/  IMAD.MOV.U32 R11, RZ, RZ, R9 ;  /* 0x000000ffff0b7224 */ /* 0x000fe200078e0009 */
[----:B------:R-:W-:Y:S01]  /*8c80*/  ISETP.GE.AND P3, PT, R12, RZ, PT ;  /* 0x000000ff0c00720c */ /* 0x000fe20003f66270 */
[----:B0-----:R-:W-:Y:S01]  /*8c90*/  IMAD.MOV.U32 R22, RZ, RZ, R14 ;  /* 0x000000ffff167224 */ /* 0x001fe200078e000e */
[----:B------:R-:W-:Y:S01]  /*8ca0*/  ISETP.GE.AND P1, PT, R10, RZ, PT ;  /* 0x000000ff0a00720c */ /* 0x000fe20003f26270 */
[----:B------:R-:W-:-:S04]  /*8cb0*/  IMAD.HI.U32 R12, R21, R5, RZ ;  /* 0x00000005150c7227 */ /* 0x000fc800078e00ff */
[----:B-1----:R-:W-:Y:S02]  /*8cc0*/  VIADD R2, R0, 0x16d ;  /* 0x0000016d00027836 */ /* 0x002fe40000000000 */
[----:B------:R-:W-:Y:S01]  /*8cd0*/  @!P6 IMAD.IADD R8, R8, 0x1, -R4 ;  /* 0x000000010808e824 */ /* 0x000fe200078e0a04 */
[C---:B------:R-:W-:Y:S01]  /*8ce0*/  ISETP.GT.U32.AND P6, PT, R4.reuse, R15, PT ;  /* 0x0000000f0400720c */ /* 0x040fe20003fc4070 */
[----:B------:R-:W-:Y:S01]  /*8cf0*/  IMAD.MOV R12, RZ, RZ, -R12 ;  /* 0x000000ffff0c7224 */ /* 0x000fe200078e0a0c */
[----:B------:R-:W-:Y:S01]  /*8d00*/  IABS R13, R2 ;  /* 0x00000002000d7213 */ /* 0x000fe20000000000 */
[----:B------:R-:W-:Y:S01]  /*8d10*/  @!P2 IMAD.MOV R11, RZ, RZ, -R11 ;  /* 0x000000ffff0ba224 */ /* 0x000fe200078e0a0b */
[----:B------:R-:W-:Y:S01]  /*8d20*/  ISETP.GT.U32.AND P2, PT, R4, R8, PT ;  /* 0x000000080400720c */ /* 0x000fe20003f44070 */
[----:B------:R-:W-:Y:S02]  /*8d30*/  VIADD R10, R0, 0x16b ;  /* 0x0000016b000a7836 */ /* 0x000fe40000000000 */
[----:B------:R-:W-:Y:S01]  /*8d40*/  IMAD.HI.U32 R9, R21, R13, RZ ;  /* 0x0000000d15097227 */ /* 0x000fe200078e00ff */
[----:B------:R0:W-:Y:S03]  /*8d50*/  STL [R1+0x524], R11 ;  /* 0x0005240b01007387 */ /* 0x0001e60000100800 */
[----:B------:R-:W-:-:S02]  /*8d60*/  IMAD.MOV R18, RZ, RZ, -R9 ;  /* 0x000000ffff127224 */ /* 0x000fc400078e0a09 */
[--C-:B------:R-:W-:Y:S02]  /*8d70*/  @!P5 IMAD.IADD R17, R17, 0x1, -R4.reuse ;  /* 0x000000011111d824 */ /* 0x100fe400078e0a04 */
[C---:B------:R-:W-:Y:S02]  /*8d80*/  IMAD R13, R4.reuse, R18, R13 ;  /* 0x00000012040d7224 */ /* 0x040fe400078e020d */
[C---:B------:R-:W-:Y:S01]  /*8d90*/  IMAD R5, R4.reuse, R12, R5 ;  /* 0x0000000c04057224 */ /* 0x040fe200078e0205 */
[----:B------:R-:W-:Y:S01]  /*8da0*/  IABS R12, R10 ;  /* 0x0000000a000c7213 */ /* 0x000fe20000000000 */
[----:B------:R-:W-:Y:S01]  /*8db0*/  @!P6 IMAD.IADD R15, R15, 0x1, -R4 ;  /* 0x000000010f0fe824 */ /* 0x000fe200078e0a04 */
[----:B------:R-:W-:Y:S01]  /*8dc0*/  ISETP.GT.U32.AND P5, PT, R4, R13, PT ;  /* 0x0000000d0400720c */ /* 0x000fe20003fa4070 */
[----:B------:R-:W-:Y:S01]  /*8dd0*/  VIADD R3, R0, 0x16c ;  /* 0x0000016c00037836 */ /* 0x000fe20000000000 */
[----:B------:R-:W-:Y:S01]  /*8de0*/  ISETP.GT.U32.AND P6, PT, R4, R5, PT ;  /* 0x000000050400720c */ /* 0x000fe20003fc4070 */
[----:B------:R-:W-:-:S02]  /*8df0*/  IMAD.MOV.U32 R9, RZ, RZ, R12 ;  /* 0x000000ffff097224 */ /* 0x000fc400078e000c */
[----:B------:R-:W-:Y:S01]  /*8e00*/  VIADD R12, R0, 0x16a ;  /* 0x0000016a000c7836 */ /* 0x000fe20000000000 */
[----:B0-----:R-:W-:Y:S01]  /*8e10*/  IABS R11, R3 ;  /* 0x00000003000b7213 */ /* 0x001fe20000000000 */
[----:B------:R-:W-:Y:S01]  /*8e20*/  @!P2 IMAD.IADD R8, R8, 0x1, -R4 ;  /* 0x000000010808a824 */ /* 0x000fe200078e0a04 */
[----:B------:R-:W-:Y:S01]  /*8e30*/  ISETP.GE.AND P2, PT, R16, RZ, PT ;  /* 0x000000ff1000720c */ /* 0x000fe20003f46270 */
[----:B------:R-:W-:Y:S01]  /*8e40*/  @!P4 IMAD.MOV R22, RZ, RZ, -R22 ;  /* 0x000000ffff16c224 */ /* 0x000fe200078e0a16 */
[----:B------:R-:W-:Y:S01]  /*8e50*/  IABS R16, R12 ;  /* 0x0000000c00107213 */ /* 0x000fe20000000000 */
[----:B------:R-:W-:-:S03]  /*8e60*/  IMAD.HI.U32 R18, R21, R11, RZ ;  /* 0x0000000b15127227 */ /* 0x000fc600078e00ff */
[----:B------:R-:W-:Y:S01]  /*8e70*/  STL [R1+0x528], R22 ;  /* 0x0005281601007387 */ /* 0x000fe20000100800 */
[--C-:B------:R-:W-:Y:S02]  /*8e80*/  @!P5 IMAD.IADD R13, R13, 0x1, -R4.reuse ;  /* 0x000000010d0dd824 */ /* 0x100fe400078e0a04 */
[----:B------:R-:W-:Y:S01]  /*8e90*/  @!P6 IMAD.IADD R5, R5, 0x1, -R4 ;  /* 0x000000010505e824 */ /* 0x000fe200078e0a04 */
[----:B------:R-:W-:Y:S01]  /*8ea0*/  ISETP.GE.AND P6, PT, R2, RZ, PT ;  /* 0x000000ff0200720c */ /* 0x000fe20003fc6270 */
[----:B------:R-:W-:Y:S01]  /*8eb0*/  IMAD.HI.U32 R14, R21, R16, RZ ;  /* 0x00000010150e7227 */ /* 0x000fe200078e00ff */
[C---:B------:R-:W-:Y:S02]  /*8ec0*/  ISETP.GT.U32.AND P5, PT, R4.reuse, R13, PT ;  /* 0x0000000d0400720c */ /* 0x040fe40003fa4070 */
[----:B------:R-:W-:Y:S01]  /*8ed0*/  ISETP.GT.U32.AND P4, PT, R4, R5, PT ;  /* 0x000000050400720c */ /* 0x000fe20003f84070 */
[----:B------:R-:W-:Y:S02]  /*8ee0*/  IMAD.MOV R18, RZ, RZ, -R18 ;  /* 0x000000ffff127224 */ /* 0x000fe400078e0a12 */
[----:B------:R-:W-:-:S02]  /*8ef0*/  IMAD.MOV R14, RZ, RZ, -R14 ;  /* 0x000000ffff0e7224 */ /* 0x000fc400078e0a0e */
[----:B------:R-:W-:Y:S02]  /*8f00*/  IMAD R11, R4, R18, R11 ;  /* 0x00000012040b7224 */ /* 0x000fe400078e020b */
[----:B------:R-:W-:Y:S02]  /*8f10*/  IMAD.MOV.U32 R20, RZ, RZ, R15 ;  /* 0x000000ffff147224 */ /* 0x000fe400078e000f */
[----:B------:R-:W-:-:S04]  /*8f20*/  IMAD.HI.U32 R19, R21, R9, RZ ;  /* 0x0000000915137227 */ /* 0x000fc800078e00ff */
[C---:B------:R-:W-:Y:S02]  /*8f30*/  IMAD R14, R4.reuse, R14, R16 ;  /* 0x0000000e040e7224 */ /* 0x040fe400078e0210 */
[----:B------:R-:W-:Y:S02]  /*8f40*/  IMAD.MOV.U32 R15, RZ, RZ, R8 ;  /* 0x000000ffff0f7224 */ /* 0x000fe400078e0008 */
[----:B------:R-:W-:Y:S01]  /*8f50*/  @!P0 IMAD.MOV R20, RZ, RZ, -R20 ;  /* 0x000000ffff148224 */ /* 0x000fe200078e0a14 */
[C---:B------:R-:W-:Y:S01]  /*8f60*/  ISETP.GT.U32.AND P0, PT, R4.reuse, R11, PT ;  /* 0x0000000b0400720c */ /* 0x040fe20003f04070 */
[----:B------:R-:W-:Y:S02]  /*8f70*/  IMAD.MOV R19, RZ, RZ, -R19 ;  /* 0x000000ffff137224 */ /* 0x000fe400078e0a13 */
[--C-:B------:R-:W-:Y:S01]  /*8f80*/  @!P5 IMAD.IADD R13, R13, 0x1, -R4.reuse ;  /* 0x000000010d0dd824 */ /* 0x100fe200078e0a04 */
[C---:B------:R-:W-:Y:S01]  /*8f90*/  ISETP.GT.U32.AND P5, PT, R4.reuse, R14, PT ;  /* 0x0000000e0400720c */ /* 0x040fe20003fa4070 */
[----:B------:R-:W-:Y:S01]  /*8fa0*/  @!P1 IMAD.MOV R15, RZ, RZ, -R15 ;  /* 0x000000ffff0f9224 */ /* 0x000fe200078e0a0f */
[----:B------:R-:W-:Y:S01]  /*8fb0*/  STL [R1+0x530], R20 ;  /* 0x0005301401007387 */ /* 0x000fe20000100800 */
[----:B------:R-:W-:Y:S01]  /*8fc0*/  IMAD R9, R4, R19, R9 ;  /* 0x0000001304097224 */ /* 0x000fe200078e0209 */
[----:B------:R-:W-:Y:S01]  /*8fd0*/  ISETP.GE.AND P1, PT, R3, RZ, PT ;  /* 0x000000ff0300720c */ /* 0x000fe20003f26270 */
[----:B------:R-:W-:Y:S01]  /*8fe0*/  IMAD.MOV.U32 R8, RZ, RZ, R17 ;  /* 0x000000ffff087224 */ /* 0x000fe200078e0011 */
[----:B------:R0:W-:Y:S01]  /*8ff0*/  STL [R1+0x534], R15 ;  /* 0x0005340f01007387 */ /* 0x0001e20000100800 */
[----:B------:R-:W-:Y:S01]  /*9000*/  @!P4 IMAD.IADD R5, R5, 0x1, -R4 ;  /* 0x000000010505c824 */ /* 0x000fe200078e0a04 */
[----:B------:R-:W-:Y:S01]  /*9010*/  ISETP.GE.AND P4, PT, R10, RZ, PT ;  /* 0x000000ff0a00720c */ /* 0x000fe20003f86270 */
[----:B------:R-:W-:Y:S01]  /*9020*/  @!P3 IMAD.MOV R8, RZ, RZ, -R8 ;  /* 0x000000ffff08b224 */ /* 0x000fe200078e0a08 */
[----:B------:R-:W-:Y:S01]  /*9030*/  ISETP.GT.U32.AND P3, PT, R4, R9, PT ;  /* 0x000000090400720c */ /* 0x000fe20003f64070 */
[----:B------:R-:W-:-:S02]  /*9040*/  VIADD R10, R0, 0x168 ;  /* 0x00000168000a7836 */ /* 0x000fc40000000000 */
[----:B------:R-:W-:Y:S01]  /*9050*/  VIADD R2, R0, 0x169 ;  /* 0x0000016900027836 */ /* 0x000fe20000000000 */
[----:B------:R1:W-:Y:S01]  /*9060*/  STL [R1+0x538], R8 ;  /* 0x0005380801007387 */ /* 0x0003e20000100800 */
[--C-:B------:R-:W-:Y:S01]  /*9070*/  @!P0 IMAD.IADD R11, R11, 0x1, -R4.reuse ;  /* 0x000000010b0b8824 */ /* 0x100fe200078e0a04 */
[----:B------:R-:W-:Y:S01]  /*9080*/  ISETP.GE.AND P0, PT, R12, RZ, PT ;  /* 0x000000ff0c00720c */ /* 0x000fe20003f06270 */
[----:B0-----:R-:W-:Y:S01]  /*9090*/  IMAD.MOV.U32 R15, RZ, RZ, R5 ;  /* 0x000000ffff0f7224 */ /* 0x001fe200078e0005 */
[----:B------:R-:W-:Y:S01]  /*90a0*/  IABS R12, R10 ;  /* 0x0000000a000c7213 */ /* 0x000fe20000000000 */
[--C-:B------:R-:W-:Y:S01]  /*90b0*/  @!P5 IMAD.IADD R14, R14, 0x1, -R4.reuse ;  /* 0x000000010e0ed824 */ /* 0x100fe200078e0a04 */
[----:B------:R-:W-:Y:S01]  /*90c0*/  IABS R18, R2 ;  /* 0x0000000200127213 */ /* 0x000fe20000000000 */
[----:B------:R-:W-:Y:S01]  /*90d0*/  @!P2 IMAD.MOV R15, RZ, RZ, -R15 ;  /* 0x000000ffff0fa224 */ /* 0x000fe200078e0a0f */
[C---:B------:R-:W-:Y:S01]  /*90e0*/  ISETP.GT.U32.AND P2, PT, R4.reuse, R11, PT ;  /* 0x0000000b0400720c */ /* 0x040fe20003f44070 */
[----:B------:R-:W-:Y:S01]  /*90f0*/  @!P3 IMAD.IADD R9, R9, 0x1, -R4 ;  /* 0x000000010909b824 */ /* 0x000fe200078e0a04 */
[C---:B------:R-:W-:Y:S01]  /*9100*/  ISETP.GT.U32.AND P5, PT, R4.reuse, R14, PT ;  /* 0x0000000e0400720c */ /* 0x040fe20003fa4070 */
[----:B------:R-:W-:Y:S01]  /*9110*/  IMAD.HI.U32 R3, R21, R18, RZ ;  /* 0x0000001215037227 */ /* 0x000fe200078e00ff */
[----:B------:R0:W-:Y:S02]  /*9120*/  STL [R1+0x53c], R15 ;  /* 0x00053c0f01007387 */ /* 0x0001e40000100800 */
[----:B------:R-:W-:Y:S01]  /*9130*/  ISETP.GT.U32.AND P3, PT, R4, R9, PT ;  /* 0x000000090400720c */ /* 0x000fe20003f64070 */
[----:B------:R-:W-:-:S02]  /*9140*/  IMAD.MOV R3, RZ, RZ, -R3 ;  /* 0x000000ffff037224 */ /* 0x000fc400078e0a03 */
[----:B-1----:R-:W-:Y:S02]  /*9150*/  VIADD R8, R0, 0x167 ;  /* 0x0000016700087836 */ /* 0x002fe40000000000 */
[C---:B------:R-:W-:Y:S02]  /*9160*/  IMAD R3, R4.reuse, R3, R18 ;  /* 0x0000000304037224 */ /* 0x040fe400078e0212 */
[----:B------:R-:W-:Y:S01]  /*9170*/  @!P2 IMAD.IADD R11, R11, 0x1, -R4 ;  /* 0x000000010b0ba824 */ /* 0x000fe200078e0a04 */
[----:B------:R-:W-:Y:S01]  /*9180*/  IABS R5, R8 ;  /* 0x0000000800057213 */ /* 0x000fe20000000000 */
[----:B0-----:R-:W-:Y:S01]  /*9190*/  IMAD.MOV.U32 R15, RZ, RZ, R13 ;  /* 0x000000ffff0f7224 */ /* 0x001fe200078e000d */
[----:B------:R-:W-:Y:S01]  /*91a0*/  ISETP.GT.U32.AND P2, PT, R4, R3, PT ;  /* 0x000000030400720c */ /* 0x000fe20003f44070 */
[----:B------:R-:W-:-:S04]  /*91b0*/  IMAD.HI.U32 R13, R21, R12, RZ ;  /* 0x0000000c150d7227 */ /* 0x000fc800078e00ff */
[----:B------:R-:W-:Y:S02]  /*91c0*/  IMAD.MOV R13, RZ, RZ, -R13 ;  /* 0x000000ffff0d7224 */ /* 0x000fe400078e0a0d */
[----:B------:R-:W-:Y:S01]  /*91d0*/  @!P6 IMAD.MOV R15, RZ, RZ, -R15 ;  /* 0x000000ffff0fe224 */ /* 0x000fe200078e0a0f */
[----:B------:R-:W-:Y:S01]  /*91e0*/  ISETP.GE.AND P6, PT, R2, RZ, PT ;  /* 0x000000ff0200720c */ /* 0x000fe20003fc6270 */
[----:B------:R-:W-:Y:S02]  /*91f0*/  IMAD R2, R4, R13, R12 ;  /* 0x0000000d04027224 */ /* 0x000fe400078e020c */
[--C-:B------:R-:W-:Y:S01]  /*9200*/  @!P5 IMAD.IADD R14, R14, 0x1, -R4.reuse ;  /* 0x000000010e0ed824 */ /* 0x100fe200078e0a04 */
[----:B------:R0:W-:Y:S01]  /*9210*/  STL [R1+0x540], R15 ;  /* 0x0005400f01007387 */ /* 0x0001e20000100800 */
[----:B------:R-:W-:Y:S01]  /*9220*/  @!P3 IMAD.IADD R9, R9, 0x1, -R4 ;  /* 0x000000010909b824 */ /* 0x000fe200078e0a04 */
[----:B------:R-:W-:Y:S01]  /*9230*/  ISETP.GT.U32.AND P5, PT, R4, R2, PT ;  /* 0x000000020400720c */ /* 0x000fe20003fa4070 */
[----:B------:R-:W-:Y:S01]  /*9240*/  IMAD.MOV.U32 R17, RZ, RZ, R11 ;  /* 0x000000ffff117224 */ /* 0x000fe200078e000b */
[----:B------:R-:W-:Y:S01]  /*9250*/  ISETP.GE.AND P3, PT, R10, RZ, PT ;  /* 0x000000ff0a00720c */ /* 0x000fe20003f66270 */
[----:B------:R-:W-:-:S02]  /*9260*/  VIADD R10, R0, 0x166 ;  /* 0x00000166000a7836 */ /* 0x000fc40000000000 */
[--C-:B------:R-:W-:Y:S01]  /*9270*/  @!P2 IMAD.IADD R3, R3, 0x1, -R4.reuse ;  /* 0x000000010303a824 */ /* 0x100fe200078e0a04 */
[----:B------:R-:W-:Y:S01]  /*9280*/  ISETP.GE.AND P2, PT, R8, RZ, PT ;  /* 0x000000ff0800720c */ /* 0x000fe20003f46270 */
[----:B------:R-:W-:Y:S01]  /*9290*/  VIADD R12, R0, 0x165 ;  /* 0x00000165000c7836 */ /* 0x000fe20000000000 */
[----:B0-----:R-:W-:Y:S01]  /*92a0*/  IABS R15, R10 ;  /* 0x0000000a000f7213 */ /* 0x001fe20000000000 */
[----:B------:R-:W-:Y:S01]  /*92b0*/  @!P1 IMAD.MOV R17, RZ, RZ, -R17 ;  /* 0x000000ffff119224 */ /* 0x000fe200078e0a11 */
[----:B------:R-:W-:Y:S01]  /*92c0*/  ISETP.GT.U32.AND P1, PT, R4, R3, PT ;  /* 0x000000030400720c */ /* 0x000fe20003f24070 */
[----:B------:R-:W-:Y:S01]  /*92d0*/  IMAD.HI.U32 R13, R21, R5, RZ ;  /* 0x00000005150d7227 */ /* 0x000fe200078e00ff */
[----:B------:R-:W-:Y:S02]  /*92e0*/  IABS R16, R12 ;  /* 0x0000000c00107213 */ /* 0x000fe40000000000 */
[----:B------:R0:W-:Y:S01]  /*92f0*/  STL [R1+0x544], R17 ;  /* 0x0005441101007387 */ /* 0x0001e20000100800 */
[----:B------:R-:W-:-:S02]  /*9300*/  @!P5 IMAD.IADD R2, R2, 0x1, -R4 ;  /* 0x000000010202d824 */ /* 0x000fc400078e0a04 */
[----:B------:R-:W-:-:S03]  /*9310*/  IMAD.HI.U32 R8, R21, R15, RZ ;  /* 0x0000000f15087227 */ /* 0x000fc600078e00ff */
[C---:B------:R-:W-:Y:S01]  /*9320*/  ISETP.GT.U32.AND P5, PT, R4.reuse, R2, PT ;  /* 0x000000020400720c */ /* 0x040fe20003fa4070 */
[----:B------:R-:W-:Y:S02]  /*9330*/  IMAD.MOV R8, RZ, RZ, -R8 ;  /* 0x000000ffff087224 */ /* 0x000fe400078e0a08 */
[----:B------:R-:W-:Y:S02]  /*9340*/  IMAD.MOV R13, RZ, RZ, -R13 ;  /* 0x000000ffff0d7224 */ /* 0x000fe400078e0a0d */
[----:B0-----:R-:W-:Y:S02]  /*9350*/  IMAD.MOV.U32 R17, RZ, RZ, R9 ;  /* 0x000000ffff117224 */ /* 0x001fe400078e0009 */
[----:B------:R-:W-:Y:S02]  /*9360*/  IMAD.MOV.U32 R11, RZ, RZ, R14 ;  /* 0x000000ffff0b7224 */ /* 0x000fe400078e000e */
[----:B------:R-:W-:Y:S02]  /*9370*/  IMAD R8, R4, R8, R15 ;  /* 0x0000000804087224 */ /* 0x000fe400078e020f */
[----:B------:R-:W-:-:S04]  /*9380*/  IMAD.HI.U32 R9, R21, R16, RZ ;  /* 0x0000001015097227 */ /* 0x000fc800078e00ff */
[----:B------:R-:W-:Y:S02]  /*9390*/  IMAD R5, R4, R13, R5 ;  /* 0x0000000d04057224 */ /* 0x000fe400078e0205 */
[----:B------:R-:W-:Y:S02]  /*93a0*/  @!P4 IMAD.MOV R17, RZ, RZ, -R17 ;  /* 0x000000ffff11c224 */ /* 0x000fe400078e0a11 */
[----:B------:R-:W-:Y:S01]  /*93b0*/  @!P0 IMAD.MOV R11, RZ, RZ, -R11 ;  /* 0x000000ffff0b8224 */ /* 0x000fe200078e0a0b */
[----:B------:R-:W-:Y:S01]  /*93c0*/  ISETP.GE.AND P0, PT, R10, RZ, PT ;  /* 0x000000ff0a00720c */ /* 0x000fe20003f06270 */
[--C-:B------:R-:W-:Y:S01]  /*93d0*/  @!P5 IMAD.IADD R2, R2, 0x1, -R4.reuse ;  /* 0x000000010202d824 */ /* 0x100fe200078e0a04 */
[C---:B------:R-:W-:Y:S01]  /*93e0*/  ISETP.GT.U32.AND P5, PT, R4.reuse, R8, PT ;  /* 0x000000080400720c */ /* 0x040fe20003fa4070 */
[----:B------:R-:W-:Y:S01]  /*93f0*/  IMAD.MOV R10, RZ, RZ, -R9 ;  /* 0x000000ffff0a7224 */ /* 0x000fe200078e0a09 */
[C---:B------:R-:W-:Y:S01]  /*9400*/  ISETP.GT.U32.AND P4, PT, R4.reuse, R5, PT ;  /* 0x000000050400720c */ /* 0x040fe20003f84070 */
[----:B------:R-:W-:Y:S01]  /*9410*/  @!P1 IMAD.IADD R3, R3, 0x1, -R4 ;  /* 0x0000000103039824 */ /* 0x000fe200078e0a04 */
[----:B------:R0:W-:Y:S01]  /*9420*/  STL [R1+0x548], R17 ;  /* 0x0005481101007387 */ /* 0x0001e20000100800 */
[----:B------:R-:W-:Y:S01]  /*9430*/  IMAD R15, R4, R10, R16 ;  /* 0x0000000a040f7224 */ /* 0x000fe200078e0210 */
[----:B------:R-:W-:Y:S01]  /*9440*/  ISETP.GE.AND P1, PT, R12, RZ, PT ;  /* 0x000000ff0c00720c */ /* 0x000fe20003f26270 */
[C---:B------:R-:W-:Y:S01]  /*9450*/  VIADD R9, R0.reuse, 0x164 ;  /* 0x0000016400097836 */ /* 0x040fe20000000000 */
[----:B------:R1:W-:Y:S01]  /*9460*/  STL [R1+0x550], R11 ;  /* 0x0005500b01007387 */ /* 0x0003e20000100800 */
[----:B------:R-:W-:-:S02]  /*9470*/  VIADD R10, R0, 0x162 ;  /* 0x00000162000a7836 */ /* 0x000fc40000000000 */
[----:B------:R-:W-:Y:S01]  /*9480*/  IMAD.MOV.U32 R14, RZ, RZ, R2 ;  /* 0x000000ffff0e7224 */ /* 0x000fe200078e0002 */
[----:B------:R-:W-:Y:S01]  /*9490*/  IABS R12, R9 ;  /* 0x00000009000c7213 */ /* 0x000fe20000000000 */
[--C-:B------:R-:W-:Y:S02]  /*94a0*/  @!P5 IMAD.IADD R8, R8, 0x1, -R4.reuse ;  /* 0x000000010808d824 */ /* 0x100fe400078e0a04 */
[----:B0-----:R-:W-:Y:S01]  /*94b0*/  IMAD.MOV.U32 R17, RZ, RZ, R3 ;  /* 0x000000ffff117224 */ /* 0x001fe200078e0003 */
[----:B------:R-:W-:Y:S01]  /*94c0*/  IABS R3, R10 ;  /* 0x0000000a00037213 */ /* 0x000fe20000000000 */
[----:B------:R-:W-:Y:S01]  /*94d0*/  @!P4 IMAD.IADD R5, R5, 0x1, -R4 ;  /* 0x000000010505c824 */ /* 0x000fe200078e0a04 */
[C---:B------:R-:W-:Y:S01]  /*94e0*/  ISETP.GT.U32.AND P5, PT, R4.reuse, R8, PT ;  /* 0x000000080400720c */ /* 0x040fe20003fa4070 */
[----:B------:R-:W-:Y:S01]  /*94f0*/  @!P6 IMAD.MOV R17, RZ, RZ, -R17 ;  /* 0x000000ffff11e224 */ /* 0x000fe200078e0a11 */
[----:B------:R-:W-:Y:S01]  /*9500*/  ISETP.GT.U32.AND P6, PT, R4, R15, PT ;  /* 0x0000000f0400720c */ /* 0x000fe20003fc4070 */
[----:B-1----:R-:W-:Y:S01]  /*9510*/  VIADD R11, R0, 0x163 ;  /* 0x00000163000b7836 */ /* 0x002fe20000000000 */
[----:B------:R-:W-:Y:S01]  /*9520*/  ISETP.GT.U32.AND P4, PT, R4, R5, PT ;  /* 0x000000050400720c */ /* 0x000fe20003f84070 */
[----:B------:R-:W-:Y:S01]  /*9530*/  @!P3 IMAD.MOV R14, RZ, RZ, -R14 ;  /* 0x000000ffff0eb224 */ /* 0x000fe200078e0a0e */
[----:B------:R-:W-:Y:S01]  /*9540*/  ISETP.GE.AND P3, PT, R9, RZ, PT ;  /* 0x000000ff0900720c */ /* 0x000fe20003f66270 */
[----:B------:R-:W-:Y:S01]  /*9550*/  IMAD.HI.U32 R2, R21, R12, RZ ;  /* 0x0000000c15027227 */ /* 0x000fe200078e00ff */
[----:B------:R-:W-:Y:S01]  /*9560*/  IABS R13, R11 ;  /* 0x0000000b000d7213 */ /* 0x000fe20000000000 */
[----:B------:R-:W-:Y:S02]  /*9570*/  STL [R1+0x554], R17 ;  /* 0x0005541101007387 */ /* 0x000fe40000100800 */
[----:B------:R-:W-:-:S02]  /*9580*/  IMAD.MOV.U32 R9, RZ, RZ, R3 ;  /* 0x000000ffff097224 */ /* 0x000fc400078e0003 */
[----:B------:R-:W-:Y:S01]  /*9590*/  IMAD.HI.U32 R3, R21, R13, RZ ;  /* 0x0000000d15037227 */ /* 0x000fe200078e00ff */
[----:B------:R0:W-:Y:S03]  /*95a0*/  STL [R1+0x558], R14 ;  /* 0x0005580e01007387 */ /* 0x0001e60000100800 */
[----:B------:R-:W-:Y:S02]  /*95b0*/  @!P6 IMAD.IADD R15, R15, 0x1, -R4 ;  /* 0x000000010f0fe824 */ /* 0x000fe400078e0a04 */
[----:B------:R-:W-:Y:S02]  /*95c0*/  IMAD.MOV R2, RZ, RZ, -R2 ;  /* 0x000000ffff027224 */ /* 0x000fe400078e0a02 */
[----:B------:R-:W-:Y:S01]  /*95d0*/  IMAD.MOV R3, RZ, RZ, -R3 ;  /* 0x000000ffff037224 */ /* 0x000fe200078e0a03 */
[----:B------:R-:W-:Y:S01]  /*95e0*/  ISETP.GT.U32.AND P6, PT, R4, R15, PT ;  /* 0x0000000f0400720c */ /* 0x000fe20003fc4070 */
[----:B------:R-:W-:-:S02]  /*95f0*/  @!P5 IMAD.IADD R8, R8, 0x1, -R4 ;  /* 0x000000010808d824 */ /* 0x000fc400078e0a04 */
[C---:B------:R-:W-:Y:S02]  /*9600*/  IMAD R2, R4.reuse, R2, R12 ;  /* 0x0000000204027224 */ /* 0x040fe400078e020c */
[----:B------:R-:W-:Y:S01]  /*9610*/  @!P4 IMAD.IADD R5, R5, 0x1, -R4 ;  /* 0x000000010505c824 */ /* 0x000fe200078e0a04 */
[----:B------:R-:W-:Y:S01]  /*9620*/  ISETP.GE.AND P4, PT, R11, RZ, PT ;  /* 0x000000ff0b00720c */ /* 0x000fe20003f86270 */
[C---:B------:R-:W-:Y:S01]  /*9630*/  IMAD R3, R4.reuse, R3, R13 ;  /* 0x0000000304037224 */ /* 0x040fe200078e020d */
[----:B------:R-:W-:Y:S01]  /*9640*/  ISETP.GT.U32.AND P5, PT, R4, R2, PT ;  /* 0x000000020400720c */ /* 0x000fe20003fa4070 */
[----:B------:R-:W-:Y:S02]  /*9650*/  IMAD.MOV.U32 R12, RZ, RZ, R8 ;  /* 0x000000ffff0c7224 */ /* 0x000fe400078e0008 */
[----:B------:R-:W-:-:S04]  /*9660*/  IMAD.HI.U32 R11, R21, R9, RZ ;  /* 0x00000009150b7227 */ /* 0x000fc800078e00ff */
[----:B------:R-:W-:Y:S01]  /*9670*/  @!P0 IMAD.MOV R12, RZ, RZ, -R12 ;  /* 0x000000ffff0c8224 */ /* 0x000fe200078e0a0c */
[C---:B------:R-:W-:Y:S01]  /*9680*/  ISETP.GT.U32.AND P0, PT, R4.reuse, R3, PT ;  /* 0x000000030400720c */ /* 0x040fe20003f04070 */
[----:B------:R-:W-:Y:S02]  /*9690*/  IMAD.MOV R11, RZ, RZ, -R11 ;  /* 0x000000ffff0b7224 */ /* 0x000fe400078e0a0b */
[----:B------:R-:W-:Y:S02]  /*96a0*/  @!P6 IMAD.IADD R15, R15, 0x1, -R4 ;  /* 0x000000010f0fe824 */ /* 0x000fe400078e0a04 */
[----:B0-----:R-:W-:Y:S02]  /*96b0*/  IMAD.MOV.U32 R14, RZ, RZ, R5 ;  /* 0x000000ffff0e7224 */ /* 0x001fe400078e0005 */
[----:B------:R-:W-:Y:S02]  /*96c0*/  IMAD R5, R4, R11, R9 ;  /* 0x0000000b04057224 */ /* 0x000fe400078e0209 */
[----:B------:R-:W-:-:S02]  /*96d0*/  IMAD.MOV.U32 R17, RZ, RZ, R15 ;  /* 0x000000ffff117224 */ /* 0x000fc400078e000f */
[----:B------:R-:W-:Y:S02]  /*96e0*/  VIADD R11, R0, 0x161 ;  /* 0x00000161000b7836 */ /* 0x000fe40000000000 */
[----:B------:R-:W-:Y:S01]  /*96f0*/  @!P1 IMAD.MOV R17, RZ, RZ, -R17 ;  /* 0x000000ffff119224 */ /* 0x000fe200078e0a11 */
[----:B------:R-:W-:Y:S01]  /*9700*/  ISETP.GT.U32.AND P1, PT, R4, R5, PT ;  /* 0x000000050400720c */ /* 0x000fe20003f24070 */
[--C-:B------:R-:W-:Y:S01]  /*9710*/  @!P5 IMAD.IADD R2, R2, 0x1, -R4.reuse ;  /* 0x000000010202d824 */ /* 0x100fe200078e0a04 */
[----:B------:R-:W-:Y:S01]  /*9720*/  ISETP.GE.AND P6, PT, R11, RZ, PT ;  /* 0x000000ff0b00720c */ /* 0x000fe20003fc6270 */
[----:B------:R-:W-:Y:S01]  /*9730*/  @!P0 IMAD.IADD R3, R3, 0x1, -R4 ;  /* 0x0000000103038824 */ /* 0x000fe200078e0a04 */
[----:B------:R-:W-:Y:S01]  /*9740*/  IABS R11, R11 ;  /* 0x0000000b000b7213 */ /* 0x000fe20000000000 */
[----:B------:R-:W-:Y:S01]  /*9750*/  @!P2 IMAD.MOV R14, RZ, RZ, -R14 ;  /* 0x000000ffff0ea224 */ /* 0x000fe200078e0a0e */
[----:B------:R-:W-:Y:S01]  /*9760*/  ISETP.GT.U32.AND P5, PT, R4, R2, PT ;  /* 0x000000020400720c */ /* 0x000fe20003fa4070 */
[----:B------:R-:W-:Y:S01]  /*9770*/  VIADD R8, R0, 0x160 ;  /* 0x0000016000087836 */ /* 0x000fe20000000000 */
[----:B------:R-:W-:Y:S01]  /*9780*/  ISETP.GT.U32.AND P0, PT, R4, R3, PT ;  /* 0x000000030400720c */ /* 0x000fe20003f04070 */
[----:B------:R-:W-:Y:S01]  /*9790*/  IMAD.HI.U32 R15, R21, R11, RZ ;  /* 0x0000000b150f7227 */ /* 0x000fe200078e00ff */
[----:B------:R-:W-:Y:S01]  /*97a0*/  ISETP.GE.AND P2, PT, R10, RZ, PT ;  /* 0x000000ff0a00720c */ /* 0x000fe20003f46270 */
[----:B------:R0:W-:Y:S02]  /*97b0*/  STL [R1+0x560], R14 ;  /* 0x0005600e01007387 */ /* 0x0001e40000100800 */
[----:B------:R-:W-:-:S02]  /*97c0*/  @!P1 IMAD.IADD R5, R5, 0x1, -R4 ;  /* 0x0000000105059824 */ /* 0x000fc400078e0a04 */
[----:B------:R-:W-:Y:S01]  /*97d0*/  VIADD R10, R0, 0x15e ;  /* 0x0000015e000a7836 */ /* 0x000fe20000000000 */
[----:B------:R1:W-:Y:S01]  /*97e0*/  STL [R1+0x568], R12 ;  /* 0x0005680c01007387 */ /* 0x0003e20000100800 */
[----:B------:R-:W-:Y:S01]  /*97f0*/  IMAD.MOV R15, RZ, RZ, -R15 ;  /* 0x000000ffff0f7224 */ /* 0x000fe200078e0a0f */
[----:B------:R-:W-:Y:S01]  /*9800*/  ISETP.GT.U32.AND P1, PT, R4, R5, PT ;  /* 0x000000050400720c */ /* 0x000fe20003f24070 */
[--C-:B------:R-:W-:Y:S01]  /*9810*/  @!P5 IMAD.IADD R2, R2, 0x1, -R4.reuse ;  /* 0x000000010202d824 */ /* 0x100fe200078e0a04 */
[----:B------:R-:W-:Y:S01]  /*9820*/  ISETP.GE.AND P5, PT, R8, RZ, PT ;  /* 0x000000ff0800720c */ /* 0x000fe20003fa6270 */
[C---:B------:R-:W-:Y:S01]  /*9830*/  IMAD R11, R4.reuse, R15, R11 ;  /* 0x0000000f040b7224 */ /* 0x040fe200078e020b */
[----:B0-----:R-:W-:Y:S01]  /*9840*/  IABS R14, R10 ;  /* 0x0000000a000e7213 */ /* 0x001fe20000000000 */
[----:B------:R-:W-:Y:S01]  /*9850*/  @!P0 IMAD.IADD R3, R3, 0x1, -R4 ;  /* 0x0000000103038824 */ /* 0x000fe200078e0a04 */
[----:B------:R-:W-:Y:S01]  /*9860*/  STL [R1+0x570], R17 ;  /* 0x0005701101007387 */ /* 0x000fe20000100800 */
[----:B------:R-:W-:Y:S01]  /*9870*/  IMAD.MOV.U32 R19, RZ, RZ, R2 ;  /* 0x000000ffff137224 */ /* 0x000fe200078e0002 */
[----:B-1----:R-:W-:Y:S01]  /*9880*/  IABS R12, R8 ;  /* 0x00000008000c7213 */ /* 0x002fe20000000000 */
[----:B------:R-:W-:Y:S01]  /*9890*/  IMAD.MOV.U32 R18, RZ, RZ, R3 ;  /* 0x000000ffff127224 */ /* 0x000fe200078e0003 */
[----:B------:R-:W-:Y:S01]  /*98a0*/  ISETP.GT.U32.AND P0, PT, R4, R11, PT ;  /* 0x0000000b0400720c */ /* 0x000fe20003f04070 */
[----:B------:R-:W-:-:S04]  /*98b0*/  IMAD.HI.U32 R8, R21, R14, RZ ;  /* 0x0000000e15087227 */ /* 0x000fc800078e00ff */
[----:B------:R-:W-:-:S04]  /*98c0*/  IMAD.HI.U32 R16, R21, R12, RZ ;  /* 0x0000000c15107227 */ /* 0x000fc800078e00ff */
[----:B------:R-:W-:Y:S02]  /*98d0*/  IMAD.MOV R16, RZ, RZ, -R16 ;  /* 0x000000ffff107224 */ /* 0x000fe400078e0a10 */
[----:B------:R-:W-:Y:S02]  /*98e0*/  @!P3 IMAD.MOV R19, RZ, RZ, -R19 ;  /* 0x000000ffff13b224 */ /* 0x000fe400078e0a13 */
[----:B------:R-:W-:Y:S02]  /*98f0*/  @!P4 IMAD.MOV R18, RZ, RZ, -R18 ;  /* 0x000000ffff12c224 */ /* 0x000fe400078e0a12 */
[C---:B------:R-:W-:Y:S01]  /*9900*/  IMAD R12, R4.reuse, R16, R12 ;  /* 0x00000010040c7224 */ /* 0x040fe200078e020c */
[----:B------:R-:W-:Y:S01]  /*9910*/  STL [R1+0x574], R19 ;  /* 0x0005741301007387 */ /* 0x000fe20000100800 */
[----:B------:R-:W-:Y:S02]  /*9920*/  IMAD.MOV R8, RZ, RZ, -R8 ;  /* 0x000000ffff087224 */ /* 0x000fe400078e0a08 */
[----:B------:R-:W-:Y:S01]  /*9930*/  @!P1 IMAD.IADD R5, R5, 0x1, -R4 ;  /* 0x0000000105059824 */ /* 0x000fe200078e0a04 */
[----:B------:R0:W-:Y:S01]  /*9940*/  STL [R1+0x5c0], R18 ;  /* 0x0005c01201007387 */ /* 0x0001e20000100800 */
[C---:B------:R-:W-:Y:S01]  /*9950*/  IMAD R14, R4.reuse, R8, R14 ;  /* 0x00000008040e7224 */ /* 0x040fe200078e020e */
[----:B------:R-:W-:Y:S01]  /*9960*/  ISETP.GT.U32.AND P3, PT, R4, R12, PT ;  /* 0x0000000c0400720c */ /* 0x000fe20003f64070 */
[----:B------:R-:W-:-:S02]  /*9970*/  VIADD R9, R0, 0x15f ;  /* 0x0000015f00097836 */ /* 0x000fc40000000000 */
[----:B------:R-:W-:Y:S02]  /*9980*/  @!P0 IMAD.IADD R11, R11, 0x1, -R4 ;  /* 0x000000010b0b8824 */ /* 0x000fe400078e0a04 */
[C---:B------:R-:W-:Y:S01]  /*9990*/  VIADD R2, R0.reuse, 0x15d ;  /* 0x0000015d00027836 */ /* 0x040fe20000000000 */
[----:B------:R-:W-:Y:S01]  /*99a0*/  IABS R13, R9 ;  /* 0x00000009000d7213 */ /* 0x000fe20000000000 */
[----:B------:R-:W-:Y:S01]  /*99b0*/  VIADD R3, R0, 0x15c ;  /* 0x0000015c00037836 */ /* 0x000fe20000000000 */
[C---:B------:R-:W-:Y:S01]  /*99c0*/  ISETP.GT.U32.AND P0, PT, R4.reuse, R11, PT ;  /* 0x0000000b0400720c */ /* 0x040fe20003f04070 */
[----:B0-----:R-:W-:Y:S01]  /*99d0*/  IMAD.MOV.U32 R18, RZ, RZ, R5 ;  /* 0x000000ffff127224 */ /* 0x001fe200078e0005 */
[----:B------:R-:W-:Y:S01]  /*99e0*/  IABS R8, R2 ;  /* 0x0000000200087213 */ /* 0x000fe20000000000 */
[----:B------:R-:W-:Y:S01]  /*99f0*/  IMAD.HI.U32 R17, R21, R13, RZ ;  /* 0x0000000d15117227 */ /* 0x000fe200078e00ff */
[----:B------:R-:W-:Y:S02]  /*9a00*/  IABS R15, R3 ;  /* 0x00000003000f7213 */ /* 0x000fe40000000000 */
[----:B------:R-:W-:Y:S01]  /*9a10*/  ISETP.GE.AND P4, PT, R9, RZ, PT ;  /* 0x000000ff0900720c */ /* 0x000fe20003f86270 */
[----:B------:R-:W-:Y:S01]  /*9a20*/  @!P2 IMAD.MOV R18, RZ, RZ, -R18 ;  /* 0x000000ffff12a224 */ /* 0x000fe200078e0a12 */
[----:B------:R-:W-:Y:S01]  /*9a30*/  ISETP.GT.U32.AND P2, PT, R4, R14, PT ;  /* 0x0000000e0400720c */ /* 0x000fe20003f44070 */
[----:B------:R-:W-:-:S02]  /*9a40*/  @!P3 IMAD.IADD R12, R12, 0x1, -R4 ;  /* 0x000000010c0cb824 */ /* 0x000fc400078e0a04 */
[----:B------:R-:W-:Y:S01]  /*9a50*/  IMAD.MOV R17, RZ, RZ, -R17 ;  /* 0x000000ffff117224 */ /* 0x000fe200078e0a11 */
[----:B------:R0:W-:Y:S01]  /*9a60*/  STL [R1+0x5bc], R18 ;  /* 0x0005bc1201007387 */ /* 0x0001e20000100800 */
[----:B------:R-:W-:Y:S01]  /*9a70*/  IMAD.HI.U32 R16, R21, R8, RZ ;  /* 0x0000000815107227 */ /* 0x000fe200078e00ff */
[----:B------:R-:W-:-:S03]  /*9a80*/  ISETP.GT.U32.AND P3, PT, R4, R12, PT ;  /* 0x0000000c0400720c */ /* 0x000fc60003f64070 */
[----:B------:R-:W-:Y:S02]  /*9a90*/  IMAD R13, R4, R17, R13 ;  /* 0x00000011040d7224 */ /* 0x000fe400078e020d */
[--C-:B------:R-:W-:Y:S01]  /*9aa0*/  @!P0 IMAD.IADD R11, R11, 0x1, -R4.reuse ;  /* 0x000000010b0b8824 */ /* 0x100fe200078e0a04 */
[----:B------:R-:W-:Y:S01]  /*9ab0*/  ISETP.GE.AND P0, PT, R10, RZ, PT ;  /* 0x000000ff0a00720c */ /* 0x000fe20003f06270 */
[----:B------:R-:W-:Y:S01]  /*9ac0*/  @!P2 IMAD.IADD R14, R14, 0x1, -R4 ;  /* 0x000000010e0ea824 */ /* 0x000fe200078e0a04 */
[C---:B------:R-:W-:Y:S01]  /*9ad0*/  ISETP.GT.U32.AND P1, PT, R4.reuse, R13, PT ;  /* 0x0000000d0400720c */ /* 0x040fe20003f24070 */
[----:B------:R-:W-:Y:S02]  /*9ae0*/  IMAD.MOV R16, RZ, RZ, -R16 ;  /* 0x000000ffff107224 */ /* 0x000fe400078e0a10 */
[----:B------:R-:W-:Y:S01]  /*9af0*/  IMAD.HI.U32 R10, R21, R15, RZ ;  /* 0x0000000f150a7227 */ /* 0x000fe200078e00ff */
[----:B------:R-:W-:-:S03]  /*9b00*/  ISETP.GT.U32.AND P2, PT, R4, R14, PT ;  /* 0x0000000e0400720c */ /* 0x000fc60003f44070 */
[----:B------:R-:W-:Y:S02]  /*9b10*/  IMAD R8, R4, R16, R8 ;  /* 0x0000001004087224 */ /* 0x000fe400078e0208 */
[----:B------:R-:W-:Y:S02]  /*9b20*/  IMAD.MOV R10, RZ, RZ, -R10 ;  /* 0x000000ffff0a7224 */ /* 0x000fe400078e0a0a */
[----:B------:R-:W-:Y:S02]  /*9b30*/  VIADD R9, R0, 0x15b ;  /* 0x0000015b00097836 */ /* 0x000fe40000000000 */
[--C-:B------:R-:W-:Y:S01]  /*9b40*/  @!P3 IMAD.IADD R12, R12, 0x1, -R4.reuse ;  /* 0x000000010c0cb824 */ /* 0x100fe200078e0a04 */
[C---:B------:R-:W-:Y:S01]  /*9b50*/  ISETP.GT.U32.AND P3, PT, R4.reuse, R8, PT ;  /* 0x000000080400720c */ /* 0x040fe20003f64070 */
[----:B------:R-:W-:Y:S01]  /*9b60*/  IMAD R15, R4, R10, R15 ;  /* 0x0000000a040f7224 */ /* 0x000fe200078e020f */
[----:B------:R-:W-:Y:S01]  /*9b70*/  IABS R5, R9 ;  /* 0x0000000900057213 */ /* 0x000fe20000000000 */
[----:B------:R-:W-:-:S02]  /*9b80*/  @!P2 IMAD.IADD R14, R14, 0x1, -R4 ;  /* 0x000000010e0ea824 */ /* 0x000fc400078e0a04 */
[----:B------:R-:W-:Y:S01]  /*9b90*/  @!P1 IMAD.IADD R13, R13, 0x1, -R4 ;  /* 0x000000010d0d9824 */ /* 0x000fe200078e0a04 */
[C---:B------:R-:W-:Y:S01]  /*9ba0*/  ISETP.GT.U32.AND P2, PT, R4.reuse, R15, PT ;  /* 0x0000000f0400720c */ /* 0x040fe20003f44070 */
[----:B0-----:R-:W-:Y:S02]  /*9bb0*/  IMAD.MOV.U32 R18, RZ, RZ, R11 ;  /* 0x000000ffff127224 */ /* 0x001fe400078e000b */
[----:B------:R-:W-:Y:S01]  /*9bc0*/  IMAD.HI.U32 R11, R21, R5, RZ ;  /* 0x00000005150b7227 */ /* 0x000fe200078e00ff */
[----:B------:R-:W-:-:S03]  /*9bd0*/  ISETP.GT.U32.AND P1, PT, R4, R13, PT ;  /* 0x0000000d0400720c */ /* 0x000fc60003f24070 */
[----:B------:R-:W-:Y:S02]  /*9be0*/  IMAD.MOV.U32 R17, RZ, RZ, R12 ;  /* 0x000000ffff117224 */ /* 0x000fe400078e000c */
[----:B------:R-:W-:Y:S01]  /*9bf0*/  @!P6 IMAD.MOV R18, RZ, RZ, -R18 ;  /* 0x000000ffff12e224 */ /* 0x000fe200078e0a12 */
[----:B------:R-:W-:Y:S01]  /*9c00*/  ISETP.GE.AND P6, PT, R2, RZ, PT ;  /* 0x000000ff0200720c */ /* 0x000fe20003fc6270 */
[----:B------:R-:W-:Y:S02]  /*9c10*/  IMAD.MOV R11, RZ, RZ, -R11 ;  /* 0x000000ffff0b7224 */ /* 0x000fe400078e0a0b */
[----:B------:R-:W-:Y:S01]  /*9c20*/  @!P3 IMAD.IADD R8, R8, 0x1, -R4 ;  /* 0x000000010808b824 */ /* 0x000fe200078e0a04 */
[----:B------:R-:W-:Y:S01]  /*9c30*/  STL [R1+0x5c4], R18 ;  /* 0x0005c41201007387 */ /* 0x000fe20000100800 */
[C---:B------:R-:W-:Y:S02]  /*9c40*/  VIADD R2, R0.reuse, 0x15a ;  /* 0x0000015a00027836 */ /* 0x040fe40000000000 */
[----:B------:R-:W-:Y:S01]  /*9c50*/  @!P5 IMAD.MOV R17, RZ, RZ, -R17 ;  /* 0x000000ffff11d224 */ /* 0x000fe200078e0a11 */
[----:B------:R-:W-:Y:S01]  /*9c60*/  ISETP.GE.AND P5, PT, R3, RZ, PT ;  /* 0x000000ff0300720c */ /* 0x000fe20003fa6270 */
[----:B------:R-:W-:Y:S01]  /*9c70*/  VIADD R3, R0, 0x159 ;  /* 0x0000015900037836 */ /* 0x000fe20000000000 */
[C---:B------:R-:W-:Y:S01]  /*9c80*/  ISETP.GT.U32.AND P3, PT, R4.reuse, R8, PT ;  /* 0x000000080400720c */ /* 0x040fe20003f64070 */
[----:B------:R-:W-:Y:S01]  /*9c90*/  IMAD.MOV.U32 R12, RZ, RZ, R14 ;  /* 0x000000ffff0c7224 */ /* 0x000fe200078e000e */
[----:B------:R0:W-:Y:S01]  /*9ca0*/  STL [R1+0x5f8], R17 ;  /* 0x0005f81101007387 */ /* 0x0001e20000100800 */
[----:B------:R-:W-:Y:S01]  /*9cb0*/  IMAD R5, R4, R11, R5 ;  /* 0x0000000b04057224 */ /* 0x000fe200078e0205 */
[----:B------:R-:W-:Y:S01]  /*9cc0*/  IABS R11, R2 ;  /* 0x00000002000b7213 */ /* 0x000fe20000000000 */
[----:B------:R-:W-:-:S02]  /*9cd0*/  @!P2 IMAD.IADD R15, R15, 0x1, -R4 ;  /* 0x000000010f0fa824 */ /* 0x000fc400078e0a04 */
[----:B------:R-:W-:Y:S01]  /*9ce0*/  @!P0 IMAD.MOV R12, RZ, RZ, -R12 ;  /* 0x000000ffff0c8224 */ /* 0x000fe200078e0a0c */
[----:B------:R-:W-:Y:S01]  /*9cf0*/  ISETP.GE.AND P0, PT, R3, RZ, PT ;  /* 0x000000ff0300720c */ /* 0x000fe20003f06270 */
[----:B------:R-:W-:Y:S01]  /*9d00*/  @!P1 IMAD.IADD R13, R13, 0x1, -R4 ;  /* 0x000000010d0d9824 */ /* 0x000fe200078e0a04 */
[----:B------:R-:W-:Y:S01]  /*9d10*/  IABS R3, R3 ;  /* 0x0000000300037213 */ /* 0x000fe20000000000 */
[----:B------:R-:W-:Y:S01]  /*9d20*/  IMAD.HI.U32 R14, R21, R11, RZ ;  /* 0x0000000b150e7227 */ /* 0x000fe200078e00ff */
[----:B------:R-:W-:Y:S02]  /*9d30*/  ISETP.GT.U32.AND P2, PT, R4, R15, PT ;  /* 0x0000000f0400720c */ /* 0x000fe40003f44070 */
[----:B------:R-:W-:Y:S01]  /*9d40*/  ISETP.GE.AND P1, PT, R9, RZ, PT ;  /* 0x000000ff0900720c */ /* 0x000fe20003f26270 */
[----:B------:R-:W-:Y:S02]  /*9d50*/  IMAD.MOV.U32 R16, RZ, RZ, R13 ;  /* 0x000000ffff107224 */ /* 0x000fe400078e000d */
[----:B------:R-:W-:-:S04]  /*9d60*/  IMAD.HI.U32 R13, R21, R3, RZ ;  /* 0x00000003150d7227 */ /* 0x000fc800078e00ff */
[----:B------:R-:W-:Y:S02]  /*9d70*/  IMAD.MOV R14, RZ, RZ, -R14 ;  /* 0x000000ffff0e7224 */ /* 0x000fe400078e0a0e */
[--C-:B------:R-:W-:Y:S01]  /*9d80*/  @!P3 IMAD.IADD R8, R8, 0x1, -R4.reuse ;  /* 0x000000010808b824 */ /* 0x100fe200078e0a04 */
[C---:B------:R-:W-:Y:S01]  /*9d90*/  ISETP.GT.U32.AND P3, PT, R4.reuse, R5, PT ;  /* 0x000000050400720c */ /* 0x040fe20003f64070 */
[----:B------:R-:W-:Y:S02]  /*9da0*/  IMAD.MOV R13, RZ, RZ, -R13 ;  /* 0x000000ffff0d7224 */ /* 0x000fe400078e0a0d */
[C---:B------:R-:W-:Y:S02]  /*9db0*/  IMAD R11, R4.reuse, R14, R11 ;  /* 0x0000000e040b7224 */ /* 0x040fe400078e020b */
[C---:B------:R-:W-:Y:S02]  /*9dc0*/  IMAD R3, R4.reuse, R13, R3 ;  /* 0x0000000d04037224 */ /* 0x040fe400078e0203 */
[----:B------:R-:W-:Y:S01]  /*9dd0*/  @!P2 IMAD.IADD R15, R15, 0x1, -R4 ;  /* 0x000000010f0fa824 */ /* 0x000fe200078e0a04 */
[----:B------:R-:W-:Y:S01]  /*9de0*/  ISETP.GT.U32.AND P2, PT, R4, R11, PT ;  /* 0x0000000b0400720c */ /* 0x000fe20003f44070 */
[----:B0-----:R-:W-:-:S02]  /*9df0*/  IMAD.MOV.U32 R17, RZ, RZ, R8 ;  /* 0x000000ffff117224 */ /* 0x001fc400078e0008 */
[----:B------:R-:W-:Y:S01]  /*9e00*/  @!P4 IMAD.MOV R16, RZ, RZ, -R16 ;  /* 0x000000ffff10c224 */ /* 0x000fe200078e0a10 */
[----:B------:R-:W-:Y:S01]  /*9e10*/  ISETP.GE.AND P4, PT, R2, RZ, PT ;  /* 0x000000ff0200720c */ /* 0x000fe20003f86270 */
[----:B------:R-:W-:Y:S01]  /*9e20*/  @!P6 IMAD.MOV R17, RZ, RZ, -R17 ;  /* 0x000000ffff11e224 */ /* 0x000fe200078e0a11 */
[----:B------:R-:W-:Y:S01]  /*9e30*/  ISETP.GT.U32.AND P6, PT, R4, R3, PT ;  /* 0x000000030400720c */ /* 0x000fe20003fc4070 */
[C---:B------:R-:W-:Y:S01]  /*9e40*/  VIADD R2, R0.reuse, 0x158 ;  /* 0x0000015800027836 */ /* 0x040fe20000000000 */
[----:B------:R0:W-:Y:S01]  /*9e50*/  STL [R1+0x610], R16 ;  /* 0x0006101001007387 */ /* 0x0001e20000100800 */
[C---:B------:R-:W-:Y:S02]  /*9e60*/  VIADD R10, R0.reuse, 0x157 ;  /* 0x00000157000a7836 */ /* 0x040fe40000000000 */
[----:B------:R-:W-:Y:S01]  /*9e70*/  VIADD R8, R0, 0x155 ;  /* 0x0000015500087836 */ /* 0x000fe20000000000 */
[----:B------:R1:W-:Y:S01]  /*9e80*/  STL [R1+0x628], R12 ;  /* 0x0006280c01007387 */ /* 0x0003e20000100800 */
[--C-:B------:R-:W-:Y:S01]  /*9e90*/  @!P2 IMAD.IADD R11, R11, 0x1, -R4.reuse ;  /* 0x000000010b0ba824 */ /* 0x100fe200078e0a04 */
[----:B------:R-:W-:Y:S01]  /*9ea0*/  IABS R9, R10 ;  /* 0x0000000a00097213 */ /* 0x000fe20000000000 */
[--C-:B------:R-:W-:Y:S01]  /*9eb0*/  @!P3 IMAD.IADD R5, R5, 0x1, -R4.reuse ;  /* 0x000000010505b824 */ /* 0x100fe200078e0a04 */
[----:B------:R2:W-:Y:S01]  /*9ec0*/  STL [R1+0x62c], R17 ;  /* 0x00062c1101007387 */ /* 0x0005e20000100800 */
[----:B------:R-:W-:Y:S01]  /*9ed0*/  IABS R23, R8 ;  /* 0x0000000800177213 */ /* 0x000fe20000000000 */
[----:B0-----:R-:W-:Y:S01]  /*9ee0*/  IMAD.MOV.U32 R16, RZ, RZ, R15 ;  /* 0x000000ffff107224 */ /* 0x001fe200078e000f */
[C---:B------:R-:W-:Y:S01]  /*9ef0*/  ISETP.GT.U32.AND P2, PT, R4.reuse, R11, PT ;  /* 0x0000000b0400720c */ /* 0x040fe20003f44070 */
[----:B------:R-:W-:Y:S01]  /*9f00*/  @!P6 IMAD.IADD R3, R3, 0x1, -R4 ;  /* 0x000000010303e824 */ /* 0x000fe200078e0a04 */
[----:B------:R-:W-:Y:S01]  /*9f10*/  ISETP.GT.U32.AND P3, PT, R4, R5, PT ;  /* 0x000000050400720c */ /* 0x000fe20003f64070 */
[----:B------:R-:W-:Y:S01]  /*9f20*/  IMAD.HI.U32 R14, R21, R9, RZ ;  /* 0x00000009150e7227 */ /* 0x000fe200078e00ff */
[----:B-1----:R-:W-:-:S02]  /*9f30*/  IABS R12, R2 ;  /* 0x00000002000c7213 */ /* 0x002fc40000000000 */
[----:B------:R-:W-:Y:S01]  /*9f40*/  ISETP.GT.U32.AND P6, PT, R4, R3, PT ;  /* 0x000000030400720c */ /* 0x000fe20003fc4070 */
[----:B--2---:R-:W-:Y:S02]  /*9f50*/  VIADD R17, R0, 0x156 ;  /* 0x0000015600117836 */ /* 0x004fe40000000000 */
[----:B------:R-:W-:-:S04]  /*9f60*/  IMAD.HI.U32 R13, R21, R12, RZ ;  /* 0x0000000c150d7227 */ /* 0x000fc800078e00ff */
[----:B------:R-:W-:Y:S02]  /*9f70*/  IMAD.MOV R13, RZ, RZ, -R13 ;  /* 0x000000ffff0d7224 */ /* 0x000fe400078e0a0d */
[----:B------:R-:W-:Y:S01]  /*9f80*/  @!P5 IMAD.MOV R16, RZ, RZ, -R16 ;  /* 0x000000ffff10d224 */ /* 0x000fe200078e0a10 */
[----:B------:R-:W-:Y:S01]  /*9f90*/  ISETP.GE.AND P5, PT, R2, RZ, PT ;  /* 0x000000ff0200720c */ /* 0x000fe20003fa6270 */
[----:B------:R-:W-:Y:S02]  /*9fa0*/  IMAD.MOV R14, RZ, RZ, -R14 ;  /* 0x000000ffff0e7224 */ /* 0x000fe400078e0a0e */
[C---:B------:R-:W-:Y:S01]  /*9fb0*/  IMAD R2, R4.reuse, R13, R12 ;  /* 0x0000000d04027224 */ /* 0x040fe200078e020c */
[----:B------:R-:W-:Y:S01]  /*9fc0*/  IABS R12, R17 ;  /* 0x00000011000c7213 */ /* 0x000fe20000000000 */
[C---:B------:R-:W-:Y:S01]  /*9fd0*/  IMAD R15, R4.reuse, R14, R9 ;  /* 0x0000000e040f7224 */ /* 0x040fe200078e0209 */
[----:B------:R0:W-:Y:S01]  /*9fe0*/  STL [R1+0x624], R16 ;  /* 0x0006241001007387 */ /* 0x0001e20000100800 */
[--C-:B------:R-:W-:Y:S01]  /*9ff0*/  @!P2 IMAD.IADD R11, R11, 0x1, -R4.reuse ;  /* 0x000000010b0ba824 */ /* 0x100fe200078e0a04 */
[C---:B------:R-:W-:Y:S01]  /*a000*/  ISETP.GT.U32.AND P2, PT, R4.reuse, R2, PT ;  /* 0x000000020400720c */ /* 0x040fe20003f44070 */
[----:B------:R-:W-:Y:S01]  /*a010*/  @!P6 IMAD.IADD R3, R3, 0x1, -R4 ;  /* 0x000000010303e824 */ /* 0x000fe200078e0a04 */
[----:B------:R-:W-:Y:S01]  /*a020*/  ISETP.GT.U32.AND P6, PT, R4, R15, PT ;  /* 0x0000000f0400720c */ /* 0x000fe20003fc4070 */
[----:B------:R-:W-:-:S04]  /*a030*/  IMAD.HI.U32 R22, R21, R23, RZ ;  /* 0x0000001715167227 */ /* 0x000fc800078e00ff */
[----:B------:R-:W-:Y:S02]  /*a040*/  IMAD.MOV R22, RZ, RZ, -R22 ;  /* 0x000000ffff167224 */ /* 0x000fe400078e0a16 */
[----:B0-----:R-:W-:-:S04]  /*a050*/  IMAD.HI.U32 R16, R21, R12, RZ ;  /* 0x0000000c15107227 */ /* 0x001fc800078e00ff */
[----:B------:R-:W-:Y:S02]  /*a060*/  IMAD.MOV R16, RZ, RZ, -R16 ;  /* 0x000000ffff107224 */ /* 0x000fe400078e0a10 */
[----:B------:R-:W-:Y:S02]  /*a070*/  VIADD R19, R0, 0x154 ;  /* 0x0000015400137836 */ /* 0x000fe40000000000 */
[----:B------:R-:W-:Y:S02]  /*a080*/  IMAD R12, R4, R16, R12 ;  /* 0x00000010040c7224 */ /* 0x000fe400078e020c */
[--C-:B------:R-:W-:Y:S01]  /*a090*/  @!P2 IMAD.IADD R2, R2, 0x1, -R4.reuse ;  /* 0x000000010202a824 */ /* 0x100fe200078e0a04 */
[----:B------:R-:W-:Y:S01]  /*a0a0*/  IABS R20, R19 ;  /* 0x0000001300147213 */ /* 0x000fe20000000000 */
[C---:B------:R-:W-:Y:S01]  /*a0b0*/  IMAD R22, R4.reuse, R22, R23 ;  /* 0x0000001604167224 */ /* 0x040fe200078e0217 */
[----:B------:R-:W-:Y:S01]  /*a0c0*/  ISETP.GT.U32.AND P2, PT, R4, R12, PT ;  /* 0x0000000c0400720c */ /* 0x000fe20003f44070 */
[----:B------:R-:W-:-:S02]  /*a0d0*/  @!P6 IMAD.IADD R15, R15, 0x1, -R4 ;  /* 0x000000010f0fe824 */ /* 0x000fc400078e0a04 */
[----:B------:R-:W-:Y:S01]  /*a0e0*/  VIADD R14, R0, 0x153 ;  /* 0x00000153000e7836 */ /* 0x000fe20000000000 */
[----:B------:R-:W-:Y:S01]  /*a0f0*/  ISETP.GT.U32.AND P6, PT, R4, R22, PT ;  /* 0x000000160400720c */ /* 0x000fe20003fc4070 */
[----:B------:R-:W-:-:S03]  /*a100*/  IMAD.HI.U32 R24, R21, R20, RZ ;  /* 0x0000001415187227 */ /* 0x000fc600078e00ff */
[----:B------:R-:W-:Y:S01]  /*a110*/  IABS R9, R14 ;  /* 0x0000000e00097213 */ /* 0x000fe20000000000 */
[----:B------:R-:W-:Y:S02]  /*a120*/  VIADD R13, R0, 0x152 ;  /* 0x00000152000d7836 */ /* 0x000fe40000000000 */
[----:B------:R-:W-:Y:S02]  /*a130*/  IMAD.MOV R24, RZ, RZ, -R24 ;  /* 0x000000ffff187224 */ /* 0x000fe400078e0a18 */
[--C-:B------:R-:W-:Y:S01]  /*a140*/  @!P3 IMAD.IADD R5, R5, 0x1, -R4.reuse ;  /* 0x000000010505b824 */ /* 0x100fe200078e0a04 */
[----:B------:R-:W-:Y:S01]  /*a150*/  ISETP.GE.AND P3, PT, R10, RZ, PT ;  /* 0x000000ff0a00720c */ /* 0x000fe20003f66270 */
[----:B------:R-:W-:Y:S01]  /*a160*/  @!P2 IMAD.IADD R12, R12, 0x1, -R4 ;  /* 0x000000010c0ca824 */ /* 0x000fe200078e0a04 */
[----:B------:R-:W-:Y:S01]  /*a170*/  IABS R10, R13 ;  /* 0x0000000d000a7213 */ /* 0x000fe20000000000 */
[----:B------:R-:W-:Y:S01]  /*a180*/  IMAD.HI.U32 R18, R21, R9, RZ ;  /* 0x0000000915127227 */ /* 0x000fe200078e00ff */
[----:B------:R-:W-:-:S03]  /*a190*/  ISETP.GT.U32.AND P2, PT, R4, R2, PT ;  /* 0x000000020400720c */ /* 0x000fc60003f44070 */
[----:B------:R-:W-:Y:S02]  /*a1a0*/  IMAD R20, R4, R24, R20 ;  /* 0x0000001804147224 */ /* 0x000fe400078e0214 */
[----:B------:R-:W-:Y:S01]  /*a1b0*/  @!P6 IMAD.IADD R22, R22, 0x1, -R4 ;  /* 0x000000011616e824 */ /* 0x000fe200078e0a04 */
[----:B------:R-:W-:Y:S01]  /*a1c0*/  ISETP.GT.U32.AND P6, PT, R4, R12, PT ;  /* 0x0000000c0400720c */ /* 0x000fe20003fc4070 */
[----:B------:R-:W-:-:S04]  /*a1d0*/  IMAD.HI.U32 R16, R21, R10, RZ ;  /* 0x0000000a15107227 */ /* 0x000fc800078e00ff */
[----:B------:R-:W-:Y:S02]  /*a1e0*/  IMAD.MOV R18, RZ, RZ, -R18 ;  /* 0x000000ffff127224 */ /* 0x000fe400078e0a12 */
[----:B------:R-:W-:Y:S02]  /*a1f0*/  IMAD.MOV.U32 R25, RZ, RZ, R5 ;  /* 0x000000ffff197224 */ /* 0x000fe400078e0005 */
[----:B------:R-:W-:Y:S01]  /*a200*/  @!P0 IMAD.MOV R3, RZ, RZ, -R3 ;  /* 0x000000ffff038224 */ /* 0x000fe200078e0a03 */
[C---:B------:R-:W-:Y:S01]  /*a210*/  ISETP.GT.U32.AND P0, PT, R4.reuse, R20, PT ;  /* 0x000000140400720c */ /* 0x040fe20003f04070 */
[----:B------:R-:W-:Y:S02]  /*a220*/  IMAD.MOV R16, RZ, RZ, -R16 ;  /* 0x000000ffff107224 */ /* 0x000fe400078e0a10 */
[C---:B------:R-:W-:Y:S02]  /*a230*/  IMAD R9, R4.reuse, R18, R9 ;  /* 0x0000001204097224 */ /* 0x040fe400078e0209 */
[----:B------:R-:W-:Y:S01]  /*a240*/  @!P1 IMAD.MOV R25, RZ, RZ, -R25 ;  /* 0x000000ffff199224 */ /* 0x000fe200078e0a19 */
[----:B------:R-:W-:Y:S01]  /*a250*/  ISETP.GT.U32.AND P1, PT, R4, R15, PT ;  /* 0x0000000f0400720c */ /* 0x000fe20003f24070 */
[----:B------:R-:W-:-:S02]  /*a260*/  IMAD.MOV.U32 R23, RZ, RZ, R11 ;  /* 0x000000ffff177224 */ /* 0x000fc400078e000b */
[----:B------:R-:W-:Y:S01]  /*a270*/  IMAD R10, R4, R16, R10 ;  /* 0x00000010040a7224 */ /* 0x000fe200078e020a */
[----:B------:R-:W-:Y:S01]  /*a280*/  STL [R1+0x620], R25 ;  /* 0x0006201901007387 */ /* 0x000fe20000100800 */
[--C-:B------:R-:W-:Y:S01]  /*a290*/  @!P2 IMAD.IADD R2, R2, 0x1, -R4.reuse ;  /* 0x000000010202a824 */ /* 0x100fe200078e0a04 */
[----:B------:R-:W-:Y:S01]  /*a2a0*/  ISETP.GT.U32.AND P2, PT, R4, R9, PT ;  /* 0x000000090400720c */ /* 0x000fe20003f44070 */
[C---:B------:R-:W-:Y:S02]  /*a2b0*/  VIADD R18, R0.reuse, 0x151 ;  /* 0x0000015100127836 */ /* 0x040fe40000000000 */
[----:B------:R-:W-:Y:S02]  /*a2c0*/  VIADD R5, R0, 0x150 ;  /* 0x0000015000057836 */ /* 0x000fe40000000000 */
[----:B------:R-:W-:Y:S01]  /*a2d0*/  @!P4 IMAD.MOV R23, RZ, RZ, -R23 ;  /* 0x000000ffff17c224 */ /* 0x000fe200078e0a17 */
[----:B------:R-:W-:Y:S01]  /*a2e0*/  ISETP.GT.U32.AND P4, PT, R4, R22, PT ;  /* 0x000000160400720c */ /* 0x000fe20003f84070 */
[--C-:B------:R-:W-:Y:S01]  /*a2f0*/  @!P6 IMAD.IADD R12, R12, 0x1, -R4.reuse ;  /* 0x000000010c0ce824 */ /* 0x100fe200078e0a04 */
[----:B------:R-:W-:Y:S01]  /*a300*/  ISETP.GT.U32.AND P6, PT, R4, R10, PT ;  /* 0x0000000a0400720c */ /* 0x000fe20003fc4070 */
[----:B------:R-:W-:Y:S01]  /*a310*/  @!P0 IMAD.IADD R20, R20, 0x1, -R4 ;  /* 0x0000000114148824 */ /* 0x000fe200078e0a04 */
[----:B------:R-:W-:Y:S01]  /*a320*/  IABS R16, R18 ;  /* 0x0000001200107213 */ /* 0x000fe20000000000 */
[----:B------:R-:W-:Y:S01]  /*a330*/  IMAD.MOV.U32 R24, RZ, RZ, R2 ;  /* 0x000000ffff187224 */ /* 0x000fe200078e0002 */
[----:B------:R-:W-:Y:S01]  /*a340*/  IABS R11, R5 ;  /* 0x00000005000b7213 */ /* 0x000fe20000000000 */
[----:B------:R0:W-:Y:S01]  /*a350*/  STL [R1+0x61c], R23 ;  /* 0x00061c1701007387 */ /* 0x0001e20000100800 */
        /* <DEDUP_REMOVED lines=8> */
[----:B------:R-:W-:Y:S01]  /*a3e0*/  @!P2 IMAD.IADD R9, R9, 0x1, -R4 ;  /* 0x000000010909a824 */ /* 0x000fe200078e0a04 */
[----:B------:R-:W-:Y:S01]  /*a3f0*/  ISETP.GE.AND P2, PT, R14, RZ, PT ;  /* 0x000000ff0e00720c */ /* 0x000fe20003f46270 */
[----:B0-----:R-:W-:-:S02]  /*a400*/  IMAD.MOV.U32 R23, RZ, RZ, R15 ;  /* 0x000000ffff177224 */ /* 0x001fc400078e000f */
[----:B-1----:R-:W-:-:S04]  /*a410*/  IMAD.HI.U32 R3, R21, R16, RZ ;  /* 0x0000001015037227 */ /* 0x002fc800078e00ff */
[--C-:B------:R-:W-:Y:S01]  /*a420*/  @!P4 IMAD.IADD R22, R22, 0x1, -R4.reuse ;  /* 0x000000011616c824 */ /* 0x100fe200078e0a04 */
[----:B------:R-:W-:Y:S01]  /*a430*/  ISETP.GE.AND P4, PT, R8, RZ, PT ;  /* 0x000000ff0800720c */ /* 0x000fe20003f86270 */
[----:B------:R-:W-:Y:S02]  /*a440*/  IMAD.MOV R3, RZ, RZ, -R3 ;  /* 0x000000ffff037224 */ /* 0x000fe400078e0a03 */
[----:B------:R-:W-:Y:S02]  /*a450*/  IMAD.MOV R17, RZ, RZ, -R17 ;  /* 0x000000ffff117224 */ /* 0x000fe400078e0a11 */
[----:B------:R-:W-:Y:S02]  /*a460*/  @!P6 IMAD.IADD R10, R10, 0x1, -R4 ;  /* 0x000000010a0ae824 */ /* 0x000fe400078e0a04 */
[----:B------:R-:W-:Y:S01]  /*a470*/  @!P3 IMAD.MOV R23, RZ, RZ, -R23 ;  /* 0x000000ffff17b224 */ /* 0x000fe200078e0a17 */
[C---:B------:R-:W-:Y:S01]  /*a480*/  ISETP.GT.U32.AND P3, PT, R4.reuse, R9, PT ;  /* 0x000000090400720c */ /* 0x040fe20003f64070 */
[C---:B------:R-:W-:Y:S01]  /*a490*/  IMAD R3, R4.reuse, R3, R16 ;  /* 0x0000000304037224 */ /* 0x040fe200078e0210 */
[C---:B------:R-:W-:Y:S01]  /*a4a0*/  ISETP.GT.U32.AND P6, PT, R4.reuse, R10, PT ;  /* 0x0000000a0400720c */ /* 0x040fe20003fc4070 */
[C---:B------:R-:W-:Y:S01]  /*a4b0*/  IMAD R11, R4.reuse, R17, R11 ;  /* 0x00000011040b7224 */ /* 0x040fe200078e020b */
[----:B------:R-:W-:Y:S01]  /*a4c0*/  STL [R1+0x60c], R23 ;  /* 0x00060c1701007387 */ /* 0x000fe20000100800 */
[----:B------:R-:W-:Y:S01]  /*a4d0*/  @!P1 IMAD.MOV R12, RZ, RZ, -R12 ;  /* 0x000000ffff0c9224 */ /* 0x000fe200078e0a0c */
[----:B------:R-:W-:Y:S01]  /*a4e0*/  ISETP.GT.U32.AND P1, PT, R4, R3, PT ;  /* 0x000000030400720c */ /* 0x000fe20003f24070 */
[----:B------:R-:W-:Y:S01]  /*a4f0*/  @!P5 IMAD.IADD R20, R20, 0x1, -R4 ;  /* 0x000000011414d824 */ /* 0x000fe200078e0a04 */
[----:B------:R-:W-:Y:S01]  /*a500*/  ISETP.GT.U32.AND P5, PT, R4, R11, PT ;  /* 0x0000000b0400720c */ /* 0x000fe20003fa4070 */
[----:B------:R-:W-:Y:S01]  /*a510*/  IMAD.MOV.U32 R14, RZ, RZ, R22 ;  /* 0x000000ffff0e7224 */ /* 0x000fe200078e0016 */
[----:B------:R0:W-:Y:S01]  /*a520*/  STL [R1+0x608], R12 ;  /* 0x0006080c01007387 */ /* 0x0001e20000100800 */
[----:B------:R-:W-:-:S02]  /*a530*/  VIADD R2, R0, 0x14f ;  /* 0x0000014f00027836 */ /* 0x000fc40000000000 */
[----:B------:R-:W-:Y:S01]  /*a540*/  @!P4 IMAD.MOV R14, RZ, RZ, -R14 ;  /* 0x000000ffff0ec224 */ /* 0x000fe200078e0a0e */
[----:B------:R-:W-:Y:S01]  /*a550*/  ISETP.GE.AND P4, PT, R13, RZ, PT ;  /* 0x000000ff0d00720c */ /* 0x000fe20003f86270 */
[----:B------:R-:W-:Y:S01]  /*a560*/  @!P3 IMAD.IADD R9, R9, 0x1, -R4 ;  /* 0x000000010909b824 */ /* 0x000fe200078e0a04 */
[----:B------:R-:W-:Y:S01]  /*a570*/  IABS R13, R2 ;  /* 0x00000002000d7213 */ /* 0x000fe20000000000 */
[----:B------:R-:W-:Y:S01]  /*a580*/  VIADD R8, R0, 0x14e ;  /* 0x0000014e00087836 */ /* 0x000fe20000000000 */
[----:B------:R1:W-:Y:S01]  /*a590*/  STL [R1+0x604], R14 ;  /* 0x0006040e01007387 */ /* 0x0003e20000100800 */
[----:B------:R-:W-:Y:S01]  /*a5a0*/  IMAD.MOV.U32 R15, RZ, RZ, R20 ;  /* 0x000000ffff0f7224 */ /* 0x000fe200078e0014 */
[----:B------:R-:W-:Y:S01]  /*a5b0*/  ISETP.GE.AND P3, PT, R18, RZ, PT ;  /* 0x000000ff1200720c */ /* 0x000fe20003f66270 */
[----:B------:R-:W-:Y:S01]  /*a5c0*/  @!P6 IMAD.IADD R10, R10, 0x1, -R4 ;  /* 0x000000010a0ae824 */ /* 0x000fe200078e0a04 */
[----:B------:R-:W-:Y:S01]  /*a5d0*/  ISETP.GE.AND P6, PT, R5, RZ, PT ;  /* 0x000000ff0500720c */ /* 0x000fe20003fc6270 */
[----:B------:R-:W-:Y:S01]  /*a5e0*/  IMAD.HI.U32 R5, R21, R13, RZ ;  /* 0x0000000d15057227 */ /* 0x000fe200078e00ff */
[----:B0-----:R-:W-:-:S03]  /*a5f0*/  IABS R12, R8 ;  /* 0x00000008000c7213 */ /* 0x001fc60000000000 */
[--C-:B------:R-:W-:Y:S01]  /*a600*/  @!P1 IMAD.IADD R3, R3, 0x1, -R4.reuse ;  /* 0x0000000103039824 */ /* 0x100fe200078e0a04 */
[----:B------:R-:W-:Y:S01]  /*a610*/  ISETP.GE.AND P1, PT, R2, RZ, PT ;  /* 0x000000ff0200720c */ /* 0x000fe20003f26270 */
[----:B-1----:R-:W-:Y:S02]  /*a620*/  IMAD.MOV.U32 R14, RZ, RZ, R9 ;  /* 0x000000ffff0e7224 */ /* 0x002fe400078e0009 */
[----:B------:R-:W-:Y:S02]  /*a630*/  @!P5 IMAD.IADD R11, R11, 0x1, -R4 ;  /* 0x000000010b0bd824 */ /* 0x000fe400078e0a04 */
[----:B------:R-:W-:Y:S01]  /*a640*/  @!P0 IMAD.MOV R15, RZ, RZ, -R15 ;  /* 0x000000ffff0f8224 */ /* 0x000fe200078e0a0f */
[C---:B------:R-:W-:Y:S01]  /*a650*/  ISETP.GT.U32.AND P0, PT, R4.reuse, R3, PT ;  /* 0x000000030400720c */ /* 0x040fe20003f04070 */
[----:B------:R-:W-:Y:S01]  /*a660*/  @!P2 IMAD.MOV R14, RZ, RZ, -R14 ;  /* 0x000000ffff0ea224 */ /* 0x000fe200078e0a0e */
[----:B------:R-:W-:Y:S01]  /*a670*/  ISETP.GT.U32.AND P5, PT, R4, R11, PT ;  /* 0x0000000b0400720c */ /* 0x000fe20003fa4070 */
[----:B------:R-:W-:Y:S01]  /*a680*/  IMAD.MOV R5, RZ, RZ, -R5 ;  /* 0x000000ffff057224 */ /* 0x000fe200078e0a05 */
[----:B------:R-:W-:Y:S01]  /*a690*/  STL [R1+0x6bc], R15 ;  /* 0x0006bc0f01007387 */ /* 0x000fe20000100800 */
[----:B------:R-:W-:Y:S01]  /*a6a0*/  IMAD.HI.U32 R2, R21, R12, RZ ;  /* 0x0000000c15027227 */ /* 0x000fe200078e00ff */
[----:B------:R-:W-:-:S02]  /*a6b0*/  ISETP.GE.AND P2, PT, R8, RZ, PT ;  /* 0x000000ff0800720c */ /* 0x000fc40003f46270 */
[----:B------:R0:W-:Y:S01]  /*a6c0*/  STL [R1+0x6b8], R14 ;  /* 0x0006b80e01007387 */ /* 0x0001e20000100800 */
[----:B------:R-:W-:Y:S02]  /*a6d0*/  IMAD R5, R4, R5, R13 ;  /* 0x0000000504057224 */ /* 0x000fe400078e020d */
[----:B------:R-:W-:Y:S02]  /*a6e0*/  IMAD.MOV R2, RZ, RZ, -R2 ;  /* 0x000000ffff027224 */ /* 0x000fe400078e0a02 */
[--C-:B------:R-:W-:Y:S02]  /*a6f0*/  @!P0 IMAD.IADD R3, R3, 0x1, -R4.reuse ;  /* 0x0000000103038824 */ /* 0x100fe400078e0a04 */
[----:B------:R-:W-:Y:S02]  /*a700*/  @!P5 IMAD.IADD R11, R11, 0x1, -R4 ;  /* 0x000000010b0bd824 */ /* 0x000fe400078e0a04 */
[----:B------:R-:W-:Y:S02]  /*a710*/  VIADD R9, R0, 0x14d ;  /* 0x0000014d00097836 */ /* 0x000fe40000000000 */
[----:B0-----:R-:W-:-:S02]  /*a720*/  IMAD.MOV.U32 R14, RZ, RZ, R10 ;  /* 0x000000ffff0e7224 */ /* 0x001fc400078e000a */
[C---:B------:R-:W-:Y:S01]  /*a730*/  IMAD R10, R4.reuse, R2, R12 ;  /* 0x00000002040a7224 */ /* 0x040fe200078e020c */
[----:B------:R-:W-:Y:S01]  /*a740*/  ISETP.GE.AND P0, PT, R9, RZ, PT ;  /* 0x000000ff0900720c */ /* 0x000fe20003f06270 */
[----:B------:R-:W-:Y:S01]  /*a750*/  @!P4 IMAD.MOV R14, RZ, RZ, -R14 ;  /* 0x000000ffff0ec224 */ /* 0x000fe200078e0a0e */
[----:B------:R-:W-:Y:S01]  /*a760*/  ISETP.GT.U32.AND P4, PT, R4, R5, PT ;  /* 0x000000050400720c */ /* 0x000fe20003f84070 */
[----:B------:R-:W-:Y:S01]  /*a770*/  VIADD R8, R0, 0x14b ;  /* 0x0000014b00087836 */ /* 0x000fe20000000000 */
[----:B------:R-:W-:Y:S01]  /*a780*/  ISETP.GT.U32.AND P5, PT, R4, R10, PT ;  /* 0x0000000a0400720c */ /* 0x000fe20003fa4070 */
[----:B------:R-:W-:Y:S01]  /*a790*/  VIADD R12, R0, 0x14c ;  /* 0x0000014c000c7836 */ /* 0x000fe20000000000 */
[----:B------:R0:W-:Y:S01]  /*a7a0*/  STL [R1+0x6c4], R14 ;  /* 0x0006c40e01007387 */ /* 0x0001e20000100800 */
[----:B------:R-:W-:Y:S01]  /*a7b0*/  IABS R9, R9 ;  /* 0x0000000900097213 */ /* 0x000fe20000000000 */
[----:B------:R-:W-:Y:S01]  /*a7c0*/  @!P6 IMAD.MOV R11, RZ, RZ, -R11 ;  /* 0x000000ffff0be224 */ /* 0x000fe200078e0a0b */
[----:B------:R-:W-:-:S02]  /*a7d0*/  IABS R13, R8 ;  /* 0x00000008000d7213 */ /* 0x000fc40000000000 */
[----:B------:R-:W-:Y:S02]  /*a7e0*/  IABS R2, R12 ;  /* 0x0000000c00027213 */ /* 0x000fe40000000000 */
[----:B------:R-:W-:Y:S01]  /*a7f0*/  ISETP.GE.AND P6, PT, R8, RZ, PT ;  /* 0x000000ff0800720c */ /* 0x000fe20003fc6270 */
[----:B------:R-:W-:Y:S02]  /*a800*/  VIADD R8, R0, 0x148 ;  /* 0x0000014800087836 */ /* 0x000fe40000000000 */
[----:B0-----:R-:W-:Y:S02]  /*a810*/  IMAD.MOV.U32 R14, RZ, RZ, R3 ;  /* 0x000000ffff0e7224 */ /* 0x001fe400078e0003 */
[----:B------:R-:W-:Y:S01]  /*a820*/  @!P4 IMAD.IADD R5, R5, 0x1, -R4 ;  /* 0x000000010505c824 */ /* 0x000fe200078e0a04 */
[----:B------:R-:W-:Y:S01]  /*a830*/  ISETP.GE.AND P4, PT, R12, RZ, PT ;  /* 0x000000ff0c00720c */ /* 0x000fe20003f86270 */
[----:B------:R-:W-:Y:S01]  /*a840*/  @!P3 IMAD.MOV R14, RZ, RZ, -R14 ;  /* 0x000000ffff0eb224 */ /* 0x000fe200078e0a0e */
[----:B------:R-:W-:Y:S01]  /*a850*/  IABS R17, R8 ;  /* 0x0000000800117213 */ /* 0x000fe20000000000 */
[----:B------:R-:W-:Y:S01]  /*a860*/  @!P5 IMAD.IADD R10, R10, 0x1, -R4 ;  /* 0x000000010a0ad824 */ /* 0x000fe200078e0a04 */
[C---:B------:R-:W-:Y:S01]  /*a870*/  ISETP.GT.U32.AND P3, PT, R4.reuse, R5, PT ;  /* 0x000000050400720c */ /* 0x040fe20003f64070 */
[----:B------:R-:W-:Y:S01]  /*a880*/  IMAD.MOV.U32 R3, RZ, RZ, R13 ;  /* 0x000000ffff037224 */ /* 0x000fe200078e000d */
[----:B------:R0:W-:Y:S01]  /*a890*/  STL [R1+0x6c0], R14 ;  /* 0x0006c00e01007387 */ /* 0x0001e20000100800 */
[----:B------:R-:W-:Y:S01]  /*a8a0*/  IMAD.HI.U32 R13, R21, R2, RZ ;  /* 0x00000002150d7227 */ /* 0x000fe200078e00ff */
[----:B------:R-:W-:-:S02]  /*a8b0*/  ISETP.GT.U32.AND P5, PT, R4, R10, PT ;  /* 0x0000000a0400720c */ /* 0x000fc40003fa4070 */
[----:B------:R1:W-:Y:S01]  /*a8c0*/  STL [R1+0x6e8], R11 ;  /* 0x0006e80b01007387 */ /* 0x0003e20000100800 */
[----:B------:R-:W-:-:S04]  /*a8d0*/  IMAD.HI.U32 R12, R21, R3, RZ ;  /* 0x00000003150c7227 */ /* 0x000fc800078e00ff */
[----:B------:R-:W-:Y:S02]  /*a8e0*/  IMAD.MOV R13, RZ, RZ, -R13 ;  /* 0x000000ffff0d7224 */ /* 0x000fe400078e0a0d */
[----:B0-----:R-:W-:-:S04]  /*a8f0*/  IMAD.HI.U32 R14, R21, R9, RZ ;  /* 0x00000009150e7227 */ /* 0x001fc800078e00ff */
[----:B------:R-:W-:Y:S02]  /*a900*/  IMAD.MOV R14, RZ, RZ, -R14 ;  /* 0x000000ffff0e7224 */ /* 0x000fe400078e0a0e */
[----:B------:R-:W-:Y:S02]  /*a910*/  IMAD.MOV R12, RZ, RZ, -R12 ;  /* 0x000000ffff0c7224 */ /* 0x000fe400078e0a0c */
[C---:B------:R-:W-:Y:S02]  /*a920*/  IMAD R9, R4.reuse, R14, R9 ;  /* 0x0000000e04097224 */ /* 0x040fe400078e0209 */
[----:B------:R-:W-:Y:S02]  /*a930*/  @!P3 IMAD.IADD R5, R5, 0x1, -R4 ;  /* 0x000000010505b824 */ /* 0x000fe400078e0a04 */
[C---:B------:R-:W-:Y:S01]  /*a940*/  IMAD R2, R4.reuse, R13, R2 ;  /* 0x0000000d04027224 */ /* 0x040fe200078e0202 */
[C---:B------:R-:W-:Y:S01]  /*a950*/  ISETP.GT.U32.AND P3, PT, R4.reuse, R9, PT ;  /* 0x000000090400720c */ /* 0x040fe20003f64070 */
[----:B------:R-:W-:-:S02]  /*a960*/  IMAD R3, R4, R12, R3 ;  /* 0x0000000c04037224 */ /* 0x000fc400078e0203 */
[----:B------:R-:W-:Y:S02]  /*a970*/  IMAD.MOV.U32 R18, RZ, RZ, R5 ;  /* 0x000000ffff127224 */ /* 0x000fe400078e0005 */
[----:B------:R-:W-:Y:S01]  /*a980*/  @!P5 IMAD.IADD R10, R10, 0x1, -R4 ;  /* 0x000000010a0ad824 */ /* 0x000fe200078e0a04 */
[C---:B------:R-:W-:Y:S01]  /*a990*/  ISETP.GT.U32.AND P5, PT, R4.reuse, R2, PT ;  /* 0x000000020400720c */ /* 0x040fe20003fa4070 */
[----:B------:R-:W-:Y:S01]  /*a9a0*/  @!P1 IMAD.MOV R18, RZ, RZ, -R18 ;  /* 0x000000ffff129224 */ /* 0x000fe200078e0a12 */
[----:B------:R-:W-:Y:S01]  /*a9b0*/  ISETP.GT.U32.AND P1, PT, R4, R3, PT ;  /* 0x000000030400720c */ /* 0x000fe20003f24070 */
[C---:B------:R-:W-:Y:S02]  /*a9c0*/  VIADD R14, R0.reuse, 0x14a ;  /* 0x0000014a000e7836 */ /* 0x040fe40000000000 */
[C---:B------:R-:W-:Y:S01]  /*a9d0*/  VIADD R13, R0.reuse, 0x149 ;  /* 0x00000149000d7836 */ /* 0x040fe20000000000 */
[----:B------:R0:W-:Y:S01]  /*a9e0*/  STL [R1+0x6e0], R18 ;  /* 0x0006e01201007387 */ /* 0x0001e20000100800 */
[----:B------:R-:W-:Y:S01]  /*a9f0*/  @!P3 IMAD.IADD R9, R9, 0x1, -R4 ;  /* 0x000000010909b824 */ /* 0x000fe200078e0a04 */
[----:B------:R-:W-:Y:S01]  /*aa00*/  IABS R15, R14 ;  /* 0x0000000e000f7213 */ /* 0x000fe20000000000 */
[----:B-1----:R-:W-:Y:S01]  /*aa10*/  VIADD R11, R0, 0x147 ;  /* 0x00000147000b7836 */ /* 0x002fe20000000000 */
[----:B------:R-:W-:-:S02]  /*aa20*/  IABS R16, R13 ;  /* 0x0000000d00107213 */ /* 0x000fc40000000000 */
[----:B------:R-:W-:Y:S01]  /*aa30*/  ISETP.GT.U32.AND P3, PT, R4, R9, PT ;  /* 0x000000090400720c */ /* 0x000fe20003f64070 */
[----:B------:R-:W-:Y:S01]  /*aa40*/  IMAD.HI.U32 R5, R21, R15, RZ ;  /* 0x0000000f15057227 */ /* 0x000fe200078e00ff */
[----:B------:R-:W-:-:S03]  /*aa50*/  IABS R12, R11 ;  /* 0x0000000b000c7213 */ /* 0x000fc60000000000 */
[--C-:B------:R-:W-:Y:S02]  /*aa60*/  @!P5 IMAD.IADD R2, R2, 0x1, -R4.reuse ;  /* 0x000000010202d824 */ /* 0x100fe400078e0a04 */
[----:B------:R-:W-:Y:S02]  /*aa70*/  @!P1 IMAD.IADD R3, R3, 0x1, -R4 ;  /* 0x0000000103039824 */ /* 0x000fe400078e0a04 */
[----:B------:R-:W-:Y:S01]  /*aa80*/  IMAD.MOV R5, RZ, RZ, -R5 ;  /* 0x000000ffff057224 */ /* 0x000fe200078e0a05 */
[C---:B------:R-:W-:Y:S01]  /*aa90*/  ISETP.GT.U32.AND P5, PT, R4.reuse, R2, PT ;  /* 0x000000020400720c */ /* 0x040fe20003fa4070 */
[----:B0-----:R-:W-:Y:S01]  /*aaa0*/  IMAD.MOV.U32 R18, RZ, RZ, R10 ;  /* 0x000000ffff127224 */ /* 0x001fe200078e000a */
[C---:B------:R-:W-:Y:S01]  /*aab0*/  ISETP.GT.U32.AND P1, PT, R4.reuse, R3, PT ;  /* 0x000000030400720c */ /* 0x040fe20003f24070 */
[----:B------:R-:W-:Y:S02]  /*aac0*/  IMAD.MOV.U32 R10, RZ, RZ, R17 ;  /* 0x000000ffff0a7224 */ /* 0x000fe400078e0011 */
[----:B------:R-:W-:-:S02]  /*aad0*/  IMAD R5, R4, R5, R15 ;  /* 0x0000000504057224 */ /* 0x000fc400078e020f */
[----:B------:R-:W-:-:S04]  /*aae0*/  IMAD.HI.U32 R17, R21, R16, RZ ;  /* 0x0000001015117227 */ /* 0x000fc800078e00ff */
[----:B------:R-:W-:-:S04]  /*aaf0*/  IMAD.HI.U32 R15, R21, R10, RZ ;  /* 0x0000000a150f7227 */ /* 0x000fc800078e00ff */
[----:B------:R-:W-:Y:S01]  /*ab00*/  @!P3 IMAD.IADD R9, R9, 0x1, -R4 ;  /* 0x000000010909b824 */ /* 0x000fe200078e0a04 */
[----:B------:R-:W-:Y:S01]  /*ab10*/  ISETP.GT.U32.AND P3, PT, R4, R5, PT ;  /* 0x000000050400720c */ /* 0x000fe20003f64070 */
[----:B------:R-:W-:Y:S01]  /*ab20*/  @!P2 IMAD.MOV R18, RZ, RZ, -R18 ;  /* 0x000000ffff12a224 */ /* 0x000fe200078e0a12 */
[----:B------:R-:W-:Y:S01]  /*ab30*/  ISETP.GE.AND P2, PT, R14, RZ, PT ;  /* 0x000000ff0e00720c */ /* 0x000fe20003f46270 */
[----:B------:R-:W-:-:S03]  /*ab40*/  IMAD.HI.U32 R14, R21, R12, RZ ;  /* 0x0000000c150e7227 */ /* 0x000fc600078e00ff */
[----:B------:R0:W-:Y:S01]  /*ab50*/  STL [R1+0x6dc], R18 ;  /* 0x0006dc1201007387 */ /* 0x0001e20000100800 */
[----:B------:R-:W-:Y:S02]  /*ab60*/  IMAD.MOV R17, RZ, RZ, -R17 ;  /* 0x000000ffff117224 */ /* 0x000fe400078e0a11 */
[----:B------:R-:W-:Y:S02]  /*ab70*/  IMAD.MOV R15, RZ, RZ, -R15 ;  /* 0x000000ffff0f7224 */ /* 0x000fe400078e0a0f */
[----:B------:R-:W-:Y:S01]  /*ab80*/  @!P5 IMAD.IADD R2, R2, 0x1, -R4 ;  /* 0x000000010202d824 */ /* 0x000fe200078e0a04 */
[----:B------:R-:W-:Y:S01]  /*ab90*/  ISETP.GE.AND P5, PT, R13, RZ, PT ;  /* 0x000000ff0d00720c */ /* 0x000fe20003fa6270 */
[----:B------:R-:W-:Y:S02]  /*aba0*/  IMAD.MOV R14, RZ, RZ, -R14 ;  /* 0x000000ffff0e7224 */ /* 0x000fe400078e0a0e */
[C---:B------:R-:W-:Y:S02]  /*abb0*/  IMAD R13, R4.reuse, R17, R16 ;  /* 0x00000011040d7224 */ /* 0x040fe400078e0210 */
[----:B------:R-:W-:-:S02]  /*abc0*/  IMAD R10, R4, R15, R10 ;  /* 0x0000000f040a7224 */ /* 0x000fc400078e020a */
[----:B0-----:R-:W-:Y:S02]  /*abd0*/  IMAD.MOV.U32 R18, RZ, RZ, R9 ;  /* 0x000000ffff127224 */ /* 0x001fe400078e0009 */
[----:B------:R-:W-:Y:S01]  /*abe0*/  @!P1 IMAD.IADD R3, R3, 0x1, -R4 ;  /* 0x0000000103039824 */ /* 0x000fe200078e0a04 */
[C---:B------:R-:W-:Y:S01]  /*abf0*/  ISETP.GT.U32.AND P1, PT, R4.reuse, R10, PT ;  /* 0x0000000a0400720c */ /* 0x040fe20003f24070 */
[C---:B------:R-:W-:Y:S02]  /*ac00*/  IMAD R9, R4.reuse, R14, R12 ;  /* 0x0000000e04097224 */ /* 0x040fe400078e020c */
[----:B------:R-:W-:Y:S01]  /*ac10*/  @!P0 IMAD.MOV R18, RZ, RZ, -R18 ;  /* 0x000000ffff128224 */ /* 0x000fe200078e0a12 */
[----:B------:R-:W-:Y:S01]  /*ac20*/  ISETP.GT.U32.AND P0, PT, R4, R13, PT ;  /* 0x0000000d0400720c */ /* 0x000fe20003f04070 */
[----:B------:R-:W-:Y:S02]  /*ac30*/  IMAD.MOV.U32 R16, RZ, RZ, R2 ;  /* 0x000000ffff107224 */ /* 0x000fe400078e0002 */
[----:B------:R-:W-:Y:S01]  /*ac40*/  IMAD.MOV.U32 R14, RZ, RZ, R3 ;  /* 0x000000ffff0e7224 */ /* 0x000fe200078e0003 */
[----:B------:R-:W-:Y:S01]  /*ac50*/  STL [R1+0x6d8], R18 ;  /* 0x0006d81201007387 */ /* 0x000fe20000100800 */
[----:B------:R-:W-:-:S02]  /*ac60*/  @!P3 IMAD.IADD R5, R5, 0x1, -R4 ;  /* 0x000000010505b824 */ /* 0x000fc400078e0a04 */
[----:B------:R-:W-:Y:S01]  /*ac70*/  @!P4 IMAD.MOV R16, RZ, RZ, -R16 ;  /* 0x000000ffff10c224 */ /* 0x000fe200078e0a10 */
[----:B------:R-:W-:Y:S01]  /*ac80*/  ISETP.GE.AND P4, PT, R8, RZ, PT ;  /* 0x000000ff0800720c */ /* 0x000fe20003f86270 */
[----:B------:R-:W-:Y:S01]  /*ac90*/  @!P6 IMAD.MOV R14, RZ, RZ, -R14 ;  /* 0x000000ffff0ee224 */ /* 0x000fe200078e0a0e */
[----:B------:R-:W-:Y:S01]  /*aca0*/  ISETP.GT.U32.AND P6, PT, R4, R9, PT ;  /* 0x000000090400720c */ /* 0x000fe20003fc4070 */
[----:B------:R-:W-:Y:S01]  /*acb0*/  VIADD R15, R0, 0x146 ;  /* 0x00000146000f7836 */ /* 0x000fe20000000000 */
[----:B------:R-:W-:Y:S01]  /*acc0*/  ISETP.GT.U32.AND P3, PT, R4, R5, PT ;  /* 0x000000050400720c */ /* 0x000fe20003f64070 */
[----:B------:R0:W-:Y:S01]  /*acd0*/  STL [R1+0x6d4], R16 ;  /* 0x0006d41001007387 */ /* 0x0001e20000100800 */
[--C-:B------:R-:W-:Y:S02]  /*ace0*/  @!P0 IMAD.IADD R13, R13, 0x1, -R4.reuse ;  /* 0x000000010d0d8824 */ /* 0x100fe400078e0a04 */
[----:B------:R-:W-:Y:S01]  /*acf0*/  IABS R12, R15 ;  /* 0x0000000f000c7213 */ /* 0x000fe20000000000 */
[----:B------:R1:W-:Y:S01]  /*ad00*/  STL [R1+0x6d0], R14 ;  /* 0x0006d00e01007387 */ /* 0x0003e20000100800 */
[----:B------:R-:W-:Y:S01]  /*ad10*/  @!P1 IMAD.IADD R10, R10, 0x1, -R4 ;  /* 0x000000010a0a9824 */ /* 0x000fe200078e0a04 */
[----:B------:R-:W-:-:S02]  /*ad20*/  ISETP.GT.U32.AND P1, PT, R4, R13, PT ;  /* 0x0000000d0400720c */ /* 0x000fc40003f24070 */
[----:B------:R-:W-:Y:S01]  /*ad30*/  IMAD.MOV.U32 R2, RZ, RZ, R12 ;  /* 0x000000ffff027224 */ /* 0x000fe200078e000c */
[----:B------:R-:W-:Y:S01]  /*ad40*/  ISETP.GE.AND P0, PT, R15, RZ, PT ;  /* 0x000000ff0f00720c */ /* 0x000fe20003f06270 */
[----:B0-----:R-:W-:Y:S02]  /*ad50*/  VIADD R16, R0, 0x145 ;  /* 0x0000014500107836 */ /* 0x001fe40000000000 */
[----:B------:R-:W-:Y:S01]  /*ad60*/  @!P6 IMAD.IADD R9, R9, 0x1, -R4 ;  /* 0x000000010909e824 */ /* 0x000fe200078e0a04 */
[----:B------:R-:W-:Y:S01]  /*ad70*/  ISETP.GT.U32.AND P6, PT, R4, R10, PT ;  /* 0x0000000a0400720c */ /* 0x000fe20003fc4070 */
[----:B------:R-:W-:Y:S01]  /*ad80*/  IMAD.HI.U32 R3, R21, R2, RZ ;  /* 0x0000000215037227 */ /* 0x000fe200078e00ff */
[----:B-1----:R-:W-:-:S03]  /*ad90*/  IABS R14, R16 ;  /* 0x00000010000e7213 */ /* 0x002fc60000000000 */
[----:B------:R-:W-:Y:S01]  /*ada0*/  @!P3 IMAD.IADD R5, R5, 0x1, -R4 ;  /* 0x000000010505b824 */ /* 0x000fe200078e0a04 */
[----:B------:R-:W-:Y:S01]  /*adb0*/  ISETP.GE.AND P3, PT, R11, RZ, PT ;  /* 0x000000ff0b00720c */ /* 0x000fe20003f66270 */
[----:B------:R-:W-:-:S04]  /*adc0*/  IMAD.HI.U32 R8, R21, R14, RZ ;  /* 0x0000000e15087227 */ /* 0x000fc800078e00ff */
[----:B------:R-:W-:Y:S02]  /*add0*/  IMAD.MOV R3, RZ, RZ, -R3 ;  /* 0x000000ffff037224 */ /* 0x000fe400078e0a03 */
[----:B------:R-:W-:Y:S02]  /*ade0*/  IMAD.MOV.U32 R12, RZ, RZ, R5 ;  /* 0x000000ffff0c7224 */ /* 0x000fe400078e0005 */
[----:B------:R-:W-:Y:S02]  /*adf0*/  IMAD.MOV R8, RZ, RZ, -R8 ;  /* 0x000000ffff087224 */ /* 0x000fe400078e0a08 */
[C---:B------:R-:W-:Y:S02]  /*ae00*/  IMAD R2, R4.reuse, R3, R2 ;  /* 0x0000000304027224 */ /* 0x040fe400078e0202 */
[----:B------:R-:W-:Y:S01]  /*ae10*/  @!P2 IMAD.MOV R12, RZ, RZ, -R12 ;  /* 0x000000ffff0ca224 */ /* 0x000fe200078e0a0c */
[C---:B------:R-:W-:Y:S01]  /*ae20*/  ISETP.GT.U32.AND P2, PT, R4.reuse, R9, PT ;  /* 0x000000090400720c */ /* 0x040fe20003f44070 */
[----:B------:R-:W-:-:S02]  /*ae30*/  IMAD R14, R4, R8, R14 ;  /* 0x00000008040e7224 */ /* 0x000fc400078e020e */
[--C-:B------:R-:W-:Y:S01]  /*ae40*/  @!P1 IMAD.IADD R13, R13, 0x1, -R4.reuse ;  /* 0x000000010d0d9824 */ /* 0x100fe200078e0a04 */
[----:B------:R0:W-:Y:S01]  /*ae50*/  STL [R1+0x6cc], R12 ;  /* 0x0006cc0c01007387 */ /* 0x0001e20000100800 */
[--C-:B------:R-:W-:Y:S01]  /*ae60*/  @!P6 IMAD.IADD R10, R10, 0x1, -R4.reuse ;  /* 0x000000010a0ae824 */ /* 0x100fe200078e0a04 */
[----:B------:R-:W-:Y:S01]  /*ae70*/  ISETP.GT.U32.AND P1, PT, R4, R2, PT ;  /* 0x000000020400720c */ /* 0x000fe20003f24070 */
[----:B------:R-:W-:Y:S01]  /*ae80*/  VIADD R5, R0, 0x143 ;  /* 0x0000014300057836 */ /* 0x000fe20000000000 */
[----:B------:R-:W-:Y:S01]  /*ae90*/  ISETP.GT.U32.AND P6, PT, R4, R14, PT ;  /* 0x0000000e0400720c */ /* 0x000fe20003fc4070 */
[----:B------:R-:W-:Y:S02]  /*aea0*/  VIADD R3, R0, 0x142 ;  /* 0x0000014200037836 */ /* 0x000fe40000000000 */
        /* <DEDUP_REMOVED lines=35> */
[----:B------:R1:W-:Y:S01]  /*b0e0*/  STL [R1+0x72c], R9 ;  /* 0x00072c0901007387 */ /* 0x0003e20000100800 */
[----:B------:R-:W-:Y:S01]  /*b0f0*/  ISETP.GE.AND P4, PT, R3, RZ, PT ;  /* 0x000000ff0300720c */ /* 0x000fe20003f86270 */
[----:B------:R-:W-:-:S02]  /*b100*/  IMAD.MOV.U32 R17, RZ, RZ, R2 ;  /* 0x000000ffff117224 */ /* 0x000fc400078e0002 */
[--C-:B------:R-:W-:Y:S01]  /*b110*/  @!P3 IMAD.IADD R8, R8, 0x1, -R4.reuse ;  /* 0x000000010808b824 */ /* 0x100fe200078e0a04 */
[----:B------:R-:W-:Y:S01]  /*b120*/  ISETP.GT.U32.AND P3, PT, R4, R15, PT ;  /* 0x0000000f0400720c */ /* 0x000fe20003f64070 */
[----:B------:R-:W-:Y:S01]  /*b130*/  VIADD R12, R0, 0x13f ;  /* 0x0000013f000c7836 */ /* 0x000fe20000000000 */
[----:B0-----:R-:W-:Y:S01]  /*b140*/  IABS R10, R5 ;  /* 0x00000005000a7213 */ /* 0x001fe20000000000 */
[----:B------:R-:W-:Y:S01]  /*b150*/  @!P6 IMAD.IADD R11, R11, 0x1, -R4 ;  /* 0x000000010b0be824 */ /* 0x000fe200078e0a04 */
[C---:B------:R-:W-:Y:S01]  /*b160*/  ISETP.GT.U32.AND P6, PT, R4.reuse, R8, PT ;  /* 0x000000080400720c */ /* 0x040fe20003fc4070 */
[----:B------:R-:W-:Y:S01]  /*b170*/  @!P0 IMAD.MOV R17, RZ, RZ, -R17 ;  /* 0x000000ffff118224 */ /* 0x000fe200078e0a11 */
[----:B-1----:R-:W-:Y:S01]  /*b180*/  IABS R9, R16 ;  /* 0x0000001000097213 */ /* 0x002fe20000000000 */
[----:B------:R-:W-:Y:S01]  /*b190*/  IMAD.MOV.U32 R3, RZ, RZ, R10 ;  /* 0x000000ffff037224 */ /* 0x000fe200078e000a */
[----:B------:R-:W-:Y:S01]  /*b1a0*/  IABS R18, R12 ;  /* 0x0000000c00127213 */ /* 0x000fe20000000000 */
[----:B------:R-:W-:Y:S01]  /*b1b0*/  @!P2 IMAD.MOV R14, RZ, RZ, -R14 ;  /* 0x000000ffff0ea224 */ /* 0x000fe200078e0a0e */
[----:B------:R-:W-:Y:S01]  /*b1c0*/  ISETP.GT.U32.AND P0, PT, R4, R11, PT ;  /* 0x0000000b0400720c */ /* 0x000fe20003f04070 */
[C---:B------:R-:W-:Y:S01]  /*b1d0*/  IMAD.HI.U32 R13, R21.reuse, R9, RZ ;  /* 0x00000009150d7227 */ /* 0x040fe200078e00ff */
[----:B------:R0:W-:Y:S03]  /*b1e0*/  STL [R1+0x728], R17 ;  /* 0x0007281101007387 */ /* 0x0001e60000100800 */
[----:B------:R-:W-:Y:S01]  /*b1f0*/  IMAD.MOV R13, RZ, RZ, -R13 ;  /* 0x000000ffff0d7224 */ /* 0x000fe200078e0a0d */
[----:B------:R-:W-:Y:S01]  /*b200*/  STL [R1+0x740], R14 ;  /* 0x0007400e01007387 */ /* 0x000fe20000100800 */
[----:B------:R-:W-:-:S04]  /*b210*/  IMAD.HI.U32 R10, R21, R3, RZ ;  /* 0x00000003150a7227 */ /* 0x000fc800078e00ff */
[C---:B------:R-:W-:Y:S02]  /*b220*/  IMAD R2, R4.reuse, R13, R9 ;  /* 0x0000000d04027224 */ /* 0x040fe400078e0209 */
[----:B------:R-:W-:Y:S02]  /*b230*/  IMAD.MOV R10, RZ, RZ, -R10 ;  /* 0x000000ffff0a7224 */ /* 0x000fe400078e0a0a */
[--C-:B------:R-:W-:Y:S01]  /*b240*/  @!P3 IMAD.IADD R15, R15, 0x1, -R4.reuse ;  /* 0x000000010f0fb824 */ /* 0x100fe200078e0a04 */
[C---:B------:R-:W-:Y:S01]  /*b250*/  ISETP.GT.U32.AND P3, PT, R4.reuse, R2, PT ;  /* 0x000000020400720c */ /* 0x040fe20003f64070 */
[----:B------:R-:W-:Y:S02]  /*b260*/  IMAD R3, R4, R10, R3 ;  /* 0x0000000a04037224 */ /* 0x000fe400078e0203 */
[----:B------:R-:W-:Y:S02]  /*b270*/  @!P6 IMAD.IADD R8, R8, 0x1, -R4 ;  /* 0x000000010808e824 */ /* 0x000fe400078e0a04 */
[----:B------:R-:W-:Y:S01]  /*b280*/  VIADD R9, R0, 0x13e ;  /* 0x0000013e00097836 */ /* 0x000fe20000000000 */
[----:B------:R-:W-:Y:S01]  /*b290*/  ISETP.GT.U32.AND P6, PT, R4, R3, PT ;  /* 0x000000030400720c */ /* 0x000fe20003fc4070 */
[----:B------:R-:W-:-:S03]  /*b2a0*/  IMAD.HI.U32 R19, R21, R18, RZ ;  /* 0x0000001215137227 */ /* 0x000fc600078e00ff */
[----:B------:R-:W-:Y:S01]  /*b2b0*/  IABS R10, R9 ;  /* 0x00000009000a7213 */ /* 0x000fe20000000000 */
[----:B------:R-:W-:Y:S02]  /*b2c0*/  IMAD.MOV R19, RZ, RZ, -R19 ;  /* 0x000000ffff137224 */ /* 0x000fe400078e0a13 */
[----:B------:R-:W-:Y:S01]  /*b2d0*/  @!P3 IMAD.IADD R2, R2, 0x1, -R4 ;  /* 0x000000010202b824 */ /* 0x000fe200078e0a04 */
[----:B------:R-:W-:Y:S01]  /*b2e0*/  ISETP.GE.AND P3, PT, R5, RZ, PT ;  /* 0x000000ff0500720c */ /* 0x000fe20003f66270 */
[----:B0-----:R-:W-:-:S04]  /*b2f0*/  IMAD.HI.U32 R17, R21, R10, RZ ;  /* 0x0000000a15117227 */ /* 0x001fc800078e00ff */
[----:B------:R-:W-:Y:S01]  /*b300*/  @!P6 IMAD.IADD R3, R3, 0x1, -R4 ;  /* 0x000000010303e824 */ /* 0x000fe200078e0a04 */
[C---:B------:R-:W-:Y:S01]  /*b310*/  ISETP.GT.U32.AND P6, PT, R4.reuse, R2, PT ;  /* 0x000000020400720c */ /* 0x040fe20003fc4070 */
[C---:B------:R-:W-:Y:S02]  /*b320*/  IMAD R5, R4.reuse, R19, R18 ;  /* 0x0000001304057224 */ /* 0x040fe400078e0212 */
[----:B------:R-:W-:Y:S01]  /*b330*/  IMAD.MOV R17, RZ, RZ, -R17 ;  /* 0x000000ffff117224 */ /* 0x000fe200078e0a11 */
[----:B------:R-:W-:Y:S01]  /*b340*/  ISETP.GT.U32.AND P2, PT, R4, R3, PT ;  /* 0x000000030400720c */ /* 0x000fe20003f44070 */
[----:B------:R-:W-:Y:S02]  /*b350*/  IMAD.MOV.U32 R20, RZ, RZ, R15 ;  /* 0x000000ffff147224 */ /* 0x000fe400078e000f */
[----:B------:R-:W-:Y:S02]  /*b360*/  VIADD R13, R0, 0x13d ;  /* 0x0000013d000d7836 */ /* 0x000fe40000000000 */
[----:B------:R-:W-:Y:S01]  /*b370*/  @!P1 IMAD.MOV R20, RZ, RZ, -R20 ;  /* 0x000000ffff149224 */ /* 0x000fe200078e0a14 */
[C---:B------:R-:W-:Y:S01]  /*b380*/  ISETP.GT.U32.AND P1, PT, R4.reuse, R5, PT ;  /* 0x000000050400720c */ /* 0x040fe20003f24070 */
[----:B------:R-:W-:-:S02]  /*b390*/  IMAD R10, R4, R17, R10 ;  /* 0x00000011040a7224 */ /* 0x000fc400078e020a */
[----:B------:R-:W-:Y:S01]  /*b3a0*/  @!P0 IMAD.IADD R11, R11, 0x1, -R4 ;  /* 0x000000010b0b8824 */ /* 0x000fe200078e0a04 */
[----:B------:R-:W-:Y:S01]  /*b3b0*/  ISETP.GE.AND P0, PT, R16, RZ, PT ;  /* 0x000000ff1000720c */ /* 0x000fe20003f06270 */
[----:B------:R-:W-:Y:S01]  /*b3c0*/  @!P5 IMAD.MOV R8, RZ, RZ, -R8 ;  /* 0x000000ffff08d224 */ /* 0x000fe200078e0a08 */
[----:B------:R-:W-:Y:S01]  /*b3d0*/  IABS R16, R13 ;  /* 0x0000000d00107213 */ /* 0x000fe20000000000 */
[--C-:B------:R-:W-:Y:S01]  /*b3e0*/  @!P6 IMAD.IADD R2, R2, 0x1, -R4.reuse ;  /* 0x000000010202e824 */ /* 0x100fe200078e0a04 */
[----:B------:R-:W-:Y:S01]  /*b3f0*/  ISETP.GT.U32.AND P6, PT, R4, R10, PT ;  /* 0x0000000a0400720c */ /* 0x000fe20003fc4070 */
[----:B------:R-:W-:Y:S01]  /*b400*/  STL [R1+0x760], R20 ;  /* 0x0007601401007387 */ /* 0x000fe20000100800 */
[----:B------:R-:W-:Y:S01]  /*b410*/  @!P4 IMAD.MOV R11, RZ, RZ, -R11 ;  /* 0x000000ffff0bc224 */ /* 0x000fe200078e0a0b */
[----:B------:R-:W-:Y:S01]  /*b420*/  ISETP.GE.AND P4, PT, R9, RZ, PT ;  /* 0x000000ff0900720c */ /* 0x000fe20003f86270 */
[----:B------:R-:W-:Y:S01]  /*b430*/  VIADD R9, R0, 0x13c ;  /* 0x0000013c00097836 */ /* 0x000fe20000000000 */
[----:B------:R0:W-:Y:S01]  /*b440*/  STL [R1+0x75c], R8 ;  /* 0x00075c0801007387 */ /* 0x0001e20000100800 */
[--C-:B------:R-:W-:Y:S01]  /*b450*/  @!P2 IMAD.IADD R3, R3, 0x1, -R4.reuse ;  /* 0x000000010303a824 */ /* 0x100fe200078e0a04 */
[----:B------:R-:W-:Y:S01]  /*b460*/  ISETP.GE.AND P5, PT, R12, RZ, PT ;  /* 0x000000ff0c00720c */ /* 0x000fe20003fa6270 */
[----:B------:R-:W-:Y:S01]  /*b470*/  @!P1 IMAD.IADD R5, R5, 0x1, -R4 ;  /* 0x0000000105059824 */ /* 0x000fe200078e0a04 */
[----:B------:R1:W-:Y:S01]  /*b480*/  STL [R1+0x770], R11 ;  /* 0x0007700b01007387 */ /* 0x0003e20000100800 */
[----:B------:R-:W-:Y:S01]  /*b490*/  IMAD.MOV.U32 R15, RZ, RZ, R3 ;  /* 0x000000ffff0f7224 */ /* 0x000fe200078e0003 */
[----:B------:R-:W-:Y:S01]  /*b4a0*/  ISETP.GE.AND P2, PT, R13, RZ, PT ;  /* 0x000000ff0d00720c */ /* 0x000fe20003f46270 */
[----:B------:R-:W-:Y:S01]  /*b4b0*/  IMAD.MOV.U32 R12, RZ, RZ, R2 ;  /* 0x000000ffff0c7224 */ /* 0x000fe200078e0002 */
[----:B------:R-:W-:Y:S01]  /*b4c0*/  ISETP.GE.AND P1, PT, R9, RZ, PT ;  /* 0x000000ff0900720c */ /* 0x000fe20003f26270 */
[----:B------:R-:W-:Y:S01]  /*b4d0*/  @!P6 IMAD.IADD R10, R10, 0x1, -R4 ;  /* 0x000000010a0ae824 */ /* 0x000fe200078e0a04 */
[----:B------:R-:W-:Y:S01]  /*b4e0*/  ISETP.GT.U32.AND P6, PT, R4, R5, PT ;  /* 0x000000050400720c */ /* 0x000fe20003fc4070 */
[----:B0-----:R-:W-:Y:S01]  /*b4f0*/  IMAD.HI.U32 R8, R21, R16, RZ ;  /* 0x0000001015087227 */ /* 0x001fe200078e00ff */
[----:B-1----:R-:W-:-:S03]  /*b500*/  IABS R11, R9 ;  /* 0x00000009000b7213 */ /* 0x002fc60000000000 */
[----:B------:R-:W-:Y:S02]  /*b510*/  IMAD.MOV R8, RZ, RZ, -R8 ;  /* 0x000000ffff087224 */ /* 0x000fe400078e0a08 */
[----:B------:R-:W-:Y:S02]  /*b520*/  @!P3 IMAD.MOV R15, RZ, RZ, -R15 ;  /* 0x000000ffff0fb224 */ /* 0x000fe400078e0a0f */
[----:B------:R-:W-:Y:S02]  /*b530*/  IMAD R14, R4, R8, R16 ;  /* 0x00000008040e7224 */ /* 0x000fe400078e0210 */
[----:B------:R-:W-:-:S03]  /*b540*/  IMAD.HI.U32 R13, R21, R11, RZ ;  /* 0x0000000b150d7227 */ /* 0x000fc600078e00ff */
[C---:B------:R-:W-:Y:S01]  /*b550*/  ISETP.GT.U32.AND P3, PT, R4.reuse, R14, PT ;  /* 0x0000000e0400720c */ /* 0x040fe20003f64070 */
[----:B------:R-:W-:Y:S01]  /*b560*/  @!P0 IMAD.MOV R12, RZ, RZ, -R12 ;  /* 0x000000ffff0c8224 */ /* 0x000fe200078e0a0c */
[----:B------:R-:W-:Y:S01]  /*b570*/  ISETP.GT.U32.AND P0, PT, R4, R10, PT ;  /* 0x0000000a0400720c */ /* 0x000fe20003f04070 */
[C---:B------:R-:W-:Y:S02]  /*b580*/  VIADD R9, R0.reuse, 0x13b ;  /* 0x0000013b00097836 */ /* 0x040fe40000000000 */
[C---:B------:R-:W-:Y:S01]  /*b590*/  VIADD R8, R0.reuse, 0x13a ;  /* 0x0000013a00087836 */ /* 0x040fe20000000000 */
[----:B------:R0:W-:Y:S01]  /*b5a0*/  STL [R1+0x76c], R12 ;  /* 0x00076c0c01007387 */ /* 0x0001e20000100800 */
[----:B------:R-:W-:Y:S01]  /*b5b0*/  IMAD.MOV R3, RZ, RZ, -R13 ;  /* 0x000000ffff037224 */ /* 0x000fe200078e0a0d */
[----:B------:R-:W-:Y:S01]  /*b5c0*/  IABS R2, R9 ;  /* 0x0000000900027213 */ /* 0x000fe20000000000 */
[----:B------:R-:W-:Y:S01]  /*b5d0*/  VIADD R17, R0, 0x139 ;  /* 0x0000013900117836 */ /* 0x000fe20000000000 */
[----:B------:R1:W-:Y:S01]  /*b5e0*/  STL [R1+0x77c], R15 ;  /* 0x00077c0f01007387 */ /* 0x0003e20000100800 */
[----:B------:R-:W-:-:S02]  /*b5f0*/  IMAD R3, R4, R3, R11 ;  /* 0x0000000304037224 */ /* 0x000fc400078e020b */
[--C-:B------:R-:W-:Y:S01]  /*b600*/  @!P6 IMAD.IADD R5, R5, 0x1, -R4.reuse ;  /* 0x000000010505e824 */ /* 0x100fe200078e0a04 */
[----:B------:R-:W-:Y:S01]  /*b610*/  IABS R13, R17 ;  /* 0x00000011000d7213 */ /* 0x000fe20000000000 */
[--C-:B------:R-:W-:Y:S01]  /*b620*/  @!P3 IMAD.IADD R14, R14, 0x1, -R4.reuse ;  /* 0x000000010e0eb824 */ /* 0x100fe200078e0a04 */
[----:B0-----:R-:W-:Y:S01]  /*b630*/  IABS R12, R8 ;  /* 0x00000008000c7213 */ /* 0x001fe20000000000 */
[----:B------:R-:W-:Y:S01]  /*b640*/  IMAD.MOV.U32 R16, RZ, RZ, R5 ;  /* 0x000000ffff107224 */ /* 0x000fe200078e0005 */
[----:B------:R-:W-:Y:S01]  /*b650*/  ISETP.GT.U32.AND P6, PT, R4, R3, PT ;  /* 0x000000030400720c */ /* 0x000fe20003fc4070 */
[----:B------:R-:W-:Y:S01]  /*b660*/  @!P0 IMAD.IADD R10, R10, 0x1, -R4 ;  /* 0x000000010a0a8824 */ /* 0x000fe200078e0a04 */
[----:B------:R-:W-:Y:S01]  /*b670*/  ISETP.GE.AND P0, PT, R9, RZ, PT ;  /* 0x000000ff0900720c */ /* 0x000fe20003f06270 */
[----:B------:R-:W-:Y:S01]  /*b680*/  IMAD.MOV.U32 R11, RZ, RZ, R12 ;  /* 0x000000ffff0b7224 */ /* 0x000fe200078e000c */
[----:B------:R-:W-:Y:S01]  /*b690*/  ISETP.GE.AND P3, PT, R8, RZ, PT ;  /* 0x000000ff0800720c */ /* 0x000fe20003f66270 */
[----:B-1----:R-:W-:-:S04]  /*b6a0*/  IMAD.HI.U32 R15, R21, R2, RZ ;  /* 0x00000002150f7227 */ /* 0x002fc800078e00ff */
[----:B------:R-:W-:Y:S01]  /*b6b0*/  @!P5 IMAD.MOV R16, RZ, RZ, -R16 ;  /* 0x000000ffff10d224 */ /* 0x000fe200078e0a10 */
[----:B------:R-:W-:Y:S01]  /*b6c0*/  ISETP.GT.U32.AND P5, PT, R4, R14, PT ;  /* 0x0000000e0400720c */ /* 0x000fe20003fa4070 */
[----:B------:R-:W-:Y:S02]  /*b6d0*/  IMAD.MOV.U32 R12, RZ, RZ, R13 ;  /* 0x000000ffff0c7224 */ /* 0x000fe400078e000d */
[C---:B------:R-:W-:Y:S01]  /*b6e0*/  IMAD.HI.U32 R13, R21.reuse, R11, RZ ;  /* 0x0000000b150d7227 */ /* 0x040fe200078e00ff */
[----:B------:R-:W-:Y:S03]  /*b6f0*/  STL [R1+0x778], R16 ;  /* 0x0007781001007387 */ /* 0x000fe60000100800 */
[----:B------:R-:W-:Y:S02]  /*b700*/  IMAD.MOV R15, RZ, RZ, -R15 ;  /* 0x000000ffff0f7224 */ /* 0x000fe400078e0a0f */
[----:B------:R-:W-:-:S04]  /*b710*/  IMAD.HI.U32 R9, R21, R12, RZ ;  /* 0x0000000c15097227 */ /* 0x000fc800078e00ff */
[----:B------:R-:W-:Y:S02]  /*b720*/  IMAD.MOV R13, RZ, RZ, -R13 ;  /* 0x000000ffff0d7224 */ /* 0x000fe400078e0a0d */
[C---:B------:R-:W-:Y:S02]  /*b730*/  IMAD R2, R4.reuse, R15, R2 ;  /* 0x0000000f04027224 */ /* 0x040fe400078e0202 */
[----:B------:R-:W-:Y:S02]  /*b740*/  IMAD.MOV R5, RZ, RZ, -R9 ;  /* 0x000000ffff057224 */ /* 0x000fe400078e0a09 */
[C---:B------:R-:W-:Y:S02]  /*b750*/  IMAD R9, R4.reuse, R13, R11 ;  /* 0x0000000d04097224 */ /* 0x040fe400078e020b */
[----:B------:R-:W-:Y:S02]  /*b760*/  @!P6 IMAD.IADD R3, R3, 0x1, -R4 ;  /* 0x000000010303e824 */ /* 0x000fe400078e0a04 */
[----:B------:R-:W-:Y:S01]  /*b770*/  @!P4 IMAD.MOV R10, RZ, RZ, -R10 ;  /* 0x000000ffff0ac224 */ /* 0x000fe200078e0a0a */
[----:B------:R-:W-:Y:S01]  /*b780*/  ISETP.GT.U32.AND P4, PT, R4, R2, PT ;  /* 0x000000020400720c */ /* 0x000fe20003f84070 */
[----:B------:R-:W-:Y:S01]  /*b790*/  @!P5 IMAD.IADD R14, R14, 0x1, -R4 ;  /* 0x000000010e0ed824 */ /* 0x000fe200078e0a04 */
[----:B------:R-:W-:Y:S01]  /*b7a0*/  ISETP.GT.U32.AND P6, PT, R4, R3, PT ;  /* 0x000000030400720c */ /* 0x000fe20003fc4070 */
[----:B------:R-:W-:Y:S01]  /*b7b0*/  VIADD R8, R0, 0x138 ;  /* 0x0000013800087836 */ /* 0x000fe20000000000 */
[C---:B------:R-:W-:Y:S01]  /*b7c0*/  ISETP.GT.U32.AND P5, PT, R4.reuse, R9, PT ;  /* 0x000000090400720c */ /* 0x040fe20003fa4070 */
[----:B------:R-:W-:Y:S01]  /*b7d0*/  IMAD R12, R4, R5, R12 ;  /* 0x00000005040c7224 */ /* 0x000fe200078e020c */
[----:B------:R0:W-:Y:S01]  /*b7e0*/  STL [R1+0x774], R10 ;  /* 0x0007740a01007387 */ /* 0x0001e20000100800 */
[----:B------:R-:W-:-:S02]  /*b7f0*/  VIADD R11, R0, 0x136 ;  /* 0x00000136000b7836 */ /* 0x000fc40000000000 */
[C---:B------:R-:W-:Y:S02]  /*b800*/  VIADD R13, R0.reuse, 0x137 ;  /* 0x00000137000d7836 */ /* 0x040fe40000000000 */
[----:B------:R-:W-:Y:S01]  /*b810*/  VIADD R5, R0, 0x135 ;  /* 0x0000013500057836 */ /* 0x000fe20000000000 */
[----:B------:R-:W-:Y:S01]  /*b820*/  IABS R18, R11 ;  /* 0x0000000b00127213 */ /* 0x000fe20000000000 */
[--C-:B------:R-:W-:Y:S01]  /*b830*/  @!P4 IMAD.IADD R2, R2, 0x1, -R4.reuse ;  /* 0x000000010202c824 */ /* 0x100fe200078e0a04 */
[----:B------:R-:W-:Y:S01]  /*b840*/  IABS R15, R13 ;  /* 0x0000000d000f7213 */ /* 0x000fe20000000000 */
[--C-:B------:R-:W-:Y:S01]  /*b850*/  @!P6 IMAD.IADD R3, R3, 0x1, -R4.reuse ;  /* 0x000000010303e824 */ /* 0x100fe200078e0a04 */
[----:B0-----:R-:W-:Y:S01]  /*b860*/  IABS R10, R8 ;  /* 0x00000008000a7213 */ /* 0x001fe20000000000 */
[----:B------:R-:W-:Y:S01]  /*b870*/  @!P5 IMAD.IADD R9, R9, 0x1, -R4 ;  /* 0x000000010909d824 */ /* 0x000fe200078e0a04 */
[C---:B------:R-:W-:Y:S01]  /*b880*/  ISETP.GT.U32.AND P6, PT, R4.reuse, R12, PT ;  /* 0x0000000c0400720c */ /* 0x040fe20003fc4070 */
[----:B------:R-:W-:Y:S01]  /*b890*/  IMAD.MOV.U32 R22, RZ, RZ, R14 ;  /* 0x000000ffff167224 */ /* 0x000fe200078e000e */
[----:B------:R-:W-:Y:S01]  /*b8a0*/  ISETP.GT.U32.AND P5, PT, R4, R2, PT ;  /* 0x000000020400720c */ /* 0x000fe20003fa4070 */
[----:B------:R-:W-:Y:S01]  /*b8b0*/  IMAD.HI.U32 R16, R21, R10, RZ ;  /* 0x0000000a15107227 */ /* 0x000fe200078e00ff */
[----:B------:R-:W-:-:S02]  /*b8c0*/  ISETP.GE.AND P4, PT, R17, RZ, PT ;  /* 0x000000ff1100720c */ /* 0x000fc40003f86270 */
[----:B------:R-:W-:Y:S01]  /*b8d0*/  IABS R19, R5 ;  /* 0x0000000500137213 */ /* 0x000fe20000000000 */
[----:B------:R-:W-:Y:S02]  /*b8e0*/  IMAD.MOV R16, RZ, RZ, -R16 ;  /* 0x000000ffff107224 */ /* 0x000fe400078e0a10 */
[----:B------:R-:W-:Y:S02]  /*b8f0*/  IMAD.MOV.U32 R17, RZ, RZ, R18 ;  /* 0x000000ffff117224 */ /* 0x000fe400078e0012 */
[----:B------:R-:W-:Y:S02]  /*b900*/  IMAD R10, R4, R16, R10 ;  /* 0x00000010040a7224 */ /* 0x000fe400078e020a */
[--C-:B------:R-:W-:Y:S01]  /*b910*/  @!P6 IMAD.IADD R12, R12, 0x1, -R4.reuse ;  /* 0x000000010c0ce824 */ /* 0x100fe200078e0a04 */
[----:B------:R-:W-:Y:S01]  /*b920*/  ISETP.GT.U32.AND P6, PT, R4, R9, PT ;  /* 0x000000090400720c */ /* 0x000fe20003fc4070 */
[----:B------:R-:W-:Y:S01]  /*b930*/  @!P5 IMAD.IADD R2, R2, 0x1, -R4 ;  /* 0x000000010202d824 */ /* 0x000fe200078e0a04 */
[----:B------:R-:W-:Y:S01]  /*b940*/  ISETP.GT.U32.AND P5, PT, R4, R10, PT ;  /* 0x0000000a0400720c */ /* 0x000fe20003fa4070 */
[----:B------:R-:W-:-:S04]  /*b950*/  IMAD.HI.U32 R18, R21, R15, RZ ;  /* 0x0000000f15127227 */ /* 0x000fc800078e00ff */
[----:B------:R-:W-:Y:S02]  /*b960*/  IMAD.MOV.U32 R20, RZ, RZ, R3 ;  /* 0x000000ffff147224 */ /* 0x000fe400078e0003 */
[----:B------:R-:W-:Y:S02]  /*b970*/  IMAD.MOV R18, RZ, RZ, -R18 ;  /* 0x000000ffff127224 */ /* 0x000fe400078e0a12 */
        /* <DEDUP_REMOVED lines=8> */
[----:B------:R-:W-:Y:S02]  /*ba00*/  IMAD.MOV R14, RZ, RZ, -R14 ;  /* 0x000000ffff0e7224 */ /* 0x000fe400078e0a0e */
[--C-:B------:R-:W-:Y:S01]  /*ba10*/  @!P6 IMAD.IADD R9, R9, 0x1, -R4.reuse ;  /* 0x000000010909e824 */ /* 0x100fe200078e0a04 */
[----:B------:R-:W-:Y:S01]  /*ba20*/  ISETP.GT.U32.AND P6, PT, R4, R15, PT ;  /* 0x0000000f0400720c */ /* 0x000fe20003fc4070 */
[----:B------:R-:W-:Y:S02]  /*ba30*/  @!P5 IMAD.IADD R10, R10, 0x1, -R4 ;  /* 0x000000010a0ad824 */ /* 0x000fe400078e0a04 */
[----:B------:R-:W-:Y:S02]  /*ba40*/  IMAD R14, R4, R14, R19 ;  /* 0x0000000e040e7224 */ /* 0x000fe400078e0213 */
[----:B------:R-:W-:-:S04]  /*ba50*/  IMAD.HI.U32 R8, R21, R17, RZ ;  /* 0x0000001115087227 */ /* 0x000fc800078e00ff */
[----:B0-----:R-:W-:Y:S02]  /*ba60*/  IMAD.MOV.U32 R20, RZ, RZ, R2 ;  /* 0x000000ffff147224 */ /* 0x001fe400078e0002 */
[----:B------:R-:W-:Y:S01]  /*ba70*/  @!P3 IMAD.MOV R9, RZ, RZ, -R9 ;  /* 0x000000ffff09b224 */ /* 0x000fe200078e0a09 */
[C---:B------:R-:W-:Y:S01]  /*ba80*/  ISETP.GT.U32.AND P3, PT, R4.reuse, R14, PT ;  /* 0x0000000e0400720c */ /* 0x040fe20003f64070 */
[----:B------:R-:W-:Y:S01]  /*ba90*/  @!P0 IMAD.MOV R20, RZ, RZ, -R20 ;  /* 0x000000ffff148224 */ /* 0x000fe200078e0a14 */
[----:B------:R-:W-:Y:S01]  /*baa0*/  ISETP.GT.U32.AND P0, PT, R4, R10, PT ;  /* 0x0000000a0400720c */ /* 0x000fe20003f04070 */
[----:B------:R-:W-:Y:S02]  /*bab0*/  VIADD R3, R0, 0x134 ;  /* 0x0000013400037836 */ /* 0x000fe40000000000 */
[----:B------:R-:W-:Y:S01]  /*bac0*/  IMAD.MOV R8, RZ, RZ, -R8 ;  /* 0x000000ffff087224 */ /* 0x000fe200078e0a08 */
[----:B------:R-:W-:Y:S01]  /*bad0*/  STL [R1+0x780], R20 ;  /* 0x0007801401007387 */ /* 0x000fe20000100800 */
[--C-:B------:R-:W-:Y:S01]  /*bae0*/  @!P2 IMAD.IADD R12, R12, 0x1, -R4.reuse ;  /* 0x000000010c0ca824 */ /* 0x100fe200078e0a04 */
[----:B------:R-:W-:Y:S01]  /*baf0*/  ISETP.GE.AND P2, PT, R13, RZ, PT ;  /* 0x000000ff0d00720c */ /* 0x000fe20003f46270 */
[----:B------:R-:W-:Y:S01]  /*bb00*/  IMAD R8, R4, R8, R17 ;  /* 0x0000000804087224 */ /* 0x000fe200078e0211 */
[----:B------:R-:W-:Y:S01]  /*bb10*/  IABS R13, R3 ;  /* 0x00000003000d7213 */ /* 0x000fe20000000000 */
[--C-:B------:R-:W-:Y:S01]  /*bb20*/  @!P6 IMAD.IADD R15, R15, 0x1, -R4.reuse ;  /* 0x000000010f0fe824 */ /* 0x100fe200078e0a04 */
[----:B------:R0:W-:Y:S01]  /*bb30*/  STL [R1+0x784], R9 ;  /* 0x0007840901007387 */ /* 0x0001e20000100800 */
[----:B------:R-:W-:Y:S01]  /*bb40*/  VIADD R16, R0, 0x133 ;  /* 0x0000013300107836 */ /* 0x000fe20000000000 */
[----:B------:R-:W-:Y:S01]  /*bb50*/  ISETP.GT.U32.AND P5, PT, R4, R8, PT ;  /* 0x000000080400720c */ /* 0x000fe20003fa4070 */
[----:B------:R-:W-:Y:S01]  /*bb60*/  @!P0 IMAD.IADD R10, R10, 0x1, -R4 ;  /* 0x000000010a0a8824 */ /* 0x000fe200078e0a04 */
[----:B------:R-:W-:Y:S01]  /*bb70*/  ISETP.GT.U32.AND P6, PT, R4, R15, PT ;  /* 0x0000000f0400720c */ /* 0x000fe20003fc4070 */
[----:B------:R-:W-:Y:S01]  /*bb80*/  IMAD.HI.U32 R17, R21, R13, RZ ;  /* 0x0000000d15117227 */ /* 0x000fe200078e00ff */
[----:B------:R-:W-:-:S02]  /*bb90*/  IABS R2, R16 ;  /* 0x0000001000027213 */ /* 0x000fc40000000000 */
[----:B------:R-:W-:Y:S01]  /*bba0*/  ISETP.GE.AND P0, PT, R5, RZ, PT ;  /* 0x000000ff0500720c */ /* 0x000fe20003f06270 */
[----:B------:R-:W-:Y:S01]  /*bbb0*/  @!P3 IMAD.IADD R14, R14, 0x1, -R4 ;  /* 0x000000010e0eb824 */ /* 0x000fe200078e0a04 */
[----:B------:R-:W-:Y:S01]  /*bbc0*/  ISETP.GE.AND P3, PT, R3, RZ, PT ;  /* 0x000000ff0300720c */ /* 0x000fe20003f66270 */
[----:B0-----:R-:W-:Y:S02]  /*bbd0*/  IMAD.MOV.U32 R9, RZ, RZ, R10 ;  /* 0x000000ffff097224 */ /* 0x001fe400078e000a */
[----:B------:R-:W-:Y:S02]  /*bbe0*/  IMAD.MOV R17, RZ, RZ, -R17 ;  /* 0x000000ffff117224 */ /* 0x000fe400078e0a11 */
[----:B------:R-:W-:Y:S01]  /*bbf0*/  @!P1 IMAD.MOV R9, RZ, RZ, -R9 ;  /* 0x000000ffff099224 */ /* 0x000fe200078e0a09 */
[C---:B------:R-:W-:Y:S01]  /*bc00*/  ISETP.GT.U32.AND P1, PT, R4.reuse, R14, PT ;  /* 0x0000000e0400720c */ /* 0x040fe20003f24070 */
[----:B------:R-:W-:Y:S02]  /*bc10*/  IMAD R13, R4, R17, R13 ;  /* 0x00000011040d7224 */ /* 0x000fe400078e020d */
[----:B------:R-:W-:-:S04]  /*bc20*/  IMAD.HI.U32 R5, R21, R2, RZ ;  /* 0x0000000215057227 */ /* 0x000fc800078e00ff */
[--C-:B------:R-:W-:Y:S02]  /*bc30*/  @!P5 IMAD.IADD R8, R8, 0x1, -R4.reuse ;  /* 0x000000010808d824 */ /* 0x100fe400078e0a04 */
[----:B------:R-:W-:Y:S01]  /*bc40*/  @!P6 IMAD.IADD R15, R15, 0x1, -R4 ;  /* 0x000000010f0fe824 */ /* 0x000fe200078e0a04 */
[C---:B------:R-:W-:Y:S01]  /*bc50*/  ISETP.GT.U32.AND P6, PT, R4.reuse, R13, PT ;  /* 0x0000000d0400720c */ /* 0x040fe20003fc4070 */
[----:B------:R-:W-:Y:S01]  /*bc60*/  IMAD.MOV R5, RZ, RZ, -R5 ;  /* 0x000000ffff057224 */ /* 0x000fe200078e0a05 */
[C---:B------:R-:W-:Y:S01]  /*bc70*/  ISETP.GT.U32.AND P5, PT, R4.reuse, R8, PT ;  /* 0x000000080400720c */ /* 0x040fe20003fa4070 */
[----:B------:R-:W-:Y:S01]  /*bc80*/  @!P4 IMAD.MOV R12, RZ, RZ, -R12 ;  /* 0x000000ffff0cc224 */ /* 0x000fe200078e0a0c */
[----:B------:R-:W-:Y:S01]  /*bc90*/  ISETP.GE.AND P4, PT, R11, RZ, PT ;  /* 0x000000ff0b00720c */ /* 0x000fe20003f86270 */
[----:B------:R-:W-:Y:S02]  /*bca0*/  IMAD R2, R4, R5, R2 ;  /* 0x0000000504027224 */ /* 0x000fe400078e0202 */
[--C-:B------:R-:W-:Y:S01]  /*bcb0*/  @!P1 IMAD.IADD R14, R14, 0x1, -R4.reuse ;  /* 0x000000010e0e9824 */ /* 0x100fe200078e0a04 */
[----:B------:R-:W-:Y:S01]  /*bcc0*/  STL [R1+0x758], R12 ;  /* 0x0007580c01007387 */ /* 0x000fe20000100800 */
[----:B------:R-:W-:Y:S01]  /*bcd0*/  IMAD.MOV.U32 R11, RZ, RZ, R15 ;  /* 0x000000ffff0b7224 */ /* 0x000fe200078e000f */
[----:B------:R-:W-:Y:S01]  /*bce0*/  ISETP.GT.U32.AND P1, PT, R4, R2, PT ;  /* 0x000000020400720c */ /* 0x000fe20003f24070 */
[----:B------:R-:W-:Y:S01]  /*bcf0*/  VIADD R5, R0, 0x132 ;  /* 0x0000013200057836 */ /* 0x000fe20000000000 */
[----:B------:R0:W-:Y:S01]  /*bd00*/  STL [R1+0x7a8], R9 ;  /* 0x0007a80901007387 */ /* 0x0001e20000100800 */
[----:B------:R-:W-:-:S02]  /*bd10*/  @!P6 IMAD.IADD R13, R13, 0x1, -R4 ;  /* 0x000000010d0de824 */ /* 0x000fc400078e0a04 */
[----:B------:R-:W-:Y:S01]  /*bd20*/  @!P5 IMAD.IADD R8, R8, 0x1, -R4 ;  /* 0x000000010808d824 */ /* 0x000fe200078e0a04 */
[----:B------:R-:W-:Y:S01]  /*bd30*/  IABS R18, R5 ;  /* 0x0000000500127213 */ /* 0x000fe20000000000 */
[----:B------:R-:W-:Y:S01]  /*bd40*/  @!P2 IMAD.MOV R11, RZ, RZ, -R11 ;  /* 0x000000ffff0ba224 */ /* 0x000fe200078e0a0b */
[----:B------:R-:W-:Y:S01]  /*bd50*/  ISETP.GT.U32.AND P6, PT, R4, R13, PT ;  /* 0x0000000d0400720c */ /* 0x000fe20003fc4070 */
[----:B------:R-:W-:Y:S01]  /*bd60*/  @!P4 IMAD.MOV R8, RZ, RZ, -R8 ;  /* 0x000000ffff08c224 */ /* 0x000fe200078e0a08 */
[----:B------:R-:W-:Y:S01]  /*bd70*/  ISETP.GE.AND P5, PT, R16, RZ, PT ;  /* 0x000000ff1000720c */ /* 0x000fe20003fa6270 */
[----:B------:R-:W-:Y:S01]  /*bd80*/  VIADD R10, R0, 0x130 ;  /* 0x00000130000a7836 */ /* 0x000fe20000000000 */
[----:B------:R1:W-:Y:S01]  /*bd90*/  STL [R1+0x7a4], R11 ;  /* 0x0007a40b01007387 */ /* 0x0003e20000100800 */
[--C-:B------:R-:W-:Y:S01]  /*bda0*/  @!P1 IMAD.IADD R2, R2, 0x1, -R4.reuse ;  /* 0x0000000102029824 */ /* 0x100fe200078e0a04 */
[----:B------:R-:W-:Y:S01]  /*bdb0*/  ISETP.GE.AND P2, PT, R5, RZ, PT ;  /* 0x000000ff0500720c */ /* 0x000fe20003f46270 */
[C---:B0-----:R-:W-:Y:S01]  /*bdc0*/  VIADD R9, R0.reuse, 0x131 ;  /* 0x0000013100097836 */ /* 0x041fe20000000000 */
[----:B------:R0:W-:Y:S01]  /*bdd0*/  STL [R1+0x7a0], R8 ;  /* 0x0007a00801007387 */ /* 0x0001e20000100800 */
[----:B------:R-:W-:Y:S01]  /*bde0*/  VIADD R3, R0, 0x12f ;  /* 0x0000012f00037836 */ /* 0x000fe20000000000 */
[----:B------:R-:W-:Y:S01]  /*bdf0*/  ISETP.GT.U32.AND P1, PT, R4, R2, PT ;  /* 0x000000020400720c */ /* 0x000fe20003f24070 */
[C---:B------:R-:W-:Y:S01]  /*be00*/  VIADD R15, R0.reuse, 0x12d ;  /* 0x0000012d000f7836 */ /* 0x040fe20000000000 */
[----:B------:R-:W-:Y:S01]  /*be10*/  ISETP.GE.AND P4, PT, R9, RZ, PT ;  /* 0x000000ff0900720c */ /* 0x000fe20003f86270 */
[----:B------:R-:W-:Y:S01]  /*be20*/  @!P6 IMAD.IADD R13, R13, 0x1, -R4 ;  /* 0x000000010d0de824 */ /* 0x000fe200078e0a04 */
[----:B------:R-:W-:Y:S01]  /*be30*/  IABS R12, R9 ;  /* 0x00000009000c7213 */ /* 0x000fe20000000000 */
[----:B-1----:R-:W-:Y:S01]  /*be40*/  IMAD.MOV.U32 R11, RZ, RZ, R14 ;  /* 0x000000ffff0b7224 */ /* 0x002fe200078e000e */
[----:B------:R-:W-:Y:S01]  /*be50*/  IABS R9, R10 ;  /* 0x0000000a00097213 */ /* 0x000fe20000000000 */
[----:B------:R-:W-:Y:S01]  /*be60*/  VIADD R19, R0, 0x12e ;  /* 0x0000012e00137836 */ /* 0x000fe20000000000 */
[----:B------:R-:W-:Y:S01]  /*be70*/  ISETP.GE.AND P6, PT, R3, RZ, PT ;  /* 0x000000ff0300720c */ /* 0x000fe20003fc6270 */
[----:B0-----:R-:W-:Y:S01]  /*be80*/  IMAD.HI.U32 R8, R21, R18, RZ ;  /* 0x0000001215087227 */ /* 0x001fe200078e00ff */
[----:B------:R-:W-:-:S03]  /*be90*/  IABS R14, R3 ;  /* 0x00000003000e7213 */ /* 0x000fc60000000000 */
[----:B------:R-:W-:Y:S01]  /*bea0*/  @!P0 IMAD.MOV R11, RZ, RZ, -R11 ;  /* 0x000000ffff0b8224 */ /* 0x000fe200078e0a0b */
[----:B------:R-:W-:Y:S01]  /*beb0*/  ISETP.GE.AND P0, PT, R10, RZ, PT ;  /* 0x000000ff0a00720c */ /* 0x000fe20003f06270 */
[----:B------:R-:W-:Y:S02]  /*bec0*/  IMAD.MOV R8, RZ, RZ, -R8 ;  /* 0x000000ffff087224 */ /* 0x000fe400078e0a08 */
[----:B------:R-:W-:Y:S01]  /*bed0*/  IMAD.HI.U32 R5, R21, R9, RZ ;  /* 0x0000000915057227 */ /* 0x000fe200078e00ff */
[----:B------:R0:W-:Y:S03]  /*bee0*/  STL [R1+0x79c], R11 ;  /* 0x00079c0b01007387 */ /* 0x0001e60000100800 */
[----:B------:R-:W-:Y:S02]  /*bef0*/  IMAD R18, R4, R8, R18 ;  /* 0x0000000804127224 */ /* 0x000fe400078e0212 */
[----:B------:R-:W-:-:S02]  /*bf00*/  IMAD.MOV R5, RZ, RZ, -R5 ;  /* 0x000000ffff057224 */ /* 0x000fc400078e0a05 */
[----:B------:R-:W-:Y:S02]  /*bf10*/  @!P1 IMAD.IADD R2, R2, 0x1, -R4 ;  /* 0x0000000102029824 */ /* 0x000fe400078e0a04 */
[----:B------:R-:W-:-:S04]  /*bf20*/  IMAD.HI.U32 R3, R21, R12, RZ ;  /* 0x0000000c15037227 */ /* 0x000fc800078e00ff */
[----:B0-----:R-:W-:Y:S02]  /*bf30*/  IMAD.MOV.U32 R11, RZ, RZ, R13 ;  /* 0x000000ffff0b7224 */ /* 0x001fe400078e000d */
[C---:B------:R-:W-:Y:S02]  /*bf40*/  IMAD R9, R4.reuse, R5, R9 ;  /* 0x0000000504097224 */ /* 0x040fe400078e0209 */
[----:B------:R-:W-:Y:S01]  /*bf50*/  @!P3 IMAD.MOV R11, RZ, RZ, -R11 ;  /* 0x000000ffff0bb224 */ /* 0x000fe200078e0a0b */
[C---:B------:R-:W-:Y:S01]  /*bf60*/  ISETP.GT.U32.AND P3, PT, R4.reuse, R18, PT ;  /* 0x000000120400720c */ /* 0x040fe20003f64070 */
[----:B------:R-:W-:Y:S01]  /*bf70*/  IMAD.MOV.U32 R10, RZ, RZ, R2 ;  /* 0x000000ffff0a7224 */ /* 0x000fe200078e0002 */
[----:B------:R-:W-:Y:S01]  /*bf80*/  IABS R2, R15 ;  /* 0x0000000f00027213 */ /* 0x000fe20000000000 */
[----:B------:R-:W-:Y:S01]  /*bf90*/  IMAD.MOV R8, RZ, RZ, -R3 ;  /* 0x000000ffff087224 */ /* 0x000fe200078e0a03 */
[----:B------:R0:W-:Y:S01]  /*bfa0*/  STL [R1+0x798], R11 ;  /* 0x0007980b01007387 */ /* 0x0001e20000100800 */
[----:B------:R-:W-:Y:S01]  /*bfb0*/  @!P5 IMAD.MOV R10, RZ, RZ, -R10 ;  /* 0x000000ffff0ad224 */ /* 0x000fe200078e0a0a */
[C---:B------:R-:W-:Y:S01]  /*bfc0*/  ISETP.GT.U32.AND P5, PT, R4.reuse, R9, PT ;  /* 0x000000090400720c */ /* 0x040fe20003fa4070 */
[----:B------:R-:W-:-:S02]  /*bfd0*/  IMAD R12, R4, R8, R12 ;  /* 0x00000008040c7224 */ /* 0x000fc400078e020c */
[C---:B------:R-:W-:Y:S01]  /*bfe0*/  IMAD.HI.U32 R3, R21.reuse, R14, RZ ;  /* 0x0000000e15037227 */ /* 0x040fe200078e00ff */
[----:B------:R1:W-:Y:S02]  /*bff0*/  STL [R1+0x794], R10 ;  /* 0x0007940a01007387 */ /* 0x0003e40000100800 */
[----:B------:R-:W-:Y:S01]  /*c000*/  ISETP.GT.U32.AND P1, PT, R4, R12, PT ;  /* 0x0000000c0400720c */ /* 0x000fe20003f24070 */
[----:B------:R-:W-:Y:S02]  /*c010*/  @!P3 IMAD.IADD R18, R18, 0x1, -R4 ;  /* 0x000000011212b824 */ /* 0x000fe400078e0a04 */
[----:B------:R-:W-:Y:S02]  /*c020*/  IMAD.MOV R3, RZ, RZ, -R3 ;  /* 0x000000ffff037224 */ /* 0x000fe400078e0a03 */
[----:B------:R-:W-:Y:S01]  /*c030*/  IMAD.HI.U32 R5, R21, R2, RZ ;  /* 0x0000000215057227 */ /* 0x000fe200078e00ff */
[----:B------:R-:W-:-:S03]  /*c040*/  ISETP.GT.U32.AND P3, PT, R4, R18, PT ;  /* 0x000000120400720c */ /* 0x000fc60003f64070 */
[----:B------:R-:W-:Y:S02]  /*c050*/  @!P5 IMAD.IADD R9, R9, 0x1, -R4 ;  /* 0x000000010909d824 */ /* 0x000fe400078e0a04 */
[----:B------:R-:W-:Y:S01]  /*c060*/  IMAD R14, R4, R3, R14 ;  /* 0x00000003040e7224 */ /* 0x000fe200078e020e */
[----:B------:R-:W-:Y:S01]  /*c070*/  IABS R3, R19 ;  /* 0x0000001300037213 */ /* 0x000fe20000000000 */
[----:B------:R-:W-:Y:S01]  /*c080*/  @!P1 IMAD.IADD R12, R12, 0x1, -R4 ;  /* 0x000000010c0c9824 */ /* 0x000fe200078e0a04 */
[C---:B------:R-:W-:Y:S01]  /*c090*/  ISETP.GT.U32.AND P5, PT, R4.reuse, R9, PT ;  /* 0x000000090400720c */ /* 0x040fe20003fa4070 */
[----:B------:R-:W-:Y:S02]  /*c0a0*/  IMAD.MOV R5, RZ, RZ, -R5 ;  /* 0x000000ffff057224 */ /* 0x000fe400078e0a05 */
[----:B------:R-:W-:Y:S01]  /*c0b0*/  IMAD.HI.U32 R16, R21, R3, RZ ;  /* 0x0000000315107227 */ /* 0x000fe200078e00ff */
[----:B------:R-:W-:-:S03]  /*c0c0*/  ISETP.GT.U32.AND P1, PT, R4, R12, PT ;  /* 0x0000000c0400720c */ /* 0x000fc60003f24070 */
[----:B------:R-:W-:Y:S01]  /*c0d0*/  @!P3 IMAD.IADD R18, R18, 0x1, -R4 ;  /* 0x000000011212b824 */ /* 0x000fe200078e0a04 */
[C---:B------:R-:W-:Y:S01]  /*c0e0*/  ISETP.GT.U32.AND P3, PT, R4.reuse, R14, PT ;  /* 0x0000000e0400720c */ /* 0x040fe20003f64070 */
[C---:B------:R-:W-:Y:S02]  /*c0f0*/  IMAD R2, R4.reuse, R5, R2 ;  /* 0x0000000504027224 */ /* 0x040fe400078e0202 */
[----:B------:R-:W-:Y:S02]  /*c100*/  IMAD.MOV R16, RZ, RZ, -R16 ;  /* 0x000000ffff107224 */ /* 0x000fe400078e0a10 */
[----:B------:R-:W-:Y:S01]  /*c110*/  @!P5 IMAD.IADD R9, R9, 0x1, -R4 ;  /* 0x000000010909d824 */ /* 0x000fe200078e0a04 */
[C---:B------:R-:W-:Y:S01]  /*c120*/  ISETP.GT.U32.AND P5, PT, R4.reuse, R2, PT ;  /* 0x000000020400720c */ /* 0x040fe20003fa4070 */
[----:B------:R-:W-:Y:S02]  /*c130*/  IMAD R3, R4, R16, R3 ;  /* 0x0000001004037224 */ /* 0x000fe400078e0203 */
[----:B------:R-:W-:-:S02]  /*c140*/  VIADD R8, R0, 0x12c ;  /* 0x0000012c00087836 */ /* 0x000fc40000000000 */
[--C-:B------:R-:W-:Y:S01]  /*c150*/  @!P1 IMAD.IADD R12, R12, 0x1, -R4.reuse ;  /* 0x000000010c0c9824 */ /* 0x100fe200078e0a04 */
[----:B------:R-:W-:Y:S01]  /*c160*/  ISETP.GT.U32.AND P1, PT, R4, R3, PT ;  /* 0x000000030400720c */ /* 0x000fe20003f24070 */
[----:B------:R-:W-:Y:S01]  /*c170*/  @!P3 IMAD.IADD R14, R14, 0x1, -R4 ;  /* 0x000000010e0eb824 */ /* 0x000fe200078e0a04 */
[----:B0-----:R-:W-:Y:S01]  /*c180*/  IABS R11, R8 ;  /* 0x00000008000b7213 */ /* 0x001fe20000000000 */
[----:B------:R-:W-:Y:S02]  /*c190*/  IMAD.MOV.U32 R20, RZ, RZ, R18 ;  /* 0x000000ffff147224 */ /* 0x000fe400078e0012 */
[----:B-1----:R-:W-:Y:S01]  /*c1a0*/  VIADD R10, R0, 0x12b ;  /* 0x0000012b000a7836 */ /* 0x002fe20000000000 */
[----:B------:R-:W-:Y:S01]  /*c1b0*/  ISETP.GT.U32.AND P3, PT, R4, R14, PT ;  /* 0x0000000e0400720c */ /* 0x000fe20003f64070 */
[----:B------:R-:W-:Y:S02]  /*c1c0*/  VIADD R5, R0, 0x12a ;  /* 0x0000012a00057836 */ /* 0x000fe40000000000 */
[----:B------:R-:W-:Y:S01]  /*c1d0*/  @!P2 IMAD.MOV R20, RZ, RZ, -R20 ;  /* 0x000000ffff14a224 */ /* 0x000fe200078e0a14 */
[----:B------:R-:W-:Y:S01]  /*c1e0*/  IABS R13, R10 ;  /* 0x0000000a000d7213 */ /* 0x000fe20000000000 */
[----:B------:R-:W-:Y:S01]  /*c1f0*/  @!P5 IMAD.IADD R2, R2, 0x1, -R4 ;  /* 0x000000010202d824 */ /* 0x000fe200078e0a04 */
[----:B------:R-:W-:Y:S01]  /*c200*/  IABS R18, R5 ;  /* 0x0000000500127213 */ /* 0x000fe20000000000 */
[----:B------:R-:W-:Y:S01]  /*c210*/  IMAD.HI.U32 R17, R21, R11, RZ ;  /* 0x0000000b15117227 */ /* 0x000fe200078e00ff */
[----:B------:R0:W-:Y:S01]  /*c220*/  STL [R1+0x790], R20 ;  /* 0x0007901401007387 */ /* 0x0001e20000100800 */
[----:B------:R-:W-:-:S02]  /*c230*/  ISETP.GE.AND P2, PT, R19, RZ, PT ;  /* 0x000000ff1300720c */ /* 0x000fc40003f46270 */
[----:B------:R-:W-:Y:S01]  /*c240*/  ISETP.GT.U32.AND P5, PT, R4, R2, PT ;  /* 0x000000020400720c */ /* 0x000fe20003fa4070 */
[----:B------:R-:W-:-:S04]  /*c250*/  IMAD.HI.U32 R16, R21, R13, RZ ;  /* 0x0000000d15107227 */ /* 0x000fc800078e00ff */
[----:B------:R-:W-:Y:S02]  /*c260*/  IMAD.MOV R17, RZ, RZ, -R17 ;  /* 0x000000ffff117224 */ /* 0x000fe400078e0a11 */
[----:B0-----:R-:W-:Y:S02]  /*c270*/  IMAD.MOV.U32 R20, RZ, RZ, R12 ;  /* 0x000000ffff147224 */ /* 0x001fe400078e000c */
[----:B------:R-:W-:Y:S01]  /*c280*/  @!P1 IMAD.IADD R3, R3, 0x1, -R4 ;  /* 0x0000000103039824 */ /* 0x000fe200078e0a04 */
[----:B------:R-:W-:Y:S01]  /*c290*/  ISETP.GE.AND P1, PT, R15, RZ, PT ;  /* 0x000000ff0f00720c */ /* 0x000fe20003f26270 */
        /* <DEDUP_REMOVED lines=20> */
[----:B------:R0:W-:Y:S01]  /*c3e0*/  STL [R1+0x788], R9 ;  /* 0x0007880901007387 */ /* 0x0001e20000100800 */
[----:B------:R-:W-:Y:S01]  /*c3f0*/  VIADD R12, R0, 0x128 ;  /* 0x00000128000c7836 */ /* 0x000fe20000000000 */
[----:B------:R-:W-:Y:S01]  /*c400*/  IABS R8, R14 ;  /* 0x0000000e00087213 */ /* 0x000fe20000000000 */
[--C-:B------:R-:W-:Y:S01]  /*c410*/  @!P3 IMAD.IADD R11, R11, 0x1, -R4.reuse ;  /* 0x000000010b0bb824 */ /* 0x100fe200078e0a04 */
[----:B------:R1:W-:Y:S01]  /*c420*/  STL [R1+0x754], R15 ;  /* 0x0007540f01007387 */ /* 0x0003e20000100800 */
[--C-:B------:R-:W-:Y:S01]  /*c430*/  @!P6 IMAD.IADD R13, R13, 0x1, -R4.reuse ;  /* 0x000000010d0de824 */ /* 0x100fe200078e0a04 */
[----:B------:R-:W-:Y:S01]  /*c440*/  ISETP.GE.AND P3, PT, R5, RZ, PT ;  /* 0x000000ff0500720c */ /* 0x000fe20003f66270 */
[----:B------:R-:W-:Y:S01]  /*c450*/  @!P5 IMAD.IADD R18, R18, 0x1, -R4 ;  /* 0x000000011212d824 */ /* 0x000fe200078e0a04 */
[----:B------:R-:W-:Y:S01]  /*c460*/  ISETP.GT.U32.AND P6, PT, R4, R11, PT ;  /* 0x0000000b0400720c */ /* 0x000fe20003fc4070 */
[----:B------:R-:W-:Y:S01]  /*c470*/  IMAD.HI.U32 R5, R21, R8, RZ ;  /* 0x0000000815057227 */ /* 0x000fe200078e00ff */
[----:B0-----:R-:W-:-:S02]  /*c480*/  IABS R9, R12 ;  /* 0x0000000c00097213 */ /* 0x001fc40000000000 */
[----:B------:R-:W-:Y:S01]  /*c490*/  ISETP.GT.U32.AND P5, PT, R4, R18, PT ;  /* 0x000000120400720c */ /* 0x000fe20003fa4070 */
[----:B------:R-:W-:Y:S01]  /*c4a0*/  IMAD.MOV R5, RZ, RZ, -R5 ;  /* 0x000000ffff057224 */ /* 0x000fe200078e0a05 */
[----:B------:R-:W-:Y:S01]  /*c4b0*/  ISETP.GE.AND P4, PT, R10, RZ, PT ;  /* 0x000000ff0a00720c */ /* 0x000fe20003f86270 */
[----:B-1----:R-:W-:Y:S02]  /*c4c0*/  IMAD.MOV.U32 R15, RZ, RZ, R3 ;  /* 0x000000ffff0f7224 */ /* 0x002fe400078e0003 */
[C---:B------:R-:W-:Y:S02]  /*c4d0*/  IMAD R8, R4.reuse, R5, R8 ;  /* 0x0000000504087224 */ /* 0x040fe400078e0208 */
[----:B------:R-:W-:Y:S01]  /*c4e0*/  @!P2 IMAD.MOV R15, RZ, RZ, -R15 ;  /* 0x000000ffff0fa224 */ /* 0x000fe200078e0a0f */
[C---:B------:R-:W-:Y:S01]  /*c4f0*/  ISETP.GT.U32.AND P2, PT, R4.reuse, R13, PT ;  /* 0x0000000d0400720c */ /* 0x040fe20003f44070 */
[--C-:B------:R-:W-:Y:S01]  /*c500*/  @!P6 IMAD.IADD R11, R11, 0x1, -R4.reuse ;  /* 0x000000010b0be824 */ /* 0x100fe200078e0a04 */
[----:B------:R-:W-:Y:S01]  /*c510*/  ISETP.GT.U32.AND P6, PT, R4, R8, PT ;  /* 0x000000080400720c */ /* 0x000fe20003fc4070 */
[----:B------:R-:W-:Y:S01]  /*c520*/  VIADD R10, R0, 0x127 ;  /* 0x00000127000a7836 */ /* 0x000fe20000000000 */
[----:B------:R0:W-:Y:S01]  /*c530*/  STL [R1+0x750], R15 ;  /* 0x0007500f01007387 */ /* 0x0001e20000100800 */
[----:B------:R-:W-:-:S02]  /*c540*/  @!P5 IMAD.IADD R18, R18, 0x1, -R4 ;  /* 0x000000011212d824 */ /* 0x000fc400078e0a04 */
[----:B------:R-:W-:Y:S01]  /*c550*/  VIADD R3, R0, 0x126 ;  /* 0x0000012600037836 */ /* 0x000fe20000000000 */
[----:B------:R-:W-:Y:S01]  /*c560*/  IABS R5, R10 ;  /* 0x0000000a00057213 */ /* 0x000fe20000000000 */
[----:B------:R-:W-:Y:S02]  /*c570*/  IMAD.MOV.U32 R17, RZ, RZ, R11 ;  /* 0x000000ffff117224 */ /* 0x000fe400078e000b */
[----:B------:R-:W-:Y:S01]  /*c580*/  @!P1 IMAD.MOV R2, RZ, RZ, -R2 ;  /* 0x000000ffff029224 */ /* 0x000fe200078e0a02 */
[----:B------:R-:W-:Y:S01]  /*c590*/  IABS R19, R3 ;  /* 0x0000000300137213 */ /* 0x000fe20000000000 */
[----:B------:R-:W-:-:S03]  /*c5a0*/  IMAD.HI.U32 R16, R21, R5, RZ ;  /* 0x0000000515107227 */ /* 0x000fc600078e00ff */
[----:B------:R1:W-:Y:S01]  /*c5b0*/  STL [R1+0x74c], R2 ;  /* 0x00074c0201007387 */ /* 0x0003e20000100800 */
[----:B0-----:R-:W-:-:S04]  /*c5c0*/  IMAD.HI.U32 R15, R21, R9, RZ ;  /* 0x00000009150f7227 */ /* 0x001fc800078e00ff */
[----:B------:R-:W-:Y:S02]  /*c5d0*/  IMAD.MOV R15, RZ, RZ, -R15 ;  /* 0x000000ffff0f7224 */ /* 0x000fe400078e0a0f */
[--C-:B------:R-:W-:Y:S01]  /*c5e0*/  @!P6 IMAD.IADD R8, R8, 0x1, -R4.reuse ;  /* 0x000000010808e824 */ /* 0x100fe200078e0a04 */
[----:B------:R-:W-:Y:S01]  /*c5f0*/  ISETP.GE.AND P6, PT, R12, RZ, PT ;  /* 0x000000ff0c00720c */ /* 0x000fe20003fc6270 */
[----:B------:R-:W-:Y:S02]  /*c600*/  IMAD R9, R4, R15, R9 ;  /* 0x0000000f04097224 */ /* 0x000fe400078e0209 */
[----:B------:R-:W-:Y:S01]  /*c610*/  @!P2 IMAD.IADD R13, R13, 0x1, -R4 ;  /* 0x000000010d0da824 */ /* 0x000fe200078e0a04 */
[----:B------:R-:W-:Y:S01]  /*c620*/  ISETP.GE.AND P2, PT, R14, RZ, PT ;  /* 0x000000ff0e00720c */ /* 0x000fe20003f46270 */
[----:B------:R-:W-:Y:S01]  /*c630*/  IMAD.HI.U32 R15, R21, R19, RZ ;  /* 0x00000013150f7227 */ /* 0x000fe200078e00ff */
[----:B------:R-:W-:-:S03]  /*c640*/  ISETP.GT.U32.AND P5, PT, R4, R9, PT ;  /* 0x000000090400720c */ /* 0x000fc60003fa4070 */
[C---:B------:R-:W-:Y:S02]  /*c650*/  VIADD R14, R0.reuse, 0x125 ;  /* 0x00000125000e7836 */ /* 0x040fe40000000000 */
[----:B------:R-:W-:Y:S02]  /*c660*/  IMAD.MOV R16, RZ, RZ, -R16 ;  /* 0x000000ffff107224 */ /* 0x000fe400078e0a10 */
[----:B------:R-:W-:Y:S02]  /*c670*/  @!P0 IMAD.MOV R17, RZ, RZ, -R17 ;  /* 0x000000ffff118224 */ /* 0x000fe400078e0a11 */
[----:B------:R-:W-:Y:S02]  /*c680*/  IMAD.MOV R15, RZ, RZ, -R15 ;  /* 0x000000ffff0f7224 */ /* 0x000fe400078e0a0f */
[----:B------:R-:W-:Y:S01]  /*c690*/  VIADD R12, R0, 0x124 ;  /* 0x00000124000c7836 */ /* 0x000fe20000000000 */
[----:B------:R0:W-:Y:S01]  /*c6a0*/  STL [R1+0x748], R17 ;  /* 0x0007481101007387 */ /* 0x0001e20000100800 */
[----:B------:R-:W-:Y:S01]  /*c6b0*/  @!P5 IMAD.IADD R9, R9, 0x1, -R4 ;  /* 0x000000010909d824 */ /* 0x000fe200078e0a04 */
[C---:B------:R-:W-:Y:S01]  /*c6c0*/  ISETP.GT.U32.AND P5, PT, R4.reuse, R8, PT ;  /* 0x000000080400720c */ /* 0x040fe20003fa4070 */
[C---:B------:R-:W-:Y:S01]  /*c6d0*/  IMAD R5, R4.reuse, R16, R5 ;  /* 0x0000001004057224 */ /* 0x040fe200078e0205 */
[----:B------:R-:W-:Y:S01]  /*c6e0*/  IABS R16, R14 ;  /* 0x0000000e00107213 */ /* 0x000fe20000000000 */
[C---:B------:R-:W-:Y:S01]  /*c6f0*/  IMAD R19, R4.reuse, R15, R19 ;  /* 0x0000000f04137224 */ /* 0x040fe200078e0213 */
[C---:B------:R-:W-:Y:S01]  /*c700*/  ISETP.GT.U32.AND P1, PT, R4.reuse, R9, PT ;  /* 0x000000090400720c */ /* 0x040fe20003f24070 */
[----:B------:R-:W-:Y:S01]  /*c710*/  @!P4 IMAD.MOV R13, RZ, RZ, -R13 ;  /* 0x000000ffff0dc224 */ /* 0x000fe200078e0a0d */
[----:B------:R-:W-:Y:S01]  /*c720*/  IABS R15, R12 ;  /* 0x0000000c000f7213 */ /* 0x000fe20000000000 */
[----:B-1----:R-:W-:Y:S01]  /*c730*/  IMAD.HI.U32 R2, R21, R16, RZ ;  /* 0x0000001015027227 */ /* 0x002fe200078e00ff */
[----:B------:R-:W-:-:S02]  /*c740*/  ISETP.GT.U32.AND P4, PT, R4, R19, PT ;  /* 0x000000130400720c */ /* 0x000fc40003f84070 */
[----:B------:R1:W-:Y:S01]  /*c750*/  STL [R1+0x744], R13 ;  /* 0x0007440d01007387 */ /* 0x0003e20000100800 */
[----:B0-----:R-:W-:Y:S01]  /*c760*/  IMAD.MOV.U32 R17, RZ, RZ, R18 ;  /* 0x000000ffff117224 */ /* 0x001fe200078e0012 */
[----:B------:R-:W-:Y:S01]  /*c770*/  ISETP.GT.U32.AND P0, PT, R4, R5, PT ;  /* 0x000000050400720c */ /* 0x000fe20003f04070 */
[----:B------:R-:W-:-:S04]  /*c780*/  IMAD.HI.U32 R11, R21, R15, RZ ;  /* 0x0000000f150b7227 */ /* 0x000fc800078e00ff */
[----:B------:R-:W-:Y:S01]  /*c790*/  @!P3 IMAD.MOV R17, RZ, RZ, -R17 ;  /* 0x000000ffff11b224 */ /* 0x000fe200078e0a11 */
[----:B------:R-:W-:Y:S01]  /*c7a0*/  ISETP.GE.AND P3, PT, R10, RZ, PT ;  /* 0x000000ff0a00720c */ /* 0x000fe20003f66270 */
[----:B------:R-:W-:Y:S01]  /*c7b0*/  @!P5 IMAD.IADD R8, R8, 0x1, -R4 ;  /* 0x000000010808d824 */ /* 0x000fe200078e0a04 */
[----:B------:R-:W-:Y:S01]  /*c7c0*/  ISETP.GE.AND P5, PT, R3, RZ, PT ;  /* 0x000000ff0300720c */ /* 0x000fe20003fa6270 */
[----:B------:R-:W-:Y:S01]  /*c7d0*/  IMAD.MOV R2, RZ, RZ, -R2 ;  /* 0x000000ffff027224 */ /* 0x000fe200078e0a02 */
[----:B------:R0:W-:Y:S01]  /*c7e0*/  STL [R1+0x73c], R17 ;  /* 0x00073c1101007387 */ /* 0x0001e20000100800 */
[----:B------:R-:W-:Y:S02]  /*c7f0*/  IMAD.MOV R11, RZ, RZ, -R11 ;  /* 0x000000ffff0b7224 */ /* 0x000fe400078e0a0b */
[----:B------:R-:W-:Y:S01]  /*c800*/  @!P1 IMAD.IADD R9, R9, 0x1, -R4 ;  /* 0x0000000109099824 */ /* 0x000fe200078e0a04 */
[----:B------:R-:W-:Y:S01]  /*c810*/  ISETP.GE.AND P1, PT, R14, RZ, PT ;  /* 0x000000ff0e00720c */ /* 0x000fe20003f26270 */
[----:B------:R-:W-:-:S02]  /*c820*/  IMAD R3, R4, R2, R16 ;  /* 0x0000000204037224 */ /* 0x000fc400078e0210 */
[C---:B------:R-:W-:Y:S02]  /*c830*/  IMAD R10, R4.reuse, R11, R15 ;  /* 0x0000000b040a7224 */ /* 0x040fe400078e020f */
[----:B-1----:R-:W-:Y:S02]  /*c840*/  IMAD.MOV.U32 R13, RZ, RZ, R9 ;  /* 0x000000ffff0d7224 */ /* 0x002fe400078e0009 */
[----:B0-----:R-:W-:Y:S02]  /*c850*/  IMAD.MOV.U32 R17, RZ, RZ, R8 ;  /* 0x000000ffff117224 */ /* 0x001fe400078e0008 */
[--C-:B------:R-:W-:Y:S02]  /*c860*/  @!P4 IMAD.IADD R19, R19, 0x1, -R4.reuse ;  /* 0x000000011313c824 */ /* 0x100fe400078e0a04 */
[----:B------:R-:W-:Y:S01]  /*c870*/  @!P2 IMAD.MOV R17, RZ, RZ, -R17 ;  /* 0x000000ffff11a224 */ /* 0x000fe200078e0a11 */
[C---:B------:R-:W-:Y:S01]  /*c880*/  ISETP.GT.U32.AND P2, PT, R4.reuse, R3, PT ;  /* 0x000000030400720c */ /* 0x040fe20003f44070 */
[----:B------:R-:W-:Y:S01]  /*c890*/  @!P6 IMAD.MOV R13, RZ, RZ, -R13 ;  /* 0x000000ffff0de224 */ /* 0x000fe200078e0a0d */
[----:B------:R-:W-:Y:S01]  /*c8a0*/  ISETP.GT.U32.AND P6, PT, R4, R10, PT ;  /* 0x0000000a0400720c */ /* 0x000fe20003fc4070 */
[----:B------:R-:W-:Y:S01]  /*c8b0*/  VIADD R11, R0, 0x123 ;  /* 0x00000123000b7836 */ /* 0x000fe20000000000 */
[----:B------:R-:W-:Y:S01]  /*c8c0*/  ISETP.GT.U32.AND P4, PT, R4, R19, PT ;  /* 0x000000130400720c */ /* 0x000fe20003f84070 */
[C---:B------:R-:W-:Y:S01]  /*c8d0*/  VIADD R2, R0.reuse, 0x122 ;  /* 0x0000012200027836 */ /* 0x040fe20000000000 */
[----:B------:R-:W-:Y:S01]  /*c8e0*/  STL [R1+0x738], R17 ;  /* 0x0007381101007387 */ /* 0x000fe20000100800 */
[--C-:B------:R-:W-:Y:S01]  /*c8f0*/  @!P0 IMAD.IADD R5, R5, 0x1, -R4.reuse ;  /* 0x0000000105058824 */ /* 0x100fe200078e0a04 */
[----:B------:R-:W-:Y:S01]  /*c900*/  IABS R8, R11 ;  /* 0x0000000b00087213 */ /* 0x000fe20000000000 */
[----:B------:R-:W-:Y:S01]  /*c910*/  VIADD R15, R0, 0x121 ;  /* 0x00000121000f7836 */ /* 0x000fe20000000000 */
[----:B------:R-:W-:Y:S01]  /*c920*/  IABS R9, R2 ;  /* 0x0000000200097213 */ /* 0x000fe20000000000 */
[----:B------:R0:W-:Y:S01]  /*c930*/  STL [R1+0x734], R13 ;  /* 0x0007340d01007387 */ /* 0x0001e20000100800 */
[----:B------:R-:W-:Y:S01]  /*c940*/  ISETP.GT.U32.AND P0, PT, R4, R5, PT ;  /* 0x000000050400720c */ /* 0x000fe20003f04070 */
[----:B------:R-:W-:-:S02]  /*c950*/  @!P2 IMAD.IADD R3, R3, 0x1, -R4 ;  /* 0x000000010303a824 */ /* 0x000fc400078e0a04 */
[--C-:B------:R-:W-:Y:S02]  /*c960*/  @!P6 IMAD.IADD R10, R10, 0x1, -R4.reuse ;  /* 0x000000010a0ae824 */ /* 0x100fe400078e0a04 */
[----:B------:R-:W-:Y:S01]  /*c970*/  @!P4 IMAD.IADD R19, R19, 0x1, -R4 ;  /* 0x000000011313c824 */ /* 0x000fe200078e0a04 */
[C---:B------:R-:W-:Y:S02]  /*c980*/  ISETP.GT.U32.AND P2, PT, R4.reuse, R3, PT ;  /* 0x000000030400720c */ /* 0x040fe40003f44070 */
[----:B------:R-:W-:Y:S01]  /*c990*/  ISETP.GE.AND P4, PT, R11, RZ, PT ;  /* 0x000000ff0b00720c */ /* 0x000fe20003f86270 */
[----:B0-----:R-:W-:Y:S01]  /*c9a0*/  IMAD.HI.U32 R13, R21, R8, RZ ;  /* 0x00000008150d7227 */ /* 0x001fe200078e00ff */
[----:B------:R-:W-:-:S03]  /*c9b0*/  ISETP.GT.U32.AND P6, PT, R4, R10, PT ;  /* 0x0000000a0400720c */ /* 0x000fc60003fc4070 */
[----:B------:R-:W-:-:S04]  /*c9c0*/  IMAD.HI.U32 R11, R21, R9, RZ ;  /* 0x00000009150b7227 */ /* 0x000fc800078e00ff */
[----:B------:R-:W-:Y:S02]  /*c9d0*/  IMAD.MOV R13, RZ, RZ, -R13 ;  /* 0x000000ffff0d7224 */ /* 0x000fe400078e0a0d */
[----:B------:R-:W-:Y:S02]  /*c9e0*/  IMAD.MOV R14, RZ, RZ, -R11 ;  /* 0x000000ffff0e7224 */ /* 0x000fe400078e0a0b */
[C---:B------:R-:W-:Y:S02]  /*c9f0*/  IMAD R11, R4.reuse, R13, R8 ;  /* 0x0000000d040b7224 */ /* 0x040fe400078e0208 */
[C---:B------:R-:W-:Y:S02]  /*ca00*/  IMAD R9, R4.reuse, R14, R9 ;  /* 0x0000000e04097224 */ /* 0x040fe400078e0209 */
[--C-:B------:R-:W-:Y:S01]  /*ca10*/  @!P2 IMAD.IADD R3, R3, 0x1, -R4.reuse ;  /* 0x000000010303a824 */ /* 0x100fe200078e0a04 */
[----:B------:R-:W-:Y:S01]  /*ca20*/  ISETP.GT.U32.AND P2, PT, R4, R11, PT ;  /* 0x0000000b0400720c */ /* 0x000fe20003f44070 */
[--C-:B------:R-:W-:Y:S01]  /*ca30*/  @!P0 IMAD.IADD R5, R5, 0x1, -R4.reuse ;  /* 0x0000000105058824 */ /* 0x100fe200078e0a04 */
[----:B------:R-:W-:Y:S01]  /*ca40*/  ISETP.GE.AND P0, PT, R12, RZ, PT ;  /* 0x000000ff0c00720c */ /* 0x000fe20003f06270 */
[----:B------:R-:W-:Y:S01]  /*ca50*/  @!P6 IMAD.IADD R10, R10, 0x1, -R4 ;  /* 0x000000010a0ae824 */ /* 0x000fe200078e0a04 */
[----:B------:R-:W-:Y:S01]  /*ca60*/  IABS R12, R15 ;  /* 0x0000000f000c7213 */ /* 0x000fe20000000000 */
[----:B------:R-:W-:Y:S01]  /*ca70*/  IMAD.MOV.U32 R16, RZ, RZ, R5 ;  /* 0x000000ffff107224 */ /* 0x000fe200078e0005 */
[----:B------:R-:W-:Y:S01]  /*ca80*/  ISETP.GT.U32.AND P6, PT, R4, R9, PT ;  /* 0x000000090400720c */ /* 0x000fe20003fc4070 */
[----:B------:R-:W-:-:S02]  /*ca90*/  VIADD R13, R0, 0x11f ;  /* 0x0000011f000d7836 */ /* 0x000fc40000000000 */
[----:B------:R-:W-:Y:S02]  /*caa0*/  IMAD.MOV.U32 R5, RZ, RZ, R12 ;  /* 0x000000ffff057224 */ /* 0x000fe400078e000c */
[----:B------:R-:W-:Y:S02]  /*cab0*/  VIADD R12, R0, 0x120 ;  /* 0x00000120000c7836 */ /* 0x000fe40000000000 */
[----:B------:R-:W-:-:S03]  /*cac0*/  IMAD.HI.U32 R8, R21, R5, RZ ;  /* 0x0000000515087227 */ /* 0x000fc600078e00ff */
[----:B------:R-:W-:Y:S01]  /*cad0*/  IABS R17, R12 ;  /* 0x0000000c00117213 */ /* 0x000fe20000000000 */
[----:B------:R-:W-:Y:S02]  /*cae0*/  @!P2 IMAD.IADD R11, R11, 0x1, -R4 ;  /* 0x000000010b0ba824 */ /* 0x000fe400078e0a04 */
[----:B------:R-:W-:Y:S01]  /*caf0*/  @!P3 IMAD.MOV R16, RZ, RZ, -R16 ;  /* 0x000000ffff10b224 */ /* 0x000fe200078e0a10 */
[----:B------:R-:W-:Y:S01]  /*cb00*/  ISETP.GE.AND P3, PT, R2, RZ, PT ;  /* 0x000000ff0200720c */ /* 0x000fe20003f66270 */
[----:B------:R-:W-:Y:S02]  /*cb10*/  IMAD.MOV R8, RZ, RZ, -R8 ;  /* 0x000000ffff087224 */ /* 0x000fe400078e0a08 */
[----:B------:R-:W-:Y:S01]  /*cb20*/  @!P6 IMAD.IADD R9, R9, 0x1, -R4 ;  /* 0x000000010909e824 */ /* 0x000fe200078e0a04 */
[C---:B------:R-:W-:Y:S01]  /*cb30*/  ISETP.GT.U32.AND P6, PT, R4.reuse, R11, PT ;  /* 0x0000000b0400720c */ /* 0x040fe20003fc4070 */
[----:B------:R-:W-:Y:S01]  /*cb40*/  IMAD.HI.U32 R20, R21, R17, RZ ;  /* 0x0000001115147227 */ /* 0x000fe200078e00ff */
[----:B------:R0:W-:Y:S03]  /*cb50*/  STL [R1+0x724], R16 ;  /* 0x0007241001007387 */ /* 0x0001e60000100800 */
[----:B------:R-:W-:Y:S01]  /*cb60*/  @!P5 IMAD.MOV R19, RZ, RZ, -R19 ;  /* 0x000000ffff13d224 */ /* 0x000fe200078e0a13 */
[----:B------:R-:W-:Y:S01]  /*cb70*/  ISETP.GE.AND P5, PT, R15, RZ, PT ;  /* 0x000000ff0f00720c */ /* 0x000fe20003fa6270 */
[----:B------:R-:W-:-:S02]  /*cb80*/  IMAD R5, R4, R8, R5 ;  /* 0x0000000804057224 */ /* 0x000fc400078e0205 */
[C---:B------:R-:W-:Y:S01]  /*cb90*/  VIADD R2, R0.reuse, 0x11e ;  /* 0x0000011e00027836 */ /* 0x040fe20000000000 */
[----:B------:R1:W-:Y:S01]  /*cba0*/  STL [R1+0x720], R19 ;  /* 0x0007201301007387 */ /* 0x0003e20000100800 */
[----:B------:R-:W-:Y:S01]  /*cbb0*/  IMAD.MOV R20, RZ, RZ, -R20 ;  /* 0x000000ffff147224 */ /* 0x000fe200078e0a14 */
[----:B0-----:R-:W-:Y:S01]  /*cbc0*/  IABS R16, R13 ;  /* 0x0000000d00107213 */ /* 0x001fe20000000000 */
[----:B------:R-:W-:Y:S01]  /*cbd0*/  VIADD R8, R0, 0x11d ;  /* 0x0000011d00087836 */ /* 0x000fe20000000000 */
[C---:B------:R-:W-:Y:S01]  /*cbe0*/  ISETP.GT.U32.AND P2, PT, R4.reuse, R5, PT ;  /* 0x000000050400720c */ /* 0x040fe20003f44070 */
[----:B------:R-:W-:Y:S01]  /*cbf0*/  IMAD R15, R4, R20, R17 ;  /* 0x00000014040f7224 */ /* 0x000fe200078e0211 */
[----:B------:R-:W-:Y:S01]  /*cc00*/  IABS R14, R2 ;  /* 0x00000002000e7213 */ /* 0x000fe20000000000 */
[----:B------:R-:W-:Y:S01]  /*cc10*/  IMAD.HI.U32 R18, R21, R16, RZ ;  /* 0x0000001015127227 */ /* 0x000fe200078e00ff */
[----:B------:R-:W-:-:S03]  /*cc20*/  IABS R17, R8 ;  /* 0x0000000800117213 */ /* 0x000fc60000000000 */
[----:B-1----:R-:W-:Y:S02]  /*cc30*/  IMAD.MOV.U32 R19, RZ, RZ, R3 ;  /* 0x000000ffff137224 */ /* 0x002fe400078e0003 */
[----:B------:R-:W-:Y:S02]  /*cc40*/  IMAD.MOV R18, RZ, RZ, -R18 ;  /* 0x000000ffff127224 */ /* 0x000fe400078e0a12 */
[----:B------:R-:W-:Y:S01]  /*cc50*/  @!P1 IMAD.MOV R19, RZ, RZ, -R19 ;  /* 0x000000ffff139224 */ /* 0x000fe200078e0a13 */
[C---:B------:R-:W-:Y:S01]  /*cc60*/  ISETP.GT.U32.AND P1, PT, R4.reuse, R9, PT ;  /* 0x000000090400720c */ /* 0x040fe20003f24070 */
[----:B------:R-:W-:Y:S01]  /*cc70*/  @!P6 IMAD.IADD R11, R11, 0x1, -R4 ;  /* 0x000000010b0be824 */ /* 0x000fe200078e0a04 */
[C---:B------:R-:W-:Y:S01]  /*cc80*/  ISETP.GT.U32.AND P6, PT, R4.reuse, R15, PT ;  /* 0x0000000f0400720c */ /* 0x040fe20003fc4070 */
[----:B------:R-:W-:Y:S01]  /*cc90*/  IMAD.HI.U32 R3, R21, R14, RZ ;  /* 0x0000000e15037227 */ /* 0x000fe200078e00ff */
[----:B------:R0:W-:Y:S03]  /*cca0*/  STL [R1+0x71c], R19 ;  /* 0x00071c1301007387 */ /* 0x0001e60000100800 */
[----:B------:R-:W-:-:S02]  /*ccb0*/  IMAD R16, R4, R18, R16 ;  /* 0x0000001204107224 */ /* 0x000fc400078e0210 */
[----:B------:R-:W-:Y:S02]  /*ccc0*/  IMAD.MOV.U32 R18, RZ, RZ, R11 ;  /* 0x000000ffff127224 */ /* 0x000fe400078e000b */
[----:B------:R-:W-:Y:S02]  /*ccd0*/  IMAD.MOV R3, RZ, RZ, -R3 ;  /* 0x000000ffff037224 */ /* 0x000fe400078e0a03 */
[----:B------:R-:W-:Y:S02]  /*cce0*/  @!P2 IMAD.IADD R5, R5, 0x1, -R4 ;  /* 0x000000010505a824 */ /* 0x000fe400078e0a04 */
[----:B0-----:R-:W-:Y:S02]  /*ccf0*/  IMAD.MOV.U32 R19, RZ, RZ, R10 ;  /* 0x000000ffff137224 */ /* 0x001fe400078e000a */
[----:B------:R-:W-:Y:S01]  /*cd00*/  IMAD.HI.U32 R10, R21, R17, RZ ;  /* 0x00000011150a7227 */ /* 0x000fe200078e00ff */
[----:B------:R-:W-:-:S03]  /*cd10*/  ISETP.GT.U32.AND P2, PT, R4, R5, PT ;  /* 0x000000050400720c */ /* 0x000fc60003f44070 */
[----:B------:R-:W-:Y:S01]  /*cd20*/  @!P4 IMAD.MOV R18, RZ, RZ, -R18 ;  /* 0x000000ffff12c224 */ /* 0x000fe200078e0a12 */
[C---:B------:R-:W-:Y:S01]  /*cd30*/  ISETP.GT.U32.AND P4, PT, R4.reuse, R16, PT ;  /* 0x000000100400720c */ /* 0x040fe20003f84070 */
[----:B------:R-:W-:Y:S02]  /*cd40*/  IMAD.MOV R11, RZ, RZ, -R10 ;  /* 0x000000ffff0b7224 */ /* 0x000fe400078e0a0a */
[C---:B------:R-:W-:Y:S02]  /*cd50*/  IMAD R10, R4.reuse, R3, R14 ;  /* 0x00000003040a7224 */ /* 0x040fe400078e020e */
[--C-:B------:R-:W-:Y:S02]  /*cd60*/  @!P6 IMAD.IADD R15, R15, 0x1, -R4.reuse ;  /* 0x000000010f0fe824 */ /* 0x100fe400078e0a04 */
[----:B------:R-:W-:Y:S01]  /*cd70*/  @!P0 IMAD.MOV R19, RZ, RZ, -R19 ;  /* 0x000000ffff138224 */ /* 0x000fe200078e0a13 */
[----:B------:R-:W-:Y:S01]  /*cd80*/  ISETP.GT.U32.AND P6, PT, R4, R10, PT ;  /* 0x0000000a0400720c */ /* 0x000fe20003fc4070 */
[--C-:B------:R-:W-:Y:S01]  /*cd90*/  @!P1 IMAD.IADD R9, R9, 0x1, -R4.reuse ;  /* 0x0000000109099824 */ /* 0x100fe200078e0a04 */
[----:B------:R-:W-:Y:S01]  /*cda0*/  ISETP.GE.AND P0, PT, R12, RZ, PT ;  /* 0x000000ff0c00720c */ /* 0x000fe20003f06270 */
[----:B------:R-:W-:Y:S01]  /*cdb0*/  VIADD R3, R0, 0x11c ;  /* 0x0000011c00037836 */ /* 0x000fe20000000000 */
[----:B------:R-:W-:Y:S01]  /*cdc0*/  STL [R1+0x718], R19 ;  /* 0x0007181301007387 */ /* 0x000fe20000100800 */
[--C-:B------:R-:W-:Y:S01]  /*cdd0*/  @!P4 IMAD.IADD R16, R16, 0x1, -R4.reuse ;  /* 0x000000011010c824 */ /* 0x100fe200078e0a04 */
[----:B------:R-:W-:Y:S01]  /*cde0*/  ISETP.GE.AND P1, PT, R13, RZ, PT ;  /* 0x000000ff0d00720c */ /* 0x000fe20003f26270 */
[--C-:B------:R-:W-:Y:S01]  /*cdf0*/  @!P2 IMAD.IADD R5, R5, 0x1, -R4.reuse ;  /* 0x000000010505a824 */ /* 0x100fe200078e0a04 */
[----:B------:R0:W-:Y:S01]  /*ce00*/  STL [R1+0x714], R18 ;  /* 0x0007141201007387 */ /* 0x0001e20000100800 */
[----:B------:R-:W-:Y:S01]  /*ce10*/  ISETP.GE.AND P2, PT, R2, RZ, PT ;  /* 0x000000ff0200720c */ /* 0x000fe20003f46270 */
[C---:B------:R-:W-:Y:S01]  /*ce20*/  IMAD R2, R4.reuse, R11, R17 ;  /* 0x0000000b04027224 */ /* 0x040fe200078e0211 */
[----:B------:R-:W-:Y:S01]  /*ce30*/  ISETP.GT.U32.AND P4, PT, R4, R16, PT ;  /* 0x000000100400720c */ /* 0x000fe20003f84070 */
[----:B------:R-:W-:Y:S01]  /*ce40*/  VIADD R14, R0, 0x11b ;  /* 0x0000011b000e7836 */ /* 0x000fe20000000000 */
[----:B------:R-:W-:Y:S01]  /*ce50*/  IABS R17, R3 ;  /* 0x0000000300117213 */ /* 0x000fe20000000000 */
[----:B------:R-:W-:-:S02]  /*ce60*/  @!P6 IMAD.IADD R10, R10, 0x1, -R4 ;  /* 0x000000010a0ae824 */ /* 0x000fc400078e0a04 */
[----:B------:R-:W-:Y:S02]  /*ce70*/  VIADD R12, R0, 0x11a ;  /* 0x0000011a000c7836 */ /* 0x000fe40000000000 */
[----:B0-----:R-:W-:Y:S01]  /*ce80*/  IMAD.MOV.U32 R18, RZ, RZ, R9 ;  /* 0x000000ffff127224 */ /* 0x001fe200078e0009 */
[----:B------:R-:W-:Y:S01]  /*ce90*/  ISETP.GT.U32.AND P6, PT, R4, R10, PT ;  /* 0x0000000a0400720c */ /* 0x000fe20003fc4070 */
[----:B------:R-:W-:Y:S01]  /*cea0*/  IMAD.HI.U32 R19, R21, R17, RZ ;  /* 0x0000001115137227 */ /* 0x000fe200078e00ff */
[----:B------:R-:W-:-:S03]  /*ceb0*/  IABS R13, R12 ;  /* 0x0000000c000d7213 */ /* 0x000fc60000000000 */
[----:B------:R-:W-:Y:S01]  /*cec0*/  @!P3 IMAD.MOV R18, RZ, RZ, -R18 ;  /* 0x000000ffff12b224 */ /* 0x000fe200078e0a12 */
[----:B------:R-:W-:Y:S01]  /*ced0*/  ISETP.GT.U32.AND P3, PT, R4, R15, PT ;  /* 0x0000000f0400720c */ /* 0x000fe20003f64070 */
[----:B------:R-:W-:Y:S02]  /*cee0*/  IMAD.MOV R19, RZ, RZ, -R19 ;  /* 0x000000ffff137224 */ /* 0x000fe400078e0a13 */
[--C-:B------:R-:W-:Y:S01]  /*cef0*/  @!P4 IMAD.IADD R16, R16, 0x1, -R4.reuse ;  /* 0x000000011010c824 */ /* 0x100fe200078e0a04 */
[----:B------:R-:W-:Y:S01]  /*cf00*/  ISETP.GE.AND P4, PT, R8, RZ, PT ;  /* 0x000000ff0800720c */ /* 0x000fe20003f86270 */
[----:B------:R-:W-:Y:S01]  /*cf10*/  IMAD R8, R4, R19, R17 ;  /* 0x0000001304087224 */ /* 0x000fe200078e0211 */
[----:B------:R0:W-:Y:S01]  /*cf20*/  STL [R1+0x710], R18 ;  /* 0x0007101201007387 */ /* 0x0001e20000100800 */
[----:B------:R-:W-:Y:S02]  /*cf30*/  @!P6 IMAD.IADD R10, R10, 0x1, -R4 ;  /* 0x000000010a0ae824 */ /* 0x000fe400078e0a04 */
[----:B------:R-:W-:Y:S01]  /*cf40*/  VIADD R11, R0, 0x119 ;  /* 0x00000119000b7836 */ /* 0x000fe20000000000 */
[----:B------:R-:W-:Y:S01]  /*cf50*/  ISETP.GT.U32.AND P6, PT, R4, R8, PT ;  /* 0x000000080400720c */ /* 0x000fe20003fc4070 */
[----:B------:R-:W-:-:S03]  /*cf60*/  IMAD.HI.U32 R20, R21, R13, RZ ;  /* 0x0000000d15147227 */ /* 0x000fc600078e00ff */
[----:B------:R-:W-:Y:S01]  /*cf70*/  IABS R9, R11 ;  /* 0x0000000b00097213 */ /* 0x000fe20000000000 */
[----:B------:R-:W-:Y:S01]  /*cf80*/  @!P3 IMAD.IADD R15, R15, 0x1, -R4 ;  /* 0x000000010f0fb824 */ /* 0x000fe200078e0a04 */
[----:B------:R-:W-:Y:S01]  /*cf90*/  ISETP.GT.U32.AND P3, PT, R4, R2, PT ;  /* 0x000000020400720c */ /* 0x000fe20003f64070 */
[----:B------:R-:W-:Y:S01]  /*cfa0*/  IMAD.MOV R20, RZ, RZ, -R20 ;  /* 0x000000ffff147224 */ /* 0x000fe200078e0a14 */
[----:B0-----:R-:W-:Y:S01]  /*cfb0*/  IABS R18, R14 ;  /* 0x0000000e00127213 */ /* 0x001fe20000000000 */
[----:B------:R-:W-:-:S04]  /*cfc0*/  IMAD.HI.U32 R19, R21, R9, RZ ;  /* 0x0000000915137227 */ /* 0x000fc800078e00ff */
[----:B------:R-:W-:-:S04]  /*cfd0*/  IMAD.HI.U32 R17, R21, R18, RZ ;  /* 0x0000001215117227 */ /* 0x000fc800078e00ff */
[----:B------:R-:W-:Y:S02]  /*cfe0*/  IMAD.MOV R17, RZ, RZ, -R17 ;  /* 0x000000ffff117224 */ /* 0x000fe400078e0a11 */
[--C-:B------:R-:W-:Y:S01]  /*cff0*/  @!P3 IMAD.IADD R2, R2, 0x1, -R4.reuse ;  /* 0x000000010202b824 */ /* 0x100fe200078e0a04 */
[----:B------:R-:W-:Y:S01]  /*d000*/  ISETP.GE.AND P3, PT, R3, RZ, PT ;  /* 0x000000ff0300720c */ /* 0x000fe20003f66270 */
[----:B------:R-:W-:Y:S02]  /*d010*/  @!P6 IMAD.IADD R8, R8, 0x1, -R4 ;  /* 0x000000010808e824 */ /* 0x000fe400078e0a04 */
[C---:B------:R-:W-:Y:S01]  /*d020*/  IMAD R17, R4.reuse, R17, R18 ;  /* 0x0000001104117224 */ /* 0x040fe200078e0212 */
[----:B------:R-:W-:Y:S01]  /*d030*/  ISETP.GT.U32.AND P6, PT, R4, R2, PT ;  /* 0x000000020400720c */ /* 0x000fe20003fc4070 */
[----:B------:R-:W-:Y:S02]  /*d040*/  IMAD.MOV.U32 R23, RZ, RZ, R5 ;  /* 0x000000ffff177224 */ /* 0x000fe400078e0005 */
[----:B------:R-:W-:-:S02]  /*d050*/  IMAD.MOV.U32 R22, RZ, RZ, R15 ;  /* 0x000000ffff167224 */ /* 0x000fc400078e000f */
[----:B------:R-:W-:Y:S02]  /*d060*/  IMAD.MOV R19, RZ, RZ, -R19 ;  /* 0x000000ffff137224 */ /* 0x000fe400078e0a13 */
[----:B------:R-:W-:Y:S02]  /*d070*/  IMAD R13, R4, R20, R13 ;  /* 0x00000014040d7224 */ /* 0x000fe400078e020d */
[----:B------:R-:W-:Y:S02]  /*d080*/  VIADD R3, R0, 0x118 ;  /* 0x0000011800037836 */ /* 0x000fe40000000000 */
[----:B------:R-:W-:Y:S01]  /*d090*/  @!P5 IMAD.MOV R23, RZ, RZ, -R23 ;  /* 0x000000ffff17d224 */ /* 0x000fe200078e0a17 */
[C---:B------:R-:W-:Y:S01]  /*d0a0*/  ISETP.GT.U32.AND P5, PT, R4.reuse, R17, PT ;  /* 0x000000110400720c */ /* 0x040fe20003fa4070 */
[----:B------:R-:W-:Y:S01]  /*d0b0*/  @!P0 IMAD.MOV R22, RZ, RZ, -R22 ;  /* 0x000000ffff168224 */ /* 0x000fe200078e0a16 */
[C---:B------:R-:W-:Y:S01]  /*d0c0*/  ISETP.GT.U32.AND P0, PT, R4.reuse, R8, PT ;  /* 0x000000080400720c */ /* 0x040fe20003f04070 */
[C---:B------:R-:W-:Y:S01]  /*d0d0*/  IMAD R19, R4.reuse, R19, R9 ;  /* 0x0000001304137224 */ /* 0x040fe200078e0209 */
[----:B------:R-:W-:Y:S01]  /*d0e0*/  IABS R5, R3 ;  /* 0x0000000300057213 */ /* 0x000fe20000000000 */
[----:B------:R-:W-:Y:S01]  /*d0f0*/  @!P1 IMAD.MOV R16, RZ, RZ, -R16 ;  /* 0x000000ffff109224 */ /* 0x000fe200078e0a10 */
[----:B------:R-:W-:Y:S01]  /*d100*/  ISETP.GT.U32.AND P1, PT, R4, R13, PT ;  /* 0x0000000d0400720c */ /* 0x000fe20003f24070 */
[----:B------:R-:W-:Y:S01]  /*d110*/  @!P6 IMAD.IADD R2, R2, 0x1, -R4 ;  /* 0x000000010202e824 */ /* 0x000fe200078e0a04 */
[----:B------:R-:W-:Y:S01]  /*d120*/  ISETP.GT.U32.AND P6, PT, R4, R19, PT ;  /* 0x000000130400720c */ /* 0x000fe20003fc4070 */
[----:B------:R-:W-:Y:S01]  /*d130*/  IMAD.MOV.U32 R18, RZ, RZ, R10 ;  /* 0x000000ffff127224 */ /* 0x000fe200078e000a */
[----:B------:R-:W-:Y:S01]  /*d140*/  STL [R1+0x70c], R23 ;  /* 0x00070c1701007387 */ /* 0x000fe20000100800 */
[----:B------:R-:W-:-:S03]  /*d150*/  IMAD.HI.U32 R10, R21, R5, RZ ;  /* 0x00000005150a7227 */ /* 0x000fc600078e00ff */
[----:B------:R-:W-:Y:S01]  /*d160*/  STL [R1+0x708], R22 ;  /* 0x0007081601007387 */ /* 0x000fe20000100800 */
[----:B------:R-:W-:Y:S02]  /*d170*/  VIADD R9, R0, 0x117 ;  /* 0x0000011700097836 */ /* 0x000fe40000000000 */
[----:B------:R-:W-:Y:S01]  /*d180*/  IMAD.MOV R10, RZ, RZ, -R10 ;  /* 0x000000ffff0a7224 */ /* 0x000fe200078e0a0a */
[----:B------:R0:W-:Y:S01]  /*d190*/  STL [R1+0x704], R16 ;  /* 0x0007041001007387 */ /* 0x0001e20000100800 */
[--C-:B------:R-:W-:Y:S01]  /*d1a0*/  @!P0 IMAD.IADD R8, R8, 0x1, -R4.reuse ;  /* 0x0000000108088824 */ /* 0x100fe200078e0a04 */
[----:B------:R-:W-:Y:S01]  /*d1b0*/  ISETP.GE.AND P0, PT, R12, RZ, PT ;  /* 0x000000ff0c00720c */ /* 0x000fe20003f06270 */
[--C-:B------:R-:W-:Y:S01]  /*d1c0*/  @!P5 IMAD.IADD R17, R17, 0x1, -R4.reuse ;  /* 0x000000011111d824 */ /* 0x100fe200078e0a04 */
[----:B------:R-:W-:Y:S01]  /*d1d0*/  IABS R15, R9 ;  /* 0x00000009000f7213 */ /* 0x000fe20000000000 */
[C---:B------:R-:W-:Y:S01]  /*d1e0*/  IMAD R5, R4.reuse, R10, R5 ;  /* 0x0000000a04057224 */ /* 0x040fe200078e0205 */
[----:B------:R-:W-:Y:S01]  /*d1f0*/  ISETP.GE.AND P5, PT, R11, RZ, PT ;  /* 0x000000ff0b00720c */ /* 0x000fe20003fa6270 */
[----:B------:R-:W-:Y:S01]  /*d200*/  @!P1 IMAD.IADD R13, R13, 0x1, -R4 ;  /* 0x000000010d0d9824 */ /* 0x000fe200078e0a04 */
[----:B------:R-:W-:Y:S01]  /*d210*/  ISETP.GT.U32.AND P1, PT, R4, R17, PT ;  /* 0x000000110400720c */ /* 0x000fe20003f24070 */
[----:B------:R-:W-:-:S02]  /*d220*/  IMAD.MOV.U32 R12, RZ, RZ, R8 ;  /* 0x000000ffff0c7224 */ /* 0x000fc400078e0008 */
[----:B0-----:R-:W-:Y:S02]  /*d230*/  IMAD.MOV.U32 R16, RZ, RZ, R2 ;  /* 0x000000ffff107224 */ /* 0x001fe400078e0002 */
[----:B------:R-:W-:Y:S01]  /*d240*/  @!P6 IMAD.IADD R19, R19, 0x1, -R4 ;  /* 0x000000011313e824 */ /* 0x000fe200078e0a04 */
[C---:B------:R-:W-:Y:S01]  /*d250*/  ISETP.GT.U32.AND P6, PT, R4.reuse, R13, PT ;  /* 0x0000000d0400720c */ /* 0x040fe20003fc4070 */
[----:B------:R-:W-:Y:S01]  /*d260*/  @!P3 IMAD.MOV R12, RZ, RZ, -R12 ;  /* 0x000000ffff0cb224 */ /* 0x000fe200078e0a0c */
[----:B------:R-:W-:Y:S01]  /*d270*/  ISETP.GT.U32.AND P3, PT, R4, R5, PT ;  /* 0x000000050400720c */ /* 0x000fe20003f64070 */
[----:B------:R-:W-:-:S04]  /*d280*/  IMAD.HI.U32 R11, R21, R15, RZ ;  /* 0x0000000f150b7227 */ /* 0x000fc800078e00ff */
[----:B------:R-:W-:Y:S01]  /*d290*/  @!P4 IMAD.MOV R16, RZ, RZ, -R16 ;  /* 0x000000ffff10c224 */ /* 0x000fe200078e0a10 */
[----:B------:R-:W-:Y:S01]  /*d2a0*/  ISETP.GT.U32.AND P4, PT, R4, R19, PT ;  /* 0x000000130400720c */ /* 0x000fe20003f84070 */
[----:B------:R-:W-:Y:S01]  /*d2b0*/  @!P2 IMAD.MOV R18, RZ, RZ, -R18 ;  /* 0x000000ffff12a224 */ /* 0x000fe200078e0a12 */
[----:B------:R-:W-:Y:S01]  /*d2c0*/  ISETP.GE.AND P2, PT, R14, RZ, PT ;  /* 0x000000ff0e00720c */ /* 0x000fe20003f46270 */
[C---:B------:R-:W-:Y:S02]  /*d2d0*/  VIADD R2, R0.reuse, 0x116 ;  /* 0x0000011600027836 */ /* 0x040fe40000000000 */
[----:B------:R-:W-:Y:S01]  /*d2e0*/  IMAD.MOV R11, RZ, RZ, -R11 ;  /* 0x000000ffff0b7224 */ /* 0x000fe200078e0a0b */
[----:B------:R-:W-:Y:S01]  /*d2f0*/  STL [R1+0x700], R18 ;  /* 0x0007001201007387 */ /* 0x000fe20000100800 */
        /* <DEDUP_REMOVED lines=8> */
[----:B------:R-:W-:Y:S01]  /*d380*/  IMAD.MOV.U32 R3, RZ, RZ, R10 ;  /* 0x000000ffff037224 */ /* 0x000fe200078e000a */
[----:B------:R-:W-:Y:S01]  /*d390*/  ISETP.GE.AND P3, PT, R2, RZ, PT ;  /* 0x000000ff0200720c */ /* 0x000fe20003f66270 */
[----:B------:R-:W-:Y:S01]  /*d3a0*/  IMAD.MOV.U32 R14, RZ, RZ, R17 ;  /* 0x000000ffff0e7224 */ /* 0x000fe200078e0011 */
[----:B------:R-:W-:Y:S01]  /*d3b0*/  STL [R1+0x6f4], R12 ;  /* 0x0006f40c01007387 */ /* 0x000fe20000100800 */
[----:B------:R-:W-:-:S02]  /*d3c0*/  IMAD.MOV.U32 R10, RZ, RZ, R11 ;  /* 0x000000ffff0a7224 */ /* 0x000fc400078e000b */
[--C-:B------:R-:W-:Y:S01]  /*d3d0*/  @!P4 IMAD.IADD R19, R19, 0x1, -R4.reuse ;  /* 0x000000011313c824 */ /* 0x100fe200078e0a04 */
[----:B------:R-:W-:Y:S01]  /*d3e0*/  ISETP.GE.AND P4, PT, R9, RZ, PT ;  /* 0x000000ff0900720c */ /* 0x000fe20003f86270 */
[----:B------:R-:W-:Y:S01]  /*d3f0*/  @!P6 IMAD.IADD R13, R13, 0x1, -R4 ;  /* 0x000000010d0de824 */ /* 0x000fe200078e0a04 */
[----:B------:R-:W-:Y:S01]  /*d400*/  ISETP.GT.U32.AND P6, PT, R4, R15, PT ;  /* 0x0000000f0400720c */ /* 0x000fe20003fc4070 */
[----:B------:R-:W-:Y:S02]  /*d410*/  VIADD R9, R0, 0x114 ;  /* 0x0000011400097836 */ /* 0x000fe40000000000 */
[----:B------:R-:W-:Y:S01]  /*d420*/  @!P2 IMAD.MOV R14, RZ, RZ, -R14 ;  /* 0x000000ffff0ea224 */ /* 0x000fe200078e0a0e */
[----:B------:R-:W-:Y:S01]  /*d430*/  ISETP.GT.U32.AND P2, PT, R4, R5, PT ;  /* 0x000000050400720c */ /* 0x000fe20003f44070 */
[----:B------:R-:W-:Y:S01]  /*d440*/  IMAD.HI.U32 R11, R21, R10, RZ ;  /* 0x0000000a150b7227 */ /* 0x000fe200078e00ff */
[----:B------:R-:W-:Y:S02]  /*d450*/  IABS R2, R9 ;  /* 0x0000000900027213 */ /* 0x000fe40000000000 */
[----:B------:R0:W-:Y:S01]  /*d460*/  STL [R1+0x6f0], R14 ;  /* 0x0006f00e01007387 */ /* 0x0001e20000100800 */
[----:B------:R-:W-:-:S02]  /*d470*/  IMAD.MOV R11, RZ, RZ, -R11 ;  /* 0x000000ffff0b7224 */ /* 0x000fc400078e0a0b */
[----:B------:R-:W-:Y:S02]  /*d480*/  @!P0 IMAD.MOV R13, RZ, RZ, -R13 ;  /* 0x000000ffff0d8224 */ /* 0x000fe400078e0a0d */
[----:B------:R-:W-:Y:S02]  /*d490*/  IMAD R11, R4, R11, R10 ;  /* 0x0000000b040b7224 */ /* 0x000fe400078e020a */
[C---:B------:R-:W-:Y:S01]  /*d4a0*/  IMAD.HI.U32 R10, R21.reuse, R2, RZ ;  /* 0x00000002150a7227 */ /* 0x040fe200078e00ff */
[----:B------:R-:W-:Y:S03]  /*d4b0*/  STL [R1+0x6ec], R13 ;  /* 0x0006ec0d01007387 */ /* 0x000fe60000100800 */
[----:B0-----:R-:W-:Y:S02]  /*d4c0*/  IMAD.MOV.U32 R14, RZ, RZ, R19 ;  /* 0x000000ffff0e7224 */ /* 0x001fe400078e0013 */
[----:B------:R-:W-:-:S04]  /*d4d0*/  IMAD.HI.U32 R12, R21, R3, RZ ;  /* 0x00000003150c7227 */ /* 0x000fc800078e00ff */
[----:B------:R-:W-:Y:S01]  /*d4e0*/  @!P5 IMAD.MOV R14, RZ, RZ, -R14 ;  /* 0x000000ffff0ed224 */ /* 0x000fe200078e0a0e */
[----:B------:R-:W-:Y:S01]  /*d4f0*/  ISETP.GE.AND P5, PT, R8, RZ, PT ;  /* 0x000000ff0800720c */ /* 0x000fe20003fa6270 */
[----:B------:R-:W-:Y:S02]  /*d500*/  @!P6 IMAD.IADD R15, R15, 0x1, -R4 ;  /* 0x000000010f0fe824 */ /* 0x000fe400078e0a04 */
[----:B------:R-:W-:Y:S01]  /*d510*/  IMAD.MOV R8, RZ, RZ, -R10 ;  /* 0x000000ffff087224 */ /* 0x000fe200078e0a0a */
[----:B------:R0:W-:Y:S01]  /*d520*/  STL [R1+0x6c8], R14 ;  /* 0x0006c80e01007387 */ /* 0x0001e20000100800 */
[----:B------:R-:W-:Y:S01]  /*d530*/  @!P2 IMAD.IADD R5, R5, 0x1, -R4 ;  /* 0x000000010505a824 */ /* 0x000fe200078e0a04 */
[C---:B------:R-:W-:Y:S01]  /*d540*/  ISETP.GT.U32.AND P6, PT, R4.reuse, R15, PT ;  /* 0x0000000f0400720c */ /* 0x040fe20003fc4070 */
[----:B------:R-:W-:Y:S01]  /*d550*/  IMAD.MOV R12, RZ, RZ, -R12 ;  /* 0x000000ffff0c7224 */ /* 0x000fe200078e0a0c */
[C---:B------:R-:W-:Y:S01]  /*d560*/  ISETP.GT.U32.AND P2, PT, R4.reuse, R11, PT ;  /* 0x0000000b0400720c */ /* 0x040fe20003f44070 */
[----:B------:R-:W-:-:S02]  /*d570*/  IMAD R8, R4, R8, R2 ;  /* 0x0000000804087224 */ /* 0x000fc400078e0202 */
[----:B------:R-:W-:Y:S02]  /*d580*/  IMAD R3, R4, R12, R3 ;  /* 0x0000000c04037224 */ /* 0x000fe400078e0203 */
[----:B------:R-:W-:Y:S02]  /*d590*/  VIADD R10, R0, 0x112 ;  /* 0x00000112000a7836 */ /* 0x000fe40000000000 */
[----:B0-----:R-:W-:Y:S01]  /*d5a0*/  IMAD.MOV.U32 R14, RZ, RZ, R5 ;  /* 0x000000ffff0e7224 */ /* 0x001fe200078e0005 */
[----:B------:R-:W-:Y:S01]  /*d5b0*/  ISETP.GT.U32.AND P0, PT, R4, R3, PT ;  /* 0x000000030400720c */ /* 0x000fe20003f04070 */
[----:B------:R-:W-:Y:S01]  /*d5c0*/  VIADD R12, R0, 0x111 ;  /* 0x00000111000c7836 */ /* 0x000fe20000000000 */
[----:B------:R-:W-:Y:S01]  /*d5d0*/  IABS R22, R10 ;  /* 0x0000000a00167213 */ /* 0x000fe20000000000 */
[----:B------:R-:W-:Y:S01]  /*d5e0*/  @!P1 IMAD.MOV R14, RZ, RZ, -R14 ;  /* 0x000000ffff0e9224 */ /* 0x000fe200078e0a0e */
[----:B------:R-:W-:Y:S01]  /*d5f0*/  ISETP.GT.U32.AND P1, PT, R4, R8, PT ;  /* 0x000000080400720c */ /* 0x000fe20003f24070 */
[--C-:B------:R-:W-:Y:S01]  /*d600*/  @!P6 IMAD.IADD R15, R15, 0x1, -R4.reuse ;  /* 0x000000010f0fe824 */ /* 0x100fe200078e0a04 */
[----:B------:R-:W-:Y:S01]  /*d610*/  ISETP.GE.AND P6, PT, R9, RZ, PT ;  /* 0x000000ff0900720c */ /* 0x000fe20003fc6270 */
[----:B------:R-:W-:Y:S01]  /*d620*/  VIADD R9, R0, 0x113 ;  /* 0x0000011300097836 */ /* 0x000fe20000000000 */
[----:B------:R-:W-:Y:S01]  /*d630*/  STL [R1+0x6b4], R14 ;  /* 0x0006b40e01007387 */ /* 0x000fe20000100800 */
[----:B------:R-:W-:Y:S01]  /*d640*/  IMAD.MOV.U32 R13, RZ, RZ, R15 ;  /* 0x000000ffff0d7224 */ /* 0x000fe200078e000f */
[----:B------:R-:W-:Y:S01]  /*d650*/  IABS R2, R12 ;  /* 0x0000000c00027213 */ /* 0x000fe20000000000 */
[--C-:B------:R-:W-:Y:S01]  /*d660*/  @!P2 IMAD.IADD R11, R11, 0x1, -R4.reuse ;  /* 0x000000010b0ba824 */ /* 0x100fe200078e0a04 */
[----:B------:R-:W-:Y:S01]  /*d670*/  IABS R20, R9 ;  /* 0x0000000900147213 */ /* 0x000fe20000000000 */
[----:B------:R-:W-:-:S02]  /*d680*/  @!P0 IMAD.IADD R3, R3, 0x1, -R4 ;  /* 0x0000000103038824 */ /* 0x000fc400078e0a04 */
[----:B------:R-:W-:Y:S01]  /*d690*/  @!P4 IMAD.MOV R13, RZ, RZ, -R13 ;  /* 0x000000ffff0dc224 */ /* 0x000fe200078e0a0d */
[----:B------:R-:W-:Y:S01]  /*d6a0*/  ISETP.GE.AND P4, PT, R9, RZ, PT ;  /* 0x000000ff0900720c */ /* 0x000fe20003f86270 */
[----:B------:R-:W-:Y:S01]  /*d6b0*/  @!P1 IMAD.IADD R8, R8, 0x1, -R4 ;  /* 0x0000000108089824 */ /* 0x000fe200078e0a04 */
[C---:B------:R-:W-:Y:S01]  /*d6c0*/  ISETP.GT.U32.AND P0, PT, R4.reuse, R3, PT ;  /* 0x000000030400720c */ /* 0x040fe20003f04070 */
[C---:B------:R-:W-:Y:S01]  /*d6d0*/  IMAD.HI.U32 R9, R21.reuse, R22, RZ ;  /* 0x0000001615097227 */ /* 0x040fe200078e00ff */
[C---:B------:R-:W-:Y:S01]  /*d6e0*/  ISETP.GT.U32.AND P2, PT, R4.reuse, R11, PT ;  /* 0x0000000b0400720c */ /* 0x040fe20003f44070 */
[----:B------:R0:W-:Y:S01]  /*d6f0*/  STL [R1+0x6b0], R13 ;  /* 0x0006b00d01007387 */ /* 0x0001e20000100800 */
[----:B------:R-:W-:Y:S01]  /*d700*/  ISETP.GT.U32.AND P1, PT, R4, R8, PT ;  /* 0x000000080400720c */ /* 0x000fe20003f24070 */
[----:B------:R-:W-:Y:S02]  /*d710*/  IMAD.MOV R9, RZ, RZ, -R9 ;  /* 0x000000ffff097224 */ /* 0x000fe400078e0a09 */
[----:B------:R-:W-:-:S04]  /*d720*/  IMAD.HI.U32 R5, R21, R2, RZ ;  /* 0x0000000215057227 */ /* 0x000fc800078e00ff */
[----:B------:R-:W-:Y:S02]  /*d730*/  IMAD R22, R4, R9, R22 ;  /* 0x0000000904167224 */ /* 0x000fe400078e0216 */
[----:B0-----:R-:W-:-:S04]  /*d740*/  IMAD.HI.U32 R13, R21, R20, RZ ;  /* 0x00000014150d7227 */ /* 0x001fc800078e00ff */
[--C-:B------:R-:W-:Y:S01]  /*d750*/  @!P1 IMAD.IADD R8, R8, 0x1, -R4.reuse ;  /* 0x0000000108089824 */ /* 0x100fe200078e0a04 */
[----:B------:R-:W-:Y:S01]  /*d760*/  ISETP.GT.U32.AND P1, PT, R4, R22, PT ;  /* 0x000000160400720c */ /* 0x000fe20003f24070 */
[--C-:B------:R-:W-:Y:S01]  /*d770*/  @!P0 IMAD.IADD R3, R3, 0x1, -R4.reuse ;  /* 0x0000000103038824 */ /* 0x100fe200078e0a04 */
[----:B------:R-:W-:Y:S01]  /*d780*/  ISETP.GE.AND P0, PT, R10, RZ, PT ;  /* 0x000000ff0a00720c */ /* 0x000fe20003f06270 */
[----:B------:R-:W-:Y:S01]  /*d790*/  @!P2 IMAD.IADD R11, R11, 0x1, -R4 ;  /* 0x000000010b0ba824 */ /* 0x000fe200078e0a04 */
[----:B------:R-:W-:Y:S01]  /*d7a0*/  ISETP.GE.AND P2, PT, R12, RZ, PT ;  /* 0x000000ff0c00720c */ /* 0x000fe20003f46270 */
[----:B------:R-:W-:Y:S02]  /*d7b0*/  IMAD.MOV R10, RZ, RZ, -R13 ;  /* 0x000000ffff0a7224 */ /* 0x000fe400078e0a0d */
[----:B------:R-:W-:Y:S02]  /*d7c0*/  IMAD.MOV.U32 R15, RZ, RZ, R3 ;  /* 0x000000ffff0f7224 */ /* 0x000fe400078e0003 */
[----:B------:R-:W-:-:S02]  /*d7d0*/  VIADD R12, R0, 0x110 ;  /* 0x00000110000c7836 */ /* 0x000fc40000000000 */
[----:B------:R-:W-:Y:S02]  /*d7e0*/  IMAD.MOV.U32 R14, RZ, RZ, R11 ;  /* 0x000000ffff0e7224 */ /* 0x000fe400078e000b */
[----:B------:R-:W-:Y:S02]  /*d7f0*/  IMAD R20, R4, R10, R20 ;  /* 0x0000000a04147224 */ /* 0x000fe400078e0214 */
[----:B------:R-:W-:Y:S02]  /*d800*/  @!P3 IMAD.MOV R15, RZ, RZ, -R15 ;  /* 0x000000ffff0fb224 */ /* 0x000fe400078e0a0f */
[----:B------:R-:W-:Y:S01]  /*d810*/  @!P5 IMAD.MOV R14, RZ, RZ, -R14 ;  /* 0x000000ffff0ed224 */ /* 0x000fe200078e0a0e */
[----:B------:R-:W-:Y:S01]  /*d820*/  ISETP.GE.AND P5, PT, R12, RZ, PT ;  /* 0x000000ff0c00720c */ /* 0x000fe20003fa6270 */
[----:B------:R-:W-:Y:S01]  /*d830*/  @!P1 IMAD.IADD R22, R22, 0x1, -R4 ;  /* 0x0000000116169824 */ /* 0x000fe200078e0a04 */
[----:B------:R-:W-:Y:S01]  /*d840*/  ISETP.GT.U32.AND P3, PT, R4, R20, PT ;  /* 0x000000140400720c */ /* 0x000fe20003f64070 */
[----:B------:R-:W-:Y:S01]  /*d850*/  IMAD.MOV R5, RZ, RZ, -R5 ;  /* 0x000000ffff057224 */ /* 0x000fe200078e0a05 */
[----:B------:R-:W-:Y:S01]  /*d860*/  IABS R12, R12 ;  /* 0x0000000c000c7213 */ /* 0x000fe20000000000 */
[----:B------:R-:W-:Y:S01]  /*d870*/  VIADD R10, R0, 0x10f ;  /* 0x0000010f000a7836 */ /* 0x000fe20000000000 */
[----:B------:R-:W-:Y:S01]  /*d880*/  STL [R1+0x6ac], R15 ;  /* 0x0006ac0f01007387 */ /* 0x000fe20000100800 */
[C---:B------:R-:W-:Y:S01]  /*d890*/  ISETP.GT.U32.AND P1, PT, R4.reuse, R22, PT ;  /* 0x000000160400720c */ /* 0x040fe20003f24070 */
[----:B------:R-:W-:-:S02]  /*d8a0*/  IMAD R2, R4, R5, R2 ;  /* 0x0000000504027224 */ /* 0x000fc400078e0202 */
[----:B------:R0:W-:Y:S01]  /*d8b0*/  STL [R1+0x6a8], R14 ;  /* 0x0006a80e01007387 */ /* 0x0001e20000100800 */
[----:B------:R-:W-:Y:S01]  /*d8c0*/  IMAD.MOV.U32 R18, RZ, RZ, R8 ;  /* 0x000000ffff127224 */ /* 0x000fe200078e0008 */
[----:B------:R-:W-:Y:S01]  /*d8d0*/  IABS R5, R10 ;  /* 0x0000000a00057213 */ /* 0x000fe20000000000 */
[----:B------:R-:W-:Y:S02]  /*d8e0*/  VIADD R13, R0, 0x10d ;  /* 0x0000010d000d7836 */ /* 0x000fe40000000000 */
[----:B------:R-:W-:Y:S01]  /*d8f0*/  @!P6 IMAD.MOV R18, RZ, RZ, -R18 ;  /* 0x000000ffff12e224 */ /* 0x000fe200078e0a12 */
[----:B------:R-:W-:Y:S01]  /*d900*/  ISETP.GT.U32.AND P6, PT, R4, R2, PT ;  /* 0x000000020400720c */ /* 0x000fe20003fc4070 */
[----:B------:R-:W-:Y:S01]  /*d910*/  @!P3 IMAD.IADD R20, R20, 0x1, -R4 ;  /* 0x000000011414b824 */ /* 0x000fe200078e0a04 */
[----:B------:R-:W-:Y:S01]  /*d920*/  IABS R16, R13 ;  /* 0x0000000d00107213 */ /* 0x000fe20000000000 */
[C---:B------:R-:W-:Y:S01]  /*d930*/  IMAD.HI.U32 R9, R21.reuse, R5, RZ ;  /* 0x0000000515097227 */ /* 0x040fe200078e00ff */
[----:B------:R1:W-:Y:S02]  /*d940*/  STL [R1+0x6a4], R18 ;  /* 0x0006a41201007387 */ /* 0x0003e40000100800 */
[----:B------:R-:W-:Y:S01]  /*d950*/  ISETP.GT.U32.AND P3, PT, R4, R20, PT ;  /* 0x000000140400720c */ /* 0x000fe20003f64070 */
[----:B0-----:R-:W-:-:S04]  /*d960*/  IMAD.HI.U32 R14, R21, R12, RZ ;  /* 0x0000000c150e7227 */ /* 0x001fc800078e00ff */
[----:B------:R-:W-:Y:S02]  /*d970*/  IMAD.MOV R14, RZ, RZ, -R14 ;  /* 0x000000ffff0e7224 */ /* 0x000fe400078e0a0e */
[----:B------:R-:W-:Y:S02]  /*d980*/  VIADD R17, R0, 0x10e ;  /* 0x0000010e00117836 */ /* 0x000fe40000000000 */
        /* <DEDUP_REMOVED lines=9> */
[----:B------:R-:W-:-:S04]  /*da20*/  IMAD.HI.U32 R15, R21, R11, RZ ;  /* 0x0000000b150f7227 */ /* 0x000fc800078e00ff */
[----:B------:R-:W-:Y:S02]  /*da30*/  IMAD.MOV R3, RZ, RZ, -R3 ;  /* 0x000000ffff037224 */ /* 0x000fe400078e0a03 */
[----:B------:R-:W-:Y:S02]  /*da40*/  IMAD.MOV R8, RZ, RZ, -R15 ;  /* 0x000000ffff087224 */ /* 0x000fe400078e0a0f */
[----:B------:R-:W-:Y:S02]  /*da50*/  IMAD R16, R4, R3, R16 ;  /* 0x0000000304107224 */ /* 0x000fe400078e0210 */
[--C-:B------:R-:W-:Y:S01]  /*da60*/  @!P3 IMAD.IADD R20, R20, 0x1, -R4.reuse ;  /* 0x000000011414b824 */ /* 0x100fe200078e0a04 */
[----:B------:R-:W-:Y:S01]  /*da70*/  ISETP.GE.AND P3, PT, R10, RZ, PT ;  /* 0x000000ff0a00720c */ /* 0x000fe20003f66270 */
[----:B------:R-:W-:Y:S02]  /*da80*/  VIADD R3, R0, 0x10c ;  /* 0x0000010c00037836 */ /* 0x000fe40000000000 */
[----:B------:R-:W-:Y:S01]  /*da90*/  @!P1 IMAD.IADD R12, R12, 0x1, -R4 ;  /* 0x000000010c0c9824 */ /* 0x000fe200078e0a04 */
[C---:B------:R-:W-:Y:S01]  /*daa0*/  ISETP.GT.U32.AND P1, PT, R4.reuse, R2, PT ;  /* 0x000000020400720c */ /* 0x040fe20003f24070 */
[----:B------:R-:W-:Y:S01]  /*dab0*/  IMAD R11, R4, R8, R11 ;  /* 0x00000008040b7224 */ /* 0x000fe200078e020b */
[----:B------:R-:W-:Y:S01]  /*dac0*/  IABS R10, R3 ;  /* 0x00000003000a7213 */ /* 0x000fe20000000000 */
[----:B------:R-:W-:-:S02]  /*dad0*/  VIADD R8, R0, 0x10b ;  /* 0x0000010b00087836 */ /* 0x000fc40000000000 */
[----:B------:R-:W-:Y:S02]  /*dae0*/  IMAD.MOV.U32 R24, RZ, RZ, R20 ;  /* 0x000000ffff187224 */ /* 0x000fe400078e0014 */
[----:B------:R-:W-:Y:S01]  /*daf0*/  @!P6 IMAD.IADD R5, R5, 0x1, -R4 ;  /* 0x000000010505e824 */ /* 0x000fe200078e0a04 */
[----:B-1----:R-:W-:Y:S01]  /*db00*/  IABS R18, R8 ;  /* 0x0000000800127213 */ /* 0x002fe20000000000 */
[----:B------:R-:W-:Y:S01]  /*db10*/  @!P4 IMAD.MOV R24, RZ, RZ, -R24 ;  /* 0x000000ffff18c224 */ /* 0x000fe200078e0a18 */
[C---:B------:R-:W-:Y:S01]  /*db20*/  ISETP.GT.U32.AND P4, PT, R4.reuse, R12, PT ;  /* 0x0000000c0400720c */ /* 0x040fe20003f84070 */
[C---:B------:R-:W-:Y:S01]  /*db30*/  IMAD.HI.U32 R23, R21.reuse, R10, RZ ;  /* 0x0000000a15177227 */ /* 0x040fe200078e00ff */
[----:B------:R-:W-:Y:S02]  /*db40*/  ISETP.GT.U32.AND P6, PT, R4, R5, PT ;  /* 0x000000050400720c */ /* 0x000fe40003fc4070 */
[----:B------:R-:W-:Y:S01]  /*db50*/  STL [R1+0x6a0], R24 ;  /* 0x0006a01801007387 */ /* 0x000fe20000100800 */
[----:B------:R-:W-:-:S04]  /*db60*/  IMAD.HI.U32 R20, R21, R18, RZ ;  /* 0x0000001215147227 */ /* 0x000fc800078e00ff */
[----:B------:R-:W-:Y:S02]  /*db70*/  IMAD.MOV R23, RZ, RZ, -R23 ;  /* 0x000000ffff177224 */ /* 0x000fe400078e0a17 */
[----:B------:R-:W-:Y:S01]  /*db80*/  @!P1 IMAD.IADD R2, R2, 0x1, -R4 ;  /* 0x0000000102029824 */ /* 0x000fe200078e0a04 */
[C---:B------:R-:W-:Y:S01]  /*db90*/  ISETP.GT.U32.AND P1, PT, R4.reuse, R16, PT ;  /* 0x000000100400720c */ /* 0x040fe20003f24070 */
[----:B------:R-:W-:Y:S02]  /*dba0*/  IMAD.MOV R20, RZ, RZ, -R20 ;  /* 0x000000ffff147224 */ /* 0x000fe400078e0a14 */
[----:B------:R-:W-:Y:S01]  /*dbb0*/  @!P0 IMAD.MOV R22, RZ, RZ, -R22 ;  /* 0x000000ffff168224 */ /* 0x000fe200078e0a16 */
[C---:B------:R-:W-:Y:S01]  /*dbc0*/  ISETP.GT.U32.AND P0, PT, R4.reuse, R11, PT ;  /* 0x0000000b0400720c */ /* 0x040fe20003f04070 */
[C---:B------:R-:W-:Y:S02]  /*dbd0*/  IMAD R10, R4.reuse, R23, R10 ;  /* 0x00000017040a7224 */ /* 0x040fe400078e020a */
[----:B------:R-:W-:Y:S01]  /*dbe0*/  IMAD R18, R4, R20, R18 ;  /* 0x0000001404127224 */ /* 0x000fe200078e0212 */
[----:B------:R0:W-:Y:S01]  /*dbf0*/  STL [R1+0x69c], R22 ;  /* 0x00069c1601007387 */ /* 0x0001e20000100800 */
[----:B------:R-:W-:Y:S01]  /*dc00*/  @!P4 IMAD.IADD R12, R12, 0x1, -R4 ;  /* 0x000000010c0cc824 */ /* 0x000fe200078e0a04 */
[----:B------:R-:W-:Y:S01]  /*dc10*/  ISETP.GT.U32.AND P4, PT, R4, R10, PT ;  /* 0x0000000a0400720c */ /* 0x000fe20003f84070 */
[----:B------:R-:W-:-:S02]  /*dc20*/  VIADD R14, R0, 0x109 ;  /* 0x00000109000e7836 */ /* 0x000fc40000000000 */
[--C-:B------:R-:W-:Y:S01]  /*dc30*/  @!P6 IMAD.IADD R5, R5, 0x1, -R4.reuse ;  /* 0x000000010505e824 */ /* 0x100fe200078e0a04 */
[----:B------:R-:W-:Y:S01]  /*dc40*/  ISETP.GT.U32.AND P6, PT, R4, R18, PT ;  /* 0x000000120400720c */ /* 0x000fe20003fc4070 */
[----:B------:R-:W-:Y:S01]  /*dc50*/  @!P1 IMAD.IADD R16, R16, 0x1, -R4 ;  /* 0x0000000110109824 */ /* 0x000fe200078e0a04 */
[----:B------:R-:W-:Y:S01]  /*dc60*/  IABS R9, R14 ;  /* 0x0000000e00097213 */ /* 0x000fe20000000000 */
[----:B------:R-:W-:Y:S01]  /*dc70*/  IMAD.MOV.U32 R25, RZ, RZ, R2 ;  /* 0x000000ffff197224 */ /* 0x000fe200078e0002 */
[----:B------:R-:W-:Y:S01]  /*dc80*/  ISETP.GE.AND P1, PT, R13, RZ, PT ;  /* 0x000000ff0d00720c */ /* 0x000fe20003f26270 */
[----:B------:R-:W-:Y:S02]  /*dc90*/  VIADD R15, R0, 0x10a ;  /* 0x0000010a000f7836 */ /* 0x000fe40000000000 */
[----:B------:R-:W-:Y:S01]  /*dca0*/  @!P0 IMAD.IADD R11, R11, 0x1, -R4 ;  /* 0x000000010b0b8824 */ /* 0x000fe200078e0a04 */
[----:B------:R-:W-:Y:S01]  /*dcb0*/  ISETP.GE.AND P0, PT, R17, RZ, PT ;  /* 0x000000ff1100720c */ /* 0x000fe20003f06270 */
[----:B------:R-:W-:Y:S01]  /*dcc0*/  @!P2 IMAD.MOV R25, RZ, RZ, -R25 ;  /* 0x000000ffff19a224 */ /* 0x000fe200078e0a19 */
[----:B------:R-:W-:Y:S01]  /*dcd0*/  ISETP.GT.U32.AND P2, PT, R4, R16, PT ;  /* 0x000000100400720c */ /* 0x000fe20003f44070 */
[----:B------:R-:W-:Y:S01]  /*dce0*/  IMAD.HI.U32 R23, R21, R9, RZ ;  /* 0x0000000915177227 */ /* 0x000fe200078e00ff */
[----:B------:R-:W-:-:S02]  /*dcf0*/  IABS R19, R15 ;  /* 0x0000000f00137213 */ /* 0x000fc40000000000 */
[----:B------:R-:W-:Y:S01]  /*dd00*/  STL [R1+0x698], R25 ;  /* 0x0006981901007387 */ /* 0x000fe20000100800 */
[----:B------:R-:W-:Y:S01]  /*dd10*/  @!P4 IMAD.IADD R10, R10, 0x1, -R4 ;  /* 0x000000010a0ac824 */ /* 0x000fe200078e0a04 */
[----:B------:R-:W-:Y:S01]  /*dd20*/  ISETP.GT.U32.AND P4, PT, R4, R11, PT ;  /* 0x0000000b0400720c */ /* 0x000fe20003f84070 */
[----:B------:R-:W-:Y:S02]  /*dd30*/  IMAD.MOV R23, RZ, RZ, -R23 ;  /* 0x000000ffff177224 */ /* 0x000fe400078e0a17 */
[----:B0-----:R-:W-:-:S04]  /*dd40*/  IMAD.HI.U32 R22, R21, R19, RZ ;  /* 0x0000001315167227 */ /* 0x001fc800078e00ff */
[----:B------:R-:W-:Y:S01]  /*dd50*/  @!P6 IMAD.IADD R18, R18, 0x1, -R4 ;  /* 0x000000011212e824 */ /* 0x000fe200078e0a04 */
[C---:B------:R-:W-:Y:S01]  /*dd60*/  ISETP.GT.U32.AND P6, PT, R4.reuse, R10, PT ;  /* 0x0000000a0400720c */ /* 0x040fe20003fc4070 */
[----:B------:R-:W-:Y:S02]  /*dd70*/  IMAD R9, R4, R23, R9 ;  /* 0x0000001704097224 */ /* 0x000fe400078e0209 */
[C---:B------:R-:W-:Y:S02]  /*dd80*/  VIADD R13, R0.reuse, 0x108 ;  /* 0x00000108000d7836 */ /* 0x040fe40000000000 */
[----:B------:R-:W-:Y:S02]  /*dd90*/  IMAD.MOV.U32 R24, RZ, RZ, R12 ;  /* 0x000000ffff187224 */ /* 0x000fe400078e000c */
[----:B------:R-:W-:Y:S01]  /*dda0*/  IMAD.MOV R22, RZ, RZ, -R22 ;  /* 0x000000ffff167224 */ /* 0x000fe200078e0a16 */
[----:B------:R-:W-:Y:S01]  /*ddb0*/  IABS R2, R13 ;  /* 0x0000000d00027213 */ /* 0x000fe20000000000 */
[----:B------:R-:W-:-:S02]  /*ddc0*/  VIADD R17, R0, 0x107 ;  /* 0x0000010700117836 */ /* 0x000fc40000000000 */
[----:B------:R-:W-:Y:S01]  /*ddd0*/  @!P5 IMAD.MOV R24, RZ, RZ, -R24 ;  /* 0x000000ffff18d224 */ /* 0x000fe200078e0a18 */
[----:B------:R-:W-:Y:S01]  /*dde0*/  ISETP.GT.U32.AND P5, PT, R4, R18, PT ;  /* 0x000000120400720c */ /* 0x000fe20003fa4070 */
[--C-:B------:R-:W-:Y:S01]  /*ddf0*/  @!P2 IMAD.IADD R16, R16, 0x1, -R4.reuse ;  /* 0x000000011010a824 */ /* 0x100fe200078e0a04 */
[C---:B------:R-:W-:Y:S01]  /*de00*/  ISETP.GT.U32.AND P2, PT, R4.reuse, R9, PT ;  /* 0x000000090400720c */ /* 0x040fe20003f44070 */
[C---:B------:R-:W-:Y:S01]  /*de10*/  IMAD R19, R4.reuse, R22, R19 ;  /* 0x0000001604137224 */ /* 0x040fe200078e0213 */
[----:B------:R-:W-:Y:S01]  /*de20*/  STL [R1+0x850], R24 ;  /* 0x0008501801007387 */ /* 0x000fe20000100800 */
[----:B------:R-:W-:Y:S01]  /*de30*/  IMAD.MOV.U32 R12, RZ, RZ, R5 ;  /* 0x000000ffff0c7224 */ /* 0x000fe200078e0005 */
[----:B------:R-:W-:Y:S01]  /*de40*/  IABS R5, R17 ;  /* 0x0000001100057213 */ /* 0x000fe20000000000 */
[----:B------:R-:W-:Y:S01]  /*de50*/  @!P4 IMAD.IADD R11, R11, 0x1, -R4 ;  /* 0x000000010b0bc824 */ /* 0x000fe200078e0a04 */
[----:B------:R-:W-:Y:S01]  /*de60*/  ISETP.GE.AND P4, PT, R3, RZ, PT ;  /* 0x000000ff0300720c */ /* 0x000fe20003f86270 */
[----:B------:R-:W-:Y:S01]  /*de70*/  @!P3 IMAD.MOV R12, RZ, RZ, -R12 ;  /* 0x000000ffff0cb224 */ /* 0x000fe200078e0a0c */
[----:B------:R-:W-:Y:S01]  /*de80*/  ISETP.GT.U32.AND P3, PT, R4, R19, PT ;  /* 0x000000130400720c */ /* 0x000fe20003f64070 */
[----:B------:R-:W-:-:S03]  /*de90*/  IMAD.HI.U32 R3, R21, R2, RZ ;  /* 0x0000000215037227 */ /* 0x000fc600078e00ff */
[----:B------:R0:W-:Y:S01]  /*dea0*/  STL [R1+0x694], R12 ;  /* 0x0006940c01007387 */ /* 0x0001e20000100800 */
[----:B------:R-:W-:Y:S01]  /*deb0*/  @!P6 IMAD.IADD R10, R10, 0x1, -R4 ;  /* 0x000000010a0ae824 */ /* 0x000fe200078e0a04 */
[----:B------:R-:W-:Y:S01]  /*dec0*/  ISETP.GE.AND P6, PT, R8, RZ, PT ;  /* 0x000000ff0800720c */ /* 0x000fe20003fc6270 */
[----:B------:R-:W-:-:S04]  /*ded0*/  IMAD.HI.U32 R8, R21, R5, RZ ;  /* 0x0000000515087227 */ /* 0x000fc800078e00ff */
[----:B------:R-:W-:Y:S02]  /*dee0*/  IMAD.MOV R3, RZ, RZ, -R3 ;  /* 0x000000ffff037224 */ /* 0x000fe400078e0a03 */
[----:B------:R-:W-:Y:S01]  /*def0*/  @!P5 IMAD.IADD R18, R18, 0x1, -R4 ;  /* 0x000000011212d824 */ /* 0x000fe200078e0a04 */
[----:B------:R-:W-:Y:S01]  /*df00*/  ISETP.GE.AND P5, PT, R15, RZ, PT ;  /* 0x000000ff0f00720c */ /* 0x000fe20003fa6270 */
[----:B------:R-:W-:Y:S02]  /*df10*/  IMAD.MOV R8, RZ, RZ, -R8 ;  /* 0x000000ffff087224 */ /* 0x000fe400078e0a08 */
[----:B0-----:R-:W-:Y:S02]  /*df20*/  IMAD.MOV.U32 R12, RZ, RZ, R16 ;  /* 0x000000ffff0c7224 */ /* 0x001fe400078e0010 */
[----:B------:R-:W-:Y:S01]  /*df30*/  @!P2 IMAD.IADD R9, R9, 0x1, -R4 ;  /* 0x000000010909a824 */ /* 0x000fe200078e0a04 */
[----:B------:R-:W-:Y:S01]  /*df40*/  ISETP.GE.AND P2, PT, R13, RZ, PT ;  /* 0x000000ff0d00720c */ /* 0x000fe20003f46270 */
[----:B------:R-:W-:-:S02]  /*df50*/  IMAD R2, R4, R3, R2 ;  /* 0x0000000304027224 */ /* 0x000fc400078e0202 */
[----:B------:R-:W-:Y:S02]  /*df60*/  IMAD.MOV.U32 R20, RZ, RZ, R11 ;  /* 0x000000ffff147224 */ /* 0x000fe400078e000b */
[----:B------:R-:W-:Y:S01]  /*df70*/  @!P1 IMAD.MOV R12, RZ, RZ, -R12 ;  /* 0x000000ffff0c9224 */ /* 0x000fe200078e0a0c */
[C---:B------:R-:W-:Y:S01]  /*df80*/  ISETP.GT.U32.AND P1, PT, R4.reuse, R9, PT ;  /* 0x000000090400720c */ /* 0x040fe20003f24070 */
[C---:B------:R-:W-:Y:S02]  /*df90*/  IMAD R5, R4.reuse, R8, R5 ;  /* 0x0000000804057224 */ /* 0x040fe400078e0205 */
[----:B------:R-:W-:Y:S02]  /*dfa0*/  IMAD.MOV.U32 R11, RZ, RZ, R18 ;  /* 0x000000ffff0b7224 */ /* 0x000fe400078e0012 */
[----:B------:R-:W-:Y:S01]  /*dfb0*/  @!P4 IMAD.MOV R10, RZ, RZ, -R10 ;  /* 0x000000ffff0ac224 */ /* 0x000fe200078e0a0a */
[----:B------:R-:W-:Y:S01]  /*dfc0*/  ISETP.GT.U32.AND P4, PT, R4, R2, PT ;  /* 0x000000020400720c */ /* 0x000fe20003f84070 */
[----:B------:R-:W-:Y:S01]  /*dfd0*/  @!P3 IMAD.IADD R19, R19, 0x1, -R4 ;  /* 0x000000011313b824 */ /* 0x000fe200078e0a04 */
[----:B------:R-:W-:Y:S01]  /*dfe0*/  ISETP.GE.AND P3, PT, R14, RZ, PT ;  /* 0x000000ff0e00720c */ /* 0x000fe20003f66270 */
[----:B------:R-:W-:-:S02]  /*dff0*/  @!P0 IMAD.MOV R20, RZ, RZ, -R20 ;  /* 0x000000ffff148224 */ /* 0x000fc400078e0a14 */
[----:B------:R-:W-:Y:S01]  /*e000*/  @!P6 IMAD.MOV R11, RZ, RZ, -R11 ;  /* 0x000000ffff0be224 */ /* 0x000fe200078e0a0b */
[----:B------:R-:W-:Y:S01]  /*e010*/  ISETP.GT.U32.AND P6, PT, R4, R5, PT ;  /* 0x000000050400720c */ /* 0x000fe20003fc4070 */
[----:B------:R-:W-:Y:S01]  /*e020*/  VIADD R8, R0, 0x106 ;  /* 0x0000010600087836 */ /* 0x000fe20000000000 */
[----:B------:R-:W-:Y:S01]  /*e030*/  ISETP.GT.U32.AND P0, PT, R4, R19, PT ;  /* 0x000000130400720c */ /* 0x000fe20003f04070 */
[----:B------:R-:W-:Y:S01]  /*e040*/  STL [R1+0x690], R20 ;  /* 0x0006901401007387 */ /* 0x000fe20000100800 */
[----:B------:R-:W-:Y:S02]  /*e050*/  VIADD R3, R0, 0x105 ;  /* 0x0000010500037836 */ /* 0x000fe40000000000 */
[--C-:B------:R-:W-:Y:S01]  /*e060*/  @!P1 IMAD.IADD R9, R9, 0x1, -R4.reuse ;  /* 0x0000000109099824 */ /* 0x100fe200078e0a04 */
[----:B------:R0:W-:Y:S01]  /*e070*/  STL [R1+0x68c], R12 ;  /* 0x00068c0c01007387 */ /* 0x0001e20000100800 */
[--C-:B------:R-:W-:Y:S01]  /*e080*/  @!P4 IMAD.IADD R2, R2, 0x1, -R4.reuse ;  /* 0x000000010202c824 */ /* 0x100fe200078e0a04 */
[----:B------:R-:W-:Y:S01]  /*e090*/  ISETP.GE.AND P1, PT, R8, RZ, PT ;  /* 0x000000ff0800720c */ /* 0x000fe20003f26270 */
[----:B------:R-:W-:Y:S01]  /*e0a0*/  VIADD R13, R0, 0x104 ;  /* 0x00000104000d7836 */ /* 0x000fe20000000000 */
[----:B------:R1:W-:Y:S01]  /*e0b0*/  STL [R1+0x688], R10 ;  /* 0x0006880a01007387 */ /* 0x0003e20000100800 */
[----:B------:R-:W-:Y:S01]  /*e0c0*/  ISETP.GE.AND P4, PT, R3, RZ, PT ;  /* 0x000000ff0300720c */ /* 0x000fe20003f86270 */
[--C-:B------:R-:W-:Y:S01]  /*e0d0*/  @!P6 IMAD.IADD R5, R5, 0x1, -R4.reuse ;  /* 0x000000010505e824 */ /* 0x100fe200078e0a04 */
[----:B------:R-:W-:Y:S01]  /*e0e0*/  ISETP.GT.U32.AND P6, PT, R4, R2, PT ;  /* 0x000000020400720c */ /* 0x000fe20003fc4070 */
[----:B------:R2:W-:Y:S01]  /*e0f0*/  STL [R1+0x684], R11 ;  /* 0x0006840b01007387 */ /* 0x0005e20000100800 */
[----:B------:R-:W-:Y:S01]  /*e100*/  @!P0 IMAD.IADD R19, R19, 0x1, -R4 ;  /* 0x0000000113138824 */ /* 0x000fe200078e0a04 */
[----:B------:R-:W-:Y:S01]  /*e110*/  ISETP.GE.AND P0, PT, R17, RZ, PT ;  /* 0x000000ff1100720c */ /* 0x000fe20003f06270 */
[----:B------:R-:W-:-:S02]  /*e120*/  VIADD R16, R0, 0xff ;  /* 0x000000ff00107836 */ /* 0x000fc40000000000 */
[----:B0-----:R-:W-:Y:S01]  /*e130*/  IMAD.MOV.U32 R12, RZ, RZ, R19 ;  /* 0x000000ffff0c7224 */ /* 0x001fe200078e0013 */
[----:B-1----:R-:W-:Y:S01]  /*e140*/  IABS R10, R3 ;  /* 0x00000003000a7213 */ /* 0x002fe20000000000 */
[----:B------:R-:W-:Y:S02]  /*e150*/  VIADD R17, R0, 0x100 ;  /* 0x0000010000117836 */ /* 0x000fe40000000000 */
[----:B------:R-:W-:Y:S01]  /*e160*/  @!P5 IMAD.MOV R12, RZ, RZ, -R12 ;  /* 0x000000ffff0cd224 */ /* 0x000fe200078e0a0c */
[----:B--2---:R-:W-:Y:S02]  /*e170*/  IABS R11, R8 ;  /* 0x00000008000b7213 */ /* 0x004fe40000000000 */
[----:B------:R-:W-:Y:S01]  /*e180*/  @!P6 IMAD.IADD R2, R2, 0x1, -R4 ;  /* 0x000000010202e824 */ /* 0x000fe200078e0a04 */
[----:B------:R-:W-:Y:S01]  /*e190*/  ISETP.GT.U32.AND P5, PT, R4, R5, PT ;  /* 0x000000050400720c */ /* 0x000fe20003fa4070 */
[----:B------:R0:W-:Y:S01]  /*e1a0*/  STL [R1+0x680], R12 ;  /* 0x0006800c01007387 */ /* 0x0001e20000100800 */
[----:B------:R-:W-:-:S02]  /*e1b0*/  IMAD.MOV.U32 R8, RZ, RZ, R11 ;  /* 0x000000ffff087224 */ /* 0x000fc400078e000b */
[----:B------:R-:W-:-:S04]  /*e1c0*/  IMAD.HI.U32 R11, R21, R10, RZ ;  /* 0x0000000a150b7227 */ /* 0x000fc800078e00ff */
[----:B------:R-:W-:-:S04]  /*e1d0*/  IMAD.HI.U32 R3, R21, R8, RZ ;  /* 0x0000000815037227 */ /* 0x000fc800078e00ff */
[----:B------:R-:W-:Y:S02]  /*e1e0*/  IMAD.MOV R3, RZ, RZ, -R3 ;  /* 0x000000ffff037224 */ /* 0x000fe400078e0a03 */
[----:B0-----:R-:W-:Y:S02]  /*e1f0*/  IMAD.MOV.U32 R12, RZ, RZ, R9 ;  /* 0x000000ffff0c7224 */ /* 0x001fe400078e0009 */
[C---:B------:R-:W-:Y:S02]  /*e200*/  IMAD R3, R4.reuse, R3, R8 ;  /* 0x0000000304037224 */ /* 0x040fe400078e0208 */
[----:B------:R-:W-:Y:S02]  /*e210*/  IMAD.MOV R9, RZ, RZ, -R11 ;  /* 0x000000ffff097224 */ /* 0x000fe400078e0a0b */
[----:B------:R-:W-:Y:S01]  /*e220*/  IMAD.MOV.U32 R15, RZ, RZ, R2 ;  /* 0x000000ffff0f7224 */ /* 0x000fe200078e0002 */
[C---:B------:R-:W-:Y:S01]  /*e230*/  ISETP.GT.U32.AND P6, PT, R4.reuse, R3, PT ;  /* 0x000000030400720c */ /* 0x040fe20003fc4070 */
[----:B------:R-:W-:-:S02]  /*e240*/  IMAD R10, R4, R9, R10 ;  /* 0x00000009040a7224 */ /* 0x000fc400078e020a */
[----:B------:R-:W-:Y:S02]  /*e250*/  @!P2 IMAD.MOV R15, RZ, RZ, -R15 ;  /* 0x000000ffff0fa224 */ /* 0x000fe400078e0a0f */
[----:B------:R-:W-:Y:S01]  /*e260*/  @!P3 IMAD.MOV R12, RZ, RZ, -R12 ;  /* 0x000000ffff0cb224 */ /* 0x000fe200078e0a0c */
[----:B------:R-:W-:Y:S01]  /*e270*/  ISETP.GT.U32.AND P2, PT, R4, R10, PT ;  /* 0x0000000a0400720c */ /* 0x000fe20003f44070 */
[C---:B------:R-:W-:Y:S01]  /*e280*/  VIADD R11, R0.reuse, 0x103 ;  /* 0x00000103000b7836 */ /* 0x040fe20000000000 */
[----:B------:R-:W-:Y:S01]  /*e290*/  ISETP.GE.AND P3, PT, R13, RZ, PT ;  /* 0x000000ff0d00720c */ /* 0x000fe20003f66270 */
[--C-:B------:R-:W-:Y:S01]  /*e2a0*/  @!P5 IMAD.IADD R5, R5, 0x1, -R4.reuse ;  /* 0x000000010505d824 */ /* 0x100fe200078e0a04 */
[----:B------:R-:W-:Y:S01]  /*e2b0*/  IABS R13, R13 ;  /* 0x0000000d000d7213 */ /* 0x000fe20000000000 */
[----:B------:R0:W-:Y:S01]  /*e2c0*/  STL [R1+0x67c], R12 ;  /* 0x00067c0c01007387 */ /* 0x0001e20000100800 */
[----:B------:R-:W-:Y:S01]  /*e2d0*/  ISETP.GE.AND P5, PT, R11, RZ, PT ;  /* 0x000000ff0b00720c */ /* 0x000fe20003fa6270 */
[----:B------:R-:W-:Y:S01]  /*e2e0*/  @!P6 IMAD.IADD R3, R3, 0x1, -R4 ;  /* 0x000000010303e824 */ /* 0x000fe200078e0a04 */
[----:B------:R-:W-:Y:S01]  /*e2f0*/  IABS R11, R11 ;  /* 0x0000000b000b7213 */ /* 0x000fe20000000000 */
[----:B------:R-:W-:Y:S01]  /*e300*/  VIADD R8, R0, 0x102 ;  /* 0x0000010200087836 */ /* 0x000fe20000000000 */
[----:B------:R-:W-:Y:S01]  /*e310*/  STL [R1+0x678], R15 ;  /* 0x0006780f01007387 */ /* 0x000fe20000100800 */
[----:B------:R-:W-:Y:S01]  /*e320*/  IMAD.MOV.U32 R14, RZ, RZ, R5 ;  /* 0x000000ffff0e7224 */ /* 0x000fe200078e0005 */
[----:B------:R-:W-:Y:S01]  /*e330*/  ISETP.GT.U32.AND P6, PT, R4, R3, PT ;  /* 0x000000030400720c */ /* 0x000fe20003fc4070 */
[----:B------:R-:W-:-:S02]  /*e340*/  VIADD R9, R0, 0x101 ;  /* 0x0000010100097836 */ /* 0x000fc40000000000 */
[----:B0-----:R-:W-:-:S04]  /*e350*/  IMAD.HI.U32 R12, R21, R13, RZ ;  /* 0x0000000d150c7227 */ /* 0x001fc800078e00ff */
[----:B------:R-:W-:Y:S01]  /*e360*/  @!P0 IMAD.MOV R14, RZ, RZ, -R14 ;  /* 0x000000ffff0e8224 */ /* 0x000fe200078e0a0e */
[----:B------:R-:W-:Y:S01]  /*e370*/  ISETP.GE.AND P0, PT, R8, RZ, PT ;  /* 0x000000ff0800720c */ /* 0x000fe20003f06270 */
[----:B------:R-:W-:Y:S01]  /*e380*/  IMAD.MOV R2, RZ, RZ, -R12 ;  /* 0x000000ffff027224 */ /* 0x000fe200078e0a0c */
[----:B------:R-:W-:Y:S01]  /*e390*/  IABS R8, R8 ;  /* 0x0000000800087213 */ /* 0x000fe20000000000 */
[----:B------:R-:W-:Y:S01]  /*e3a0*/  @!P2 IMAD.IADD R10, R10, 0x1, -R4 ;  /* 0x000000010a0aa824 */ /* 0x000fe200078e0a04 */
[----:B------:R0:W-:Y:S01]  /*e3b0*/  STL [R1+0x674], R14 ;  /* 0x0006740e01007387 */ /* 0x0001e20000100800 */
[----:B------:R-:W-:-:S03]  /*e3c0*/  IMAD.HI.U32 R5, R21, R11, RZ ;  /* 0x0000000b15057227 */ /* 0x000fc600078e00ff */
[C---:B------:R-:W-:Y:S01]  /*e3d0*/  ISETP.GT.U32.AND P2, PT, R4.reuse, R10, PT ;  /* 0x0000000a0400720c */ /* 0x040fe20003f44070 */
[----:B------:R-:W-:Y:S01]  /*e3e0*/  IMAD R13, R4, R2, R13 ;  /* 0x00000002040d7224 */ /* 0x000fe200078e020d */
[----:B------:R-:W-:Y:S01]  /*e3f0*/  IABS R2, R9 ;  /* 0x0000000900027213 */ /* 0x000fe20000000000 */
[----:B------:R-:W-:Y:S02]  /*e400*/  IMAD.MOV R5, RZ, RZ, -R5 ;  /* 0x000000ffff057224 */ /* 0x000fe400078e0a05 */
[----:B------:R-:W-:Y:S01]  /*e410*/  IMAD.HI.U32 R12, R21, R8, RZ ;  /* 0x00000008150c7227 */ /* 0x000fe200078e00ff */
[----:B0-----:R-:W-:-:S03]  /*e420*/  IABS R14, R17 ;  /* 0x00000011000e7213 */ /* 0x001fc60000000000 */
[----:B------:R-:W-:Y:S01]  /*e430*/  @!P6 IMAD.IADD R3, R3, 0x1, -R4 ;  /* 0x000000010303e824 */ /* 0x000fe200078e0a04 */
[C---:B------:R-:W-:Y:S01]  /*e440*/  ISETP.GT.U32.AND P6, PT, R4.reuse, R13, PT ;  /* 0x0000000d0400720c */ /* 0x040fe20003fc4070 */
[----:B------:R-:W-:Y:S02]  /*e450*/  IMAD R5, R4, R5, R11 ;  /* 0x0000000504057224 */ /* 0x000fe400078e020b */
[----:B------:R-:W-:-:S04]  /*e460*/  IMAD.HI.U32 R11, R21, R2, RZ ;  /* 0x00000002150b7227 */ /* 0x000fc800078e00ff */
[----:B------:R-:W-:Y:S02]  /*e470*/  IMAD.MOV R12, RZ, RZ, -R12 ;  /* 0x000000ffff0c7224 */ /* 0x000fe400078e0a0c */
[----:B------:R-:W-:Y:S02]  /*e480*/  IMAD.MOV.U32 R15, RZ, RZ, R3 ;  /* 0x000000ffff0f7224 */ /* 0x000fe400078e0003 */
[----:B------:R-:W-:Y:S02]  /*e490*/  IMAD.MOV R11, RZ, RZ, -R11 ;  /* 0x000000ffff0b7224 */ /* 0x000fe400078e0a0b */
[C---:B------:R-:W-:Y:S02]  /*e4a0*/  IMAD R3, R4.reuse, R12, R8 ;  /* 0x0000000c04037224 */ /* 0x040fe400078e0208 */
[----:B------:R-:W-:Y:S02]  /*e4b0*/  IMAD R2, R4, R11, R2 ;  /* 0x0000000b04027224 */ /* 0x000fe400078e0202 */
[--C-:B------:R-:W-:Y:S01]  /*e4c0*/  @!P2 IMAD.IADD R10, R10, 0x1, -R4.reuse ;  /* 0x000000010a0aa824 */ /* 0x100fe200078e0a04 */
[C---:B------:R-:W-:Y:S01]  /*e4d0*/  ISETP.GT.U32.AND P2, PT, R4.reuse, R3, PT ;  /* 0x000000030400720c */ /* 0x040fe20003f44070 */
[----:B------:R-:W-:Y:S01]  /*e4e0*/  @!P6 IMAD.IADD R13, R13, 0x1, -R4 ;  /* 0x000000010d0de824 */ /* 0x000fe200078e0a04 */
[C---:B------:R-:W-:Y:S01]  /*e4f0*/  ISETP.GT.U32.AND P6, PT, R4.reuse, R2, PT ;  /* 0x000000020400720c */ /* 0x040fe20003fc4070 */
[----:B------:R-:W-:Y:S01]  /*e500*/  @!P1 IMAD.MOV R15, RZ, RZ, -R15 ;  /* 0x000000ffff0f9224 */ /* 0x000fe200078e0a0f */
[----:B------:R-:W-:Y:S01]  /*e510*/  ISETP.GT.U32.AND P1, PT, R4, R5, PT ;  /* 0x000000050400720c */ /* 0x000fe20003f24070 */
[----:B------:R-:W-:-:S02]  /*e520*/  IMAD.MOV.U32 R19, RZ, RZ, R10 ;  /* 0x000000ffff137224 */ /* 0x000fc400078e000a */
[----:B------:R-:W-:Y:S01]  /*e530*/  IMAD.HI.U32 R8, R21, R14, RZ ;  /* 0x0000000e15087227 */ /* 0x000fe200078e00ff */
[----:B------:R0:W-:Y:S03]  /*e540*/  STL [R1+0x670], R15 ;  /* 0x0006700f01007387 */ /* 0x0001e60000100800 */
[----:B------:R-:W-:Y:S02]  /*e550*/  @!P4 IMAD.MOV R19, RZ, RZ, -R19 ;  /* 0x000000ffff13c224 */ /* 0x000fe400078e0a13 */
[--C-:B------:R-:W-:Y:S02]  /*e560*/  @!P2 IMAD.IADD R3, R3, 0x1, -R4.reuse ;  /* 0x000000010303a824 */ /* 0x100fe400078e0a04 */
[--C-:B------:R-:W-:Y:S01]  /*e570*/  @!P6 IMAD.IADD R2, R2, 0x1, -R4.reuse ;  /* 0x000000010202e824 */ /* 0x100fe200078e0a04 */
[----:B------:R1:W-:Y:S01]  /*e580*/  STL [R1+0x66c], R19 ;  /* 0x00066c1301007387 */ /* 0x0003e20000100800 */
[----:B------:R-:W-:Y:S01]  /*e590*/  @!P1 IMAD.IADD R5, R5, 0x1, -R4 ;  /* 0x0000000105059824 */ /* 0x000fe200078e0a04 */
[----:B0-----:R-:W-:Y:S01]  /*e5a0*/  IABS R15, R16 ;  /* 0x00000010000f7213 */ /* 0x001fe20000000000 */
[----:B------:R-:W-:Y:S01]  /*e5b0*/  IMAD.MOV R11, RZ, RZ, -R8 ;  /* 0x000000ffff0b7224 */ /* 0x000fe200078e0a08 */
[----:B------:R-:W-:Y:S01]  /*e5c0*/  ISETP.GT.U32.AND P6, PT, R4, R3, PT ;  /* 0x000000030400720c */ /* 0x000fe20003fc4070 */
[----:B------:R-:W-:Y:S01]  /*e5d0*/  VIADD R8, R0, 0xfe ;  /* 0x000000fe00087836 */ /* 0x000fe20000000000 */
[C---:B------:R-:W-:Y:S01]  /*e5e0*/  ISETP.GT.U32.AND P2, PT, R4.reuse, R5, PT ;  /* 0x000000050400720c */ /* 0x040fe20003f44070 */
[----:B------:R-:W-:Y:S01]  /*e5f0*/  IMAD.HI.U32 R18, R21, R15, RZ ;  /* 0x0000000f15127227 */ /* 0x000fe200078e00ff */
[----:B------:R-:W-:-:S02]  /*e600*/  ISETP.GT.U32.AND P1, PT, R4, R13, PT ;  /* 0x0000000d0400720c */ /* 0x000fc40003f24070 */
[C---:B------:R-:W-:Y:S01]  /*e610*/  ISETP.GT.U32.AND P4, PT, R4.reuse, R2, PT ;  /* 0x000000020400720c */ /* 0x040fe20003f84070 */
[----:B------:R-:W-:Y:S01]  /*e620*/  IMAD.MOV R18, RZ, RZ, -R18 ;  /* 0x000000ffff127224 */ /* 0x000fe200078e0a12 */
[----:B------:R-:W-:Y:S01]  /*e630*/  IABS R12, R8 ;  /* 0x00000008000c7213 */ /* 0x000fe20000000000 */
[C---:B------:R-:W-:Y:S02]  /*e640*/  IMAD R14, R4.reuse, R11, R14 ;  /* 0x0000000b040e7224 */ /* 0x040fe400078e020e */
[C---:B------:R-:W-:Y:S02]  /*e650*/  IMAD R15, R4.reuse, R18, R15 ;  /* 0x00000012040f7224 */ /* 0x040fe400078e020f */
[--C-:B------:R-:W-:Y:S02]  /*e660*/  @!P6 IMAD.IADD R3, R3, 0x1, -R4.reuse ;  /* 0x000000010303e824 */ /* 0x100fe400078e0a04 */
[--C-:B------:R-:W-:Y:S01]  /*e670*/  @!P2 IMAD.IADD R5, R5, 0x1, -R4.reuse ;  /* 0x000000010505a824 */ /* 0x100fe200078e0a04 */
[----:B------:R-:W-:Y:S01]  /*e680*/  ISETP.GT.U32.AND P6, PT, R4, R15, PT ;  /* 0x0000000f0400720c */ /* 0x000fe20003fc4070 */
[--C-:B------:R-:W-:Y:S01]  /*e690*/  @!P1 IMAD.IADD R13, R13, 0x1, -R4.reuse ;  /* 0x000000010d0d9824 */ /* 0x100fe200078e0a04 */
[----:B------:R-:W-:Y:S01]  /*e6a0*/  ISETP.GE.AND P2, PT, R9, RZ, PT ;  /* 0x000000ff0900720c */ /* 0x000fe20003f46270 */
[----:B------:R-:W-:Y:S01]  /*e6b0*/  VIADD R9, R0, 0xfc ;  /* 0x000000fc00097836 */ /* 0x000fe20000000000 */
[----:B------:R-:W-:Y:S01]  /*e6c0*/  ISETP.GT.U32.AND P1, PT, R4, R14, PT ;  /* 0x0000000e0400720c */ /* 0x000fe20003f24070 */
[----:B------:R-:W-:Y:S01]  /*e6d0*/  @!P4 IMAD.IADD R2, R2, 0x1, -R4 ;  /* 0x000000010202c824 */ /* 0x000fe200078e0a04 */
[----:B------:R-:W-:Y:S01]  /*e6e0*/  ISETP.GE.AND P4, PT, R17, RZ, PT ;  /* 0x000000ff1100720c */ /* 0x000fe20003f86270 */
[----:B------:R-:W-:Y:S01]  /*e6f0*/  IMAD.MOV.U32 R22, RZ, RZ, R13 ;  /* 0x000000ffff167224 */ /* 0x000fe200078e000d */
[----:B------:R-:W-:Y:S01]  /*e700*/  IABS R17, R9 ;  /* 0x0000000900117213 */ /* 0x000fe20000000000 */
[----:B------:R-:W-:-:S02]  /*e710*/  VIADD R11, R0, 0xfd ;  /* 0x000000fd000b7836 */ /* 0x000fc40000000000 */
[----:B------:R-:W-:-:S03]  /*e720*/  IMAD.HI.U32 R18, R21, R12, RZ ;  /* 0x0000000c15127227 */ /* 0x000fc600078e00ff */
[----:B------:R-:W-:Y:S01]  /*e730*/  IABS R10, R11 ;  /* 0x0000000b000a7213 */ /* 0x000fe20000000000 */
[----:B------:R-:W-:Y:S02]  /*e740*/  @!P6 IMAD.IADD R15, R15, 0x1, -R4 ;  /* 0x000000010f0fe824 */ /* 0x000fe400078e0a04 */
[----:B------:R-:W-:-:S03]  /*e750*/  IMAD.HI.U32 R13, R21, R17, RZ ;  /* 0x00000011150d7227 */ /* 0x000fc600078e00ff */
[----:B------:R-:W-:Y:S01]  /*e760*/  ISETP.GT.U32.AND P6, PT, R4, R15, PT ;  /* 0x0000000f0400720c */ /* 0x000fe20003fc4070 */
[----:B------:R-:W-:Y:S01]  /*e770*/  @!P1 IMAD.IADD R14, R14, 0x1, -R4 ;  /* 0x000000010e0e9824 */ /* 0x000fe200078e0a04 */
[----:B------:R-:W-:Y:S01]  /*e780*/  ISETP.GE.AND P1, PT, R16, RZ, PT ;  /* 0x000000ff1000720c */ /* 0x000fe20003f26270 */
[----:B------:R-:W-:Y:S02]  /*e790*/  IMAD.MOV R13, RZ, RZ, -R13 ;  /* 0x000000ffff0d7224 */ /* 0x000fe400078e0a0d */
[----:B------:R-:W-:Y:S02]  /*e7a0*/  IMAD.MOV R18, RZ, RZ, -R18 ;  /* 0x000000ffff127224 */ /* 0x000fe400078e0a12 */
[----:B------:R-:W-:Y:S01]  /*e7b0*/  @!P3 IMAD.MOV R22, RZ, RZ, -R22 ;  /* 0x000000ffff16b224 */ /* 0x000fe200078e0a16 */
[C---:B------:R-:W-:Y:S01]  /*e7c0*/  ISETP.GT.U32.AND P3, PT, R4.reuse, R14, PT ;  /* 0x0000000e0400720c */ /* 0x040fe20003f64070 */
[C---:B------:R-:W-:Y:S02]  /*e7d0*/  IMAD R17, R4.reuse, R13, R17 ;  /* 0x0000000d04117224 */ /* 0x040fe400078e0211 */
[----:B------:R-:W-:Y:S01]  /*e7e0*/  IMAD.MOV.U32 R20, RZ, RZ, R5 ;  /* 0x000000ffff147224 */ /* 0x000fe200078e0005 */
[----:B------:R-:W-:Y:S01]  /*e7f0*/  STL [R1+0x668], R22 ;  /* 0x0006681601007387 */ /* 0x000fe20000100800 */
[----:B------:R-:W-:-:S02]  /*e800*/  IMAD R12, R4, R18, R12 ;  /* 0x00000012040c7224 */ /* 0x000fc400078e020c */
[----:B------:R-:W-:Y:S01]  /*e810*/  @!P6 IMAD.IADD R15, R15, 0x1, -R4 ;  /* 0x000000010f0fe824 */ /* 0x000fe200078e0a04 */
[----:B------:R-:W-:Y:S01]  /*e820*/  ISETP.GT.U32.AND P6, PT, R4, R17, PT ;  /* 0x000000110400720c */ /* 0x000fe20003fc4070 */
[----:B-1----:R-:W-:-:S04]  /*e830*/  IMAD.HI.U32 R19, R21, R10, RZ ;  /* 0x0000000a15137227 */ /* 0x002fc800078e00ff */
[----:B------:R-:W-:Y:S01]  /*e840*/  @!P5 IMAD.MOV R20, RZ, RZ, -R20 ;  /* 0x000000ffff14d224 */ /* 0x000fe200078e0a14 */
[----:B------:R-:W-:Y:S01]  /*e850*/  ISETP.GT.U32.AND P5, PT, R4, R12, PT ;  /* 0x0000000c0400720c */ /* 0x000fe20003fa4070 */
[----:B------:R-:W-:Y:S01]  /*e860*/  @!P0 IMAD.MOV R3, RZ, RZ, -R3 ;  /* 0x000000ffff038224 */ /* 0x000fe200078e0a03 */
[----:B------:R-:W-:Y:S01]  /*e870*/  ISETP.GE.AND P0, PT, R8, RZ, PT ;  /* 0x000000ff0800720c */ /* 0x000fe20003f06270 */
[----:B------:R-:W-:Y:S01]  /*e880*/  @!P2 IMAD.MOV R2, RZ, RZ, -R2 ;  /* 0x000000ffff02a224 */ /* 0x000fe200078e0a02 */
[----:B------:R-:W-:Y:S01]  /*e890*/  STL [R1+0x664], R20 ;  /* 0x0006641401007387 */ /* 0x000fe20000100800 */
[----:B------:R-:W-:Y:S02]  /*e8a0*/  IMAD.MOV R19, RZ, RZ, -R19 ;  /* 0x000000ffff137224 */ /* 0x000fe400078e0a13 */
[----:B------:R-:W-:Y:S01]  /*e8b0*/  @!P3 IMAD.IADD R14, R14, 0x1, -R4 ;  /* 0x000000010e0eb824 */ /* 0x000fe200078e0a04 */
[----:B------:R-:W-:Y:S01]  /*e8c0*/  STL [R1+0x660], R3 ;  /* 0x0006600301007387 */ /* 0x000fe20000100800 */
[C---:B------:R-:W-:Y:S01]  /*e8d0*/  IMAD R10, R4.reuse, R19, R10 ;  /* 0x00000013040a7224 */ /* 0x040fe200078e020a */
[----:B------:R-:W-:Y:S01]  /*e8e0*/  ISETP.GE.AND P3, PT, R11, RZ, PT ;  /* 0x000000ff0b00720c */ /* 0x000fe20003f66270 */
[----:B------:R-:W-:Y:S01]  /*e8f0*/  IMAD.MOV.U32 R8, RZ, RZ, R14 ;  /* 0x000000ffff087224 */ /* 0x000fe200078e000e */
[----:B------:R0:W-:Y:S01]  /*e900*/  STL [R1+0x65c], R2 ;  /* 0x00065c0201007387 */ /* 0x0001e20000100800 */
[----:B------:R-:W-:Y:S01]  /*e910*/  @!P6 IMAD.IADD R17, R17, 0x1, -R4 ;  /* 0x000000011111e824 */ /* 0x000fe200078e0a04 */
[----:B------:R-:W-:Y:S01]  /*e920*/  ISETP.GT.U32.AND P2, PT, R4, R10, PT ;  /* 0x0000000a0400720c */ /* 0x000fe20003f44070 */
[----:B------:R-:W-:-:S02]  /*e930*/  VIADD R16, R0, 0xfb ;  /* 0x000000fb00107836 */ /* 0x000fc40000000000 */
[----:B------:R-:W-:Y:S01]  /*e940*/  @!P5 IMAD.IADD R12, R12, 0x1, -R4 ;  /* 0x000000010c0cd824 */ /* 0x000fe200078e0a04 */
[----:B------:R-:W-:Y:S01]  /*e950*/  ISETP.GE.AND P5, PT, R9, RZ, PT ;  /* 0x000000ff0900720c */ /* 0x000fe20003fa6270 */
[----:B------:R-:W-:Y:S01]  /*e960*/  @!P4 IMAD.MOV R8, RZ, RZ, -R8 ;  /* 0x000000ffff08c224 */ /* 0x000fe200078e0a08 */
[----:B------:R-:W-:Y:S01]  /*e970*/  ISETP.GT.U32.AND P6, PT, R4, R17, PT ;  /* 0x000000110400720c */ /* 0x000fe20003fc4070 */
[C---:B------:R-:W-:Y:S01]  /*e980*/  VIADD R11, R0.reuse, 0xf8 ;  /* 0x000000f8000b7836 */ /* 0x040fe20000000000 */
[----:B------:R-:W-:Y:S01]  /*e990*/  IABS R5, R16 ;  /* 0x0000001000057213 */ /* 0x000fe20000000000 */
[----:B0-----:R-:W-:Y:S01]  /*e9a0*/  VIADD R2, R0, 0xfa ;  /* 0x000000fa00027836 */ /* 0x001fe20000000000 */
[----:B------:R-:W-:Y:S01]  /*e9b0*/  ISETP.GT.U32.AND P4, PT, R4, R12, PT ;  /* 0x0000000c0400720c */ /* 0x000fe20003f84070 */
[----:B------:R-:W-:Y:S01]  /*e9c0*/  VIADD R3, R0, 0xf9 ;  /* 0x000000f900037836 */ /* 0x000fe20000000000 */
[----:B------:R0:W-:Y:S01]  /*e9d0*/  STL [R1+0x658], R8 ;  /* 0x0006580801007387 */ /* 0x0001e20000100800 */
[----:B------:R-:W-:Y:S01]  /*e9e0*/  IMAD.HI.U32 R13, R21, R5, RZ ;  /* 0x00000005150d7227 */ /* 0x000fe200078e00ff */
[----:B------:R-:W-:-:S03]  /*e9f0*/  IABS R14, R2 ;  /* 0x00000002000e7213 */ /* 0x000fc60000000000 */
[----:B------:R-:W-:Y:S02]  /*ea00*/  @!P2 IMAD.IADD R10, R10, 0x1, -R4 ;  /* 0x000000010a0aa824 */ /* 0x000fe400078e0a04 */
[----:B------:R-:W-:-:S03]  /*ea10*/  IMAD.HI.U32 R9, R21, R14, RZ ;  /* 0x0000000e15097227 */ /* 0x000fc600078e00ff */
[C---:B------:R-:W-:Y:S01]  /*ea20*/  ISETP.GT.U32.AND P2, PT, R4.reuse, R10, PT ;  /* 0x0000000a0400720c */ /* 0x040fe20003f44070 */
[----:B------:R-:W-:Y:S01]  /*ea30*/  IMAD.MOV R18, RZ, RZ, -R9 ;  /* 0x000000ffff127224 */ /* 0x000fe200078e0a09 */
[----:B0-----:R-:W-:Y:S01]  /*ea40*/  IABS R8, R3 ;  /* 0x0000000300087213 */ /* 0x001fe20000000000 */
[----:B------:R-:W-:Y:S02]  /*ea50*/  IMAD.MOV R13, RZ, RZ, -R13 ;  /* 0x000000ffff0d7224 */ /* 0x000fe400078e0a0d */
[C---:B------:R-:W-:Y:S02]  /*ea60*/  IMAD R14, R4.reuse, R18, R14 ;  /* 0x00000012040e7224 */ /* 0x040fe400078e020e */
[--C-:B------:R-:W-:Y:S02]  /*ea70*/  @!P6 IMAD.IADD R17, R17, 0x1, -R4.reuse ;  /* 0x000000011111e824 */ /* 0x100fe400078e0a04 */
[C---:B------:R-:W-:Y:S01]  /*ea80*/  IMAD R5, R4.reuse, R13, R5 ;  /* 0x0000000d04057224 */ /* 0x040fe200078e0205 */
[----:B------:R-:W-:Y:S01]  /*ea90*/  ISETP.GT.U32.AND P6, PT, R4, R14, PT ;  /* 0x0000000e0400720c */ /* 0x000fe20003fc4070 */
[--C-:B------:R-:W-:Y:S01]  /*eaa0*/  @!P4 IMAD.IADD R12, R12, 0x1, -R4.reuse ;  /* 0x000000010c0cc824 */ /* 0x100fe200078e0a04 */
[----:B------:R-:W-:Y:S01]  /*eab0*/  IABS R13, R11 ;  /* 0x0000000b000d7213 */ /* 0x000fe20000000000 */
[----:B------:R-:W-:Y:S01]  /*eac0*/  @!P2 IMAD.IADD R10, R10, 0x1, -R4 ;  /* 0x000000010a0aa824 */ /* 0x000fe200078e0a04 */
[----:B------:R-:W-:Y:S01]  /*ead0*/  ISETP.GT.U32.AND P4, PT, R4, R5, PT ;  /* 0x000000050400720c */ /* 0x000fe20003f84070 */
[----:B------:R-:W-:Y:S01]  /*eae0*/  IMAD.MOV.U32 R20, RZ, RZ, R12 ;  /* 0x000000ffff147224 */ /* 0x000fe200078e000c */
[----:B------:R-:W-:Y:S01]  /*eaf0*/  ISETP.GE.AND P2, PT, R16, RZ, PT ;  /* 0x000000ff1000720c */ /* 0x000fe20003f46270 */
[----:B------:R-:W-:-:S02]  /*eb00*/  IMAD.MOV.U32 R9, RZ, RZ, R13 ;  /* 0x000000ffff097224 */ /* 0x000fc400078e000d */
[----:B------:R-:W-:Y:S02]  /*eb10*/  VIADD R13, R0, 0xf7 ;  /* 0x000000f7000d7836 */ /* 0x000fe40000000000 */
[----:B------:R-:W-:Y:S02]  /*eb20*/  @!P0 IMAD.MOV R20, RZ, RZ, -R20 ;  /* 0x000000ffff148224 */ /* 0x000fe400078e0a14 */
[----:B------:R-:W-:Y:S01]  /*eb30*/  @!P6 IMAD.IADD R14, R14, 0x1, -R4 ;  /* 0x000000010e0ee824 */ /* 0x000fe200078e0a04 */
[----:B------:R-:W-:Y:S01]  /*eb40*/  IABS R16, R13 ;  /* 0x0000000d00107213 */ /* 0x000fe20000000000 */
[----:B------:R-:W-:Y:S02]  /*eb50*/  IMAD.MOV.U32 R22, RZ, RZ, R15 ;  /* 0x000000ffff167224 */ /* 0x000fe400078e000f */
[----:B------:R-:W-:Y:S01]  /*eb60*/  IMAD.HI.U32 R18, R21, R8, RZ ;  /* 0x0000000815127227 */ /* 0x000fe200078e00ff */
[----:B------:R-:W-:-:S03]  /*eb70*/  ISETP.GT.U32.AND P0, PT, R4, R14, PT ;  /* 0x0000000e0400720c */ /* 0x000fc60003f04070 */
[----:B------:R-:W-:-:S04]  /*eb80*/  IMAD.HI.U32 R15, R21, R16, RZ ;  /* 0x00000010150f7227 */ /* 0x000fc800078e00ff */
[----:B------:R-:W-:Y:S01]  /*eb90*/  @!P4 IMAD.IADD R5, R5, 0x1, -R4 ;  /* 0x000000010505c824 */ /* 0x000fe200078e0a04 */
[----:B------:R-:W-:Y:S01]  /*eba0*/  ISETP.GE.AND P4, PT, R2, RZ, PT ;  /* 0x000000ff0200720c */ /* 0x000fe20003f86270 */
[----:B------:R-:W-:Y:S02]  /*ebb0*/  IMAD.MOV R15, RZ, RZ, -R15 ;  /* 0x000000ffff0f7224 */ /* 0x000fe400078e0a0f */
[----:B------:R-:W-:Y:S02]  /*ebc0*/  IMAD.MOV R18, RZ, RZ, -R18 ;  /* 0x000000ffff127224 */ /* 0x000fe400078e0a12 */
[----:B------:R-:W-:Y:S01]  /*ebd0*/  @!P1 IMAD.MOV R22, RZ, RZ, -R22 ;  /* 0x000000ffff169224 */ /* 0x000fe200078e0a16 */
[----:B------:R-:W-:Y:S01]  /*ebe0*/  ISETP.GT.U32.AND P1, PT, R4, R5, PT ;  /* 0x000000050400720c */ /* 0x000fe20003f24070 */
[----:B------:R-:W-:-:S03]  /*ebf0*/  IMAD.HI.U32 R19, R21, R9, RZ ;  /* 0x0000000915137227 */ /* 0x000fc600078e00ff */
[----:B------:R-:W-:Y:S01]  /*ec00*/  STL [R1+0x654], R22 ;  /* 0x0006541601007387 */ /* 0x000fe20000100800 */
[C---:B------:R-:W-:Y:S02]  /*ec10*/  IMAD R15, R4.reuse, R15, R16 ;  /* 0x0000000f040f7224 */ /* 0x040fe400078e0210 */
[----:B------:R-:W-:Y:S01]  /*ec20*/  IMAD R8, R4, R18, R8 ;  /* 0x0000001204087224 */ /* 0x000fe200078e0208 */
[----:B------:R-:W-:Y:S01]  /*ec30*/  STL [R1+0x650], R20 ;  /* 0x0006501401007387 */ /* 0x000fe20000100800 */
[----:B------:R-:W-:Y:S02]  /*ec40*/  IMAD.MOV R19, RZ, RZ, -R19 ;  /* 0x000000ffff137224 */ /* 0x000fe400078e0a13 */
[----:B------:R-:W-:Y:S01]  /*ec50*/  @!P0 IMAD.IADD R14, R14, 0x1, -R4 ;  /* 0x000000010e0e8824 */ /* 0x000fe200078e0a04 */
[C---:B------:R-:W-:Y:S01]  /*ec60*/  ISETP.GT.U32.AND P0, PT, R4.reuse, R15, PT ;  /* 0x0000000f0400720c */ /* 0x040fe20003f04070 */
[----:B------:R-:W-:Y:S01]  /*ec70*/  IMAD.MOV.U32 R12, RZ, RZ, R10 ;  /* 0x000000ffff0c7224 */ /* 0x000fe200078e000a */
[C---:B------:R-:W-:Y:S01]  /*ec80*/  ISETP.GT.U32.AND P6, PT, R4.reuse, R8, PT ;  /* 0x000000080400720c */ /* 0x040fe20003fc4070 */
[----:B------:R-:W-:-:S02]  /*ec90*/  IMAD R9, R4, R19, R9 ;  /* 0x0000001304097224 */ /* 0x000fc400078e0209 */
[----:B------:R-:W-:Y:S02]  /*eca0*/  IMAD.MOV.U32 R10, RZ, RZ, R17 ;  /* 0x000000ffff0a7224 */ /* 0x000fe400078e0011 */
[----:B------:R-:W-:Y:S01]  /*ecb0*/  @!P1 IMAD.IADD R5, R5, 0x1, -R4 ;  /* 0x0000000105059824 */ /* 0x000fe200078e0a04 */
[----:B------:R-:W-:Y:S01]  /*ecc0*/  ISETP.GE.AND P1, PT, R11, RZ, PT ;  /* 0x000000ff0b00720c */ /* 0x000fe20003f26270 */
[----:B------:R-:W-:Y:S01]  /*ecd0*/  @!P5 IMAD.MOV R10, RZ, RZ, -R10 ;  /* 0x000000ffff0ad224 */ /* 0x000fe200078e0a0a */
[----:B------:R-:W-:Y:S01]  /*ece0*/  ISETP.GT.U32.AND P5, PT, R4, R9, PT ;  /* 0x000000090400720c */ /* 0x000fe20003fa4070 */
[----:B------:R-:W-:Y:S01]  /*ecf0*/  @!P3 IMAD.MOV R12, RZ, RZ, -R12 ;  /* 0x000000ffff0cb224 */ /* 0x000fe200078e0a0c */
[----:B------:R-:W-:Y:S01]  /*ed00*/  ISETP.GE.AND P3, PT, R3, RZ, PT ;  /* 0x000000ff0300720c */ /* 0x000fe20003f66270 */
[C---:B------:R-:W-:Y:S02]  /*ed10*/  VIADD R11, R0.reuse, 0xf5 ;  /* 0x000000f5000b7836 */ /* 0x040fe40000000000 */
[----:B------:R-:W-:Y:S01]  /*ed20*/  VIADD R2, R0, 0xf6 ;  /* 0x000000f600027836 */ /* 0x000fe20000000000 */
[----:B------:R0:W-:Y:S01]  /*ed30*/  STL [R1+0x64c], R12 ;  /* 0x00064c0c01007387 */ /* 0x0001e20000100800 */
[----:B------:R-:W-:-:S02]  /*ed40*/  @!P0 IMAD.IADD R15, R15, 0x1, -R4 ;  /* 0x000000010f0f8824 */ /* 0x000fc400078e0a04 */
[--C-:B------:R-:W-:Y:S01]  /*ed50*/  @!P6 IMAD.IADD R8, R8, 0x1, -R4.reuse ;  /* 0x000000010808e824 */ /* 0x100fe200078e0a04 */
[----:B------:R-:W-:Y:S01]  /*ed60*/  IABS R18, R2 ;  /* 0x0000000200127213 */ /* 0x000fe20000000000 */
[----:B------:R-:W-:Y:S01]  /*ed70*/  IMAD.MOV.U32 R16, RZ, RZ, R5 ;  /* 0x000000ffff107224 */ /* 0x000fe200078e0005 */
[----:B------:R-:W-:Y:S01]  /*ed80*/  ISETP.GE.AND P6, PT, R13, RZ, PT ;  /* 0x000000ff0d00720c */ /* 0x000fe20003fc6270 */
[----:B------:R-:W-:Y:S01]  /*ed90*/  @!P5 IMAD.IADD R9, R9, 0x1, -R4 ;  /* 0x000000010909d824 */ /* 0x000fe200078e0a04 */
[C---:B------:R-:W-:Y:S01]  /*eda0*/  ISETP.GT.U32.AND P0, PT, R4.reuse, R15, PT ;  /* 0x0000000f0400720c */ /* 0x040fe20003f04070 */
[----:B------:R-:W-:Y:S01]  /*edb0*/  @!P2 IMAD.MOV R16, RZ, RZ, -R16 ;  /* 0x000000ffff10a224 */ /* 0x000fe200078e0a10 */
[----:B0-----:R-:W-:Y:S01]  /*edc0*/  IABS R12, R11 ;  /* 0x0000000b000c7213 */ /* 0x001fe20000000000 */
[C---:B------:R-:W-:Y:S01]  /*edd0*/  IMAD.HI.U32 R3, R21.reuse, R18, RZ ;  /* 0x0000001215037227 */ /* 0x040fe200078e00ff */
[C---:B------:R-:W-:Y:S01]  /*ede0*/  ISETP.GT.U32.AND P2, PT, R4.reuse, R8, PT ;  /* 0x000000080400720c */ /* 0x040fe20003f44070 */
[----:B------:R0:W-:Y:S01]  /*edf0*/  STL [R1+0x648], R10 ;  /* 0x0006480a01007387 */ /* 0x0001e20000100800 */
[----:B------:R-:W-:Y:S01]  /*ee00*/  ISETP.GT.U32.AND P5, PT, R4, R9, PT ;  /* 0x000000090400720c */ /* 0x000fe20003fa4070 */
[----:B------:R-:W-:-:S02]  /*ee10*/  IMAD.HI.U32 R13, R21, R12, RZ ;  /* 0x0000000c150d7227 */ /* 0x000fc400078e00ff */
[----:B------:R-:W-:Y:S02]  /*ee20*/  STL [R1+0x644], R16 ;  /* 0x0006441001007387 */ /* 0x000fe40000100800 */
[----:B------:R-:W-:Y:S02]  /*ee30*/  IMAD.MOV R13, RZ, RZ, -R13 ;  /* 0x000000ffff0d7224 */ /* 0x000fe400078e0a0d */
[----:B------:R-:W-:Y:S02]  /*ee40*/  IMAD.MOV R3, RZ, RZ, -R3 ;  /* 0x000000ffff037224 */ /* 0x000fe400078e0a03 */
[----:B------:R-:W-:Y:S01]  /*ee50*/  @!P4 IMAD.MOV R14, RZ, RZ, -R14 ;  /* 0x000000ffff0ec224 */ /* 0x000fe200078e0a0e */
[----:B------:R-:W-:Y:S01]  /*ee60*/  ISETP.GE.AND P4, PT, R2, RZ, PT ;  /* 0x000000ff0200720c */ /* 0x000fe20003f86270 */
[C---:B------:R-:W-:Y:S02]  /*ee70*/  IMAD R2, R4.reuse, R13, R12 ;  /* 0x0000000d04027224 */ /* 0x040fe400078e020c */
[----:B------:R-:W-:Y:S01]  /*ee80*/  IMAD R3, R4, R3, R18 ;  /* 0x0000000304037224 */ /* 0x000fe200078e0212 */
[----:B------:R1:W-:Y:S01]  /*ee90*/  STL [R1+0x640], R14 ;  /* 0x0006400e01007387 */ /* 0x0003e20000100800 */
[----:B0-----:R-:W-:-:S02]  /*eea0*/  VIADD R10, R0, 0xf4 ;  /* 0x000000f4000a7836 */ /* 0x001fc40000000000 */
[--C-:B------:R-:W-:Y:S01]  /*eeb0*/  @!P0 IMAD.IADD R15, R15, 0x1, -R4.reuse ;  /* 0x000000010f0f8824 */ /* 0x100fe200078e0a04 */
[----:B------:R-:W-:Y:S01]  /*eec0*/  ISETP.GT.U32.AND P0, PT, R4, R2, PT ;  /* 0x000000020400720c */ /* 0x000fe20003f04070 */
[--C-:B------:R-:W-:Y:S01]  /*eed0*/  @!P2 IMAD.IADD R8, R8, 0x1, -R4.reuse ;  /* 0x000000010808a824 */ /* 0x100fe200078e0a04 */
[----:B------:R-:W-:Y:S01]  /*eee0*/  ISETP.GT.U32.AND P2, PT, R4, R3, PT ;  /* 0x000000030400720c */ /* 0x000fe20003f44070 */
[----:B------:R-:W-:Y:S01]  /*eef0*/  @!P5 IMAD.IADD R9, R9, 0x1, -R4 ;  /* 0x000000010909d824 */ /* 0x000fe200078e0a04 */
[----:B------:R-:W-:Y:S01]  /*ef00*/  IABS R5, R10 ;  /* 0x0000000a00057213 */ /* 0x000fe20000000000 */
[----:B------:R-:W-:Y:S01]  /*ef10*/  IMAD.MOV.U32 R17, RZ, RZ, R8 ;  /* 0x000000ffff117224 */ /* 0x000fe200078e0008 */
[----:B------:R-:W-:Y:S01]  /*ef20*/  ISETP.GE.AND P5, PT, R11, RZ, PT ;  /* 0x000000ff0b00720c */ /* 0x000fe20003fa6270 */
[----:B------:R-:W-:Y:S02]  /*ef30*/  VIADD R11, R0, 0xf3 ;  /* 0x000000f3000b7836 */ /* 0x000fe40000000000 */
[----:B------:R-:W-:-:S03]  /*ef40*/  IMAD.HI.U32 R13, R21, R5, RZ ;  /* 0x00000005150d7227 */ /* 0x000fc600078e00ff */
[----:B-1----:R-:W-:Y:S01]  /*ef50*/  IABS R14, R11 ;  /* 0x0000000b000e7213 */ /* 0x002fe20000000000 */
[----:B------:R-:W-:Y:S02]  /*ef60*/  @!P3 IMAD.MOV R17, RZ, RZ, -R17 ;  /* 0x000000ffff11b224 */ /* 0x000fe400078e0a11 */
[----:B------:R-:W-:Y:S02]  /*ef70*/  IMAD.MOV R13, RZ, RZ, -R13 ;  /* 0x000000ffff0d7224 */ /* 0x000fe400078e0a0d */
[--C-:B------:R-:W-:Y:S01]  /*ef80*/  @!P0 IMAD.IADD R2, R2, 0x1, -R4.reuse ;  /* 0x0000000102028824 */ /* 0x100fe200078e0a04 */
[----:B------:R0:W-:Y:S01]  /*ef90*/  STL [R1+0x63c], R17 ;  /* 0x00063c1101007387 */ /* 0x0001e20000100800 */
[----:B------:R-:W-:Y:S01]  /*efa0*/  @!P2 IMAD.IADD R3, R3, 0x1, -R4 ;  /* 0x000000010303a824 */ /* 0x000fe200078e0a04 */
[----:B------:R-:W-:Y:S01]  /*efb0*/  ISETP.GE.AND P2, PT, R10, RZ, PT ;  /* 0x000000ff0a00720c */ /* 0x000fe20003f46270 */
[C---:B------:R-:W-:Y:S01]  /*efc0*/  IMAD R5, R4.reuse, R13, R5 ;  /* 0x0000000d04057224 */ /* 0x040fe200078e0205 */
[----:B------:R-:W-:Y:S01]  /*efd0*/  ISETP.GT.U32.AND P0, PT, R4, R2, PT ;  /* 0x000000020400720c */ /* 0x000fe20003f04070 */
[----:B------:R-:W-:Y:S01]  /*efe0*/  VIADD R12, R0, 0xf2 ;  /* 0x000000f2000c7836 */ /* 0x000fe20000000000 */
[----:B------:R-:W-:Y:S01]  /*eff0*/  ISETP.GT.U32.AND P3, PT, R4, R3, PT ;  /* 0x000000030400720c */ /* 0x000fe20003f64070 */
[----:B------:R-:W-:-:S03]  /*f000*/  IMAD.HI.U32 R8, R21, R14, RZ ;  /* 0x0000000e15087227 */ /* 0x000fc600078e00ff */
[----:B------:R-:W-:Y:S01]  /*f010*/  IABS R16, R12 ;  /* 0x0000000c00107213 */ /* 0x000fe20000000000 */
[----:B0-----:R-:W-:Y:S02]  /*f020*/  IMAD.MOV.U32 R17, RZ, RZ, R9 ;  /* 0x000000ffff117224 */ /* 0x001fe400078e0009 */
[----:B------:R-:W-:Y:S02]  /*f030*/  IMAD.MOV R10, RZ, RZ, -R8 ;  /* 0x000000ffff0a7224 */ /* 0x000fe400078e0a08 */
[----:B------:R-:W-:Y:S01]  /*f040*/  @!P1 IMAD.MOV R17, RZ, RZ, -R17 ;  /* 0x000000ffff119224 */ /* 0x000fe200078e0a11 */
[C---:B------:R-:W-:Y:S01]  /*f050*/  ISETP.GT.U32.AND P1, PT, R4.reuse, R5, PT ;  /* 0x000000050400720c */ /* 0x040fe20003f24070 */
[----:B------:R-:W-:Y:S02]  /*f060*/  IMAD R14, R4, R10, R14 ;  /* 0x0000000a040e7224 */ /* 0x000fe400078e020e */
[----:B------:R-:W-:Y:S01]  /*f070*/  IMAD.HI.U32 R9, R21, R16, RZ ;  /* 0x0000001015097227 */ /* 0x000fe200078e00ff */
[----:B------:R0:W-:Y:S03]  /*f080*/  STL [R1+0x638], R17 ;  /* 0x0006381101007387 */ /* 0x0001e60000100800 */
[----:B------:R-:W-:Y:S01]  /*f090*/  @!P6 IMAD.MOV R15, RZ, RZ, -R15 ;  /* 0x000000ffff0fe224 */ /* 0x000fe200078e0a0f */
[----:B------:R-:W-:Y:S01]  /*f0a0*/  ISETP.GE.AND P6, PT, R11, RZ, PT ;  /* 0x000000ff0b00720c */ /* 0x000fe20003fc6270 */
[--C-:B------:R-:W-:Y:S01]  /*f0b0*/  @!P0 IMAD.IADD R2, R2, 0x1, -R4.reuse ;  /* 0x0000000102028824 */ /* 0x100fe200078e0a04 */
[----:B------:R-:W-:Y:S01]  /*f0c0*/  ISETP.GT.U32.AND P0, PT, R4, R14, PT ;  /* 0x0000000e0400720c */ /* 0x000fe20003f04070 */
[----:B------:R-:W-:Y:S01]  /*f0d0*/  IMAD.MOV R9, RZ, RZ, -R9 ;  /* 0x000000ffff097224 */ /* 0x000fe200078e0a09 */
[----:B------:R1:W-:Y:S01]  /*f0e0*/  STL [R1+0x634], R15 ;  /* 0x0006340f01007387 */ /* 0x0003e20000100800 */
[--C-:B------:R-:W-:Y:S01]  /*f0f0*/  @!P3 IMAD.IADD R3, R3, 0x1, -R4.reuse ;  /* 0x000000010303b824 */ /* 0x100fe200078e0a04 */
[----:B------:R-:W-:Y:S01]  /*f100*/  ISETP.GE.AND P3, PT, R12, RZ, PT ;  /* 0x000000ff0c00720c */ /* 0x000fe20003f66270 */
[----:B------:R-:W-:-:S02]  /*f110*/  @!P1 IMAD.IADD R5, R5, 0x1, -R4 ;  /* 0x0000000105059824 */ /* 0x000fc400078e0a04 */
[----:B0-----:R-:W-:Y:S02]  /*f120*/  IMAD.MOV.U32 R17, RZ, RZ, R3 ;  /* 0x000000ffff117224 */ /* 0x001fe400078e0003 */
[----:B------:R-:W-:Y:S01]  /*f130*/  IMAD.MOV.U32 R13, RZ, RZ, R2 ;  /* 0x000000ffff0d7224 */ /* 0x000fe200078e0002 */
[C---:B------:R-:W-:Y:S01]  /*f140*/  ISETP.GT.U32.AND P1, PT, R4.reuse, R5, PT ;  /* 0x000000050400720c */ /* 0x040fe20003f24070 */
[----:B------:R-:W-:Y:S02]  /*f150*/  @!P4 IMAD.MOV R17, RZ, RZ, -R17 ;  /* 0x000000ffff11c224 */ /* 0x000fe400078e0a11 */
[----:B-1----:R-:W-:Y:S02]  /*f160*/  IMAD R15, R4, R9, R16 ;  /* 0x00000009040f7224 */ /* 0x002fe400078e0210 */
[--C-:B------:R-:W-:Y:S01]  /*f170*/  @!P0 IMAD.IADD R14, R14, 0x1, -R4.reuse ;  /* 0x000000010e0e8824 */ /* 0x100fe200078e0a04 */
[----:B------:R-:W-:Y:S01]  /*f180*/  STL [R1+0x630], R17 ;  /* 0x0006301101007387 */ /* 0x000fe20000100800 */
[----:B------:R-:W-:Y:S01]  /*f190*/  VIADD R8, R0, 0xf1 ;  /* 0x000000f100087836 */ /* 0x000fe20000000000 */
[----:B------:R-:W-:Y:S01]  /*f1a0*/  ISETP.GT.U32.AND P4, PT, R4, R15, PT ;  /* 0x0000000f0400720c */ /* 0x000fe20003f84070 */
[----:B------:R-:W-:Y:S01]  /*f1b0*/  VIADD R9, R0, 0xef ;  /* 0x000000ef00097836 */ /* 0x000fe20000000000 */
[----:B------:R-:W-:Y:S01]  /*f1c0*/  ISETP.GT.U32.AND P0, PT, R4, R14, PT ;  /* 0x0000000e0400720c */ /* 0x000fe20003f04070 */
[----:B------:R-:W-:Y:S01]  /*f1d0*/  VIADD R10, R0, 0xf0 ;  /* 0x000000f0000a7836 */ /* 0x000fe20000000000 */
[----:B------:R-:W-:Y:S01]  /*f1e0*/  IABS R11, R8 ;  /* 0x00000008000b7213 */ /* 0x000fe20000000000 */
[----:B------:R-:W-:Y:S01]  /*f1f0*/  @!P5 IMAD.MOV R13, RZ, RZ, -R13 ;  /* 0x000000ffff0dd224 */ /* 0x000fe200078e0a0d */
[----:B------:R-:W-:Y:S01]  /*f200*/  IABS R3, R9 ;  /* 0x0000000900037213 */ /* 0x000fe20000000000 */
[----:B------:R-:W-:Y:S01]  /*f210*/  @!P1 IMAD.IADD R5, R5, 0x1, -R4 ;  /* 0x0000000105059824 */ /* 0x000fe200078e0a04 */
[----:B------:R-:W-:Y:S01]  /*f220*/  IABS R12, R10 ;  /* 0x0000000a000c7213 */ /* 0x000fe20000000000 */
[----:B------:R-:W-:Y:S01]  /*f230*/  IMAD.HI.U32 R2, R21, R11, RZ ;  /* 0x0000000b15027227 */ /* 0x000fe200078e00ff */
[----:B------:R0:W-:Y:S01]  /*f240*/  STL [R1+0x600], R13 ;  /* 0x0006000d01007387 */ /* 0x0001e20000100800 */
[----:B------:R-:W-:-:S02]  /*f250*/  ISETP.GE.AND P5, PT, R8, RZ, PT ;  /* 0x000000ff0800720c */ /* 0x000fc40003fa6270 */
[----:B------:R-:W-:Y:S01]  /*f260*/  @!P4 IMAD.IADD R15, R15, 0x1, -R4 ;  /* 0x000000010f0fc824 */ /* 0x000fe200078e0a04 */
[----:B------:R-:W-:Y:S01]  /*f270*/  ISETP.GE.AND P1, PT, R10, RZ, PT ;  /* 0x000000ff0a00720c */ /* 0x000fe20003f26270 */
[----:B------:R-:W-:Y:S02]  /*f280*/  IMAD.MOV.U32 R8, RZ, RZ, R3 ;  /* 0x000000ffff087224 */ /* 0x000fe400078e0003 */
[----:B------:R-:W-:Y:S01]  /*f290*/  IMAD.HI.U32 R3, R21, R12, RZ ;  /* 0x0000000c15037227 */ /* 0x000fe200078e00ff */
[----:B------:R-:W-:-:S03]  /*f2a0*/  ISETP.GT.U32.AND P4, PT, R4, R15, PT ;  /* 0x0000000f0400720c */ /* 0x000fc60003f84070 */
        /* <DEDUP_REMOVED lines=43> */
[----:B------:R-:W-:Y:S01]  /*f560*/  IMAD.MOV.U32 R19, RZ, RZ, R2 ;  /* 0x000000ffff137224 */ /* 0x000fe200078e0002 */
[----:B------:R-:W-:Y:S01]  /*f570*/  ISETP.GT.U32.AND P6, PT, R4, R11, PT ;  /* 0x0000000b0400720c */ /* 0x000fe20003fc4070 */
[----:B------:R-:W-:-:S02]  /*f580*/  IMAD.MOV.U32 R18, RZ, RZ, R3 ;  /* 0x000000ffff127224 */ /* 0x000fc400078e0003 */
[----:B------:R-:W-:-:S04]  /*f590*/  IMAD.HI.U32 R16, R21, R12, RZ ;  /* 0x0000000c15107227 */ /* 0x000fc800078e00ff */
[----:B------:R-:W-:-:S04]  /*f5a0*/  IMAD.HI.U32 R8, R21, R14, RZ ;  /* 0x0000000e15087227 */ /* 0x000fc800078e00ff */
[----:B------:R-:W-:Y:S02]  /*f5b0*/  @!P5 IMAD.MOV R19, RZ, RZ, -R19 ;  /* 0x000000ffff13d224 */ /* 0x000fe400078e0a13 */
[----:B------:R-:W-:Y:S01]  /*f5c0*/  @!P1 IMAD.MOV R18, RZ, RZ, -R18 ;  /* 0x000000ffff129224 */ /* 0x000fe200078e0a12 */
[----:B------:R-:W-:Y:S01]  /*f5d0*/  ISETP.GE.AND P1, PT, R9, RZ, PT ;  /* 0x000000ff0900720c */ /* 0x000fe20003f26270 */
[----:B------:R-:W-:Y:S01]  /*f5e0*/  IMAD.MOV R16, RZ, RZ, -R16 ;  /* 0x000000ffff107224 */ /* 0x000fe200078e0a10 */
[----:B------:R-:W-:Y:S01]  /*f5f0*/  STL [R1+0x5ec], R19 ;  /* 0x0005ec1301007387 */ /* 0x000fe20000100800 */
[----:B------:R-:W-:Y:S02]  /*f600*/  IMAD.MOV R8, RZ, RZ, -R8 ;  /* 0x000000ffff087224 */ /* 0x000fe400078e0a08 */
[----:B------:R-:W-:Y:S01]  /*f610*/  @!P3 IMAD.IADD R5, R5, 0x1, -R4 ;  /* 0x000000010505b824 */ /* 0x000fe200078e0a04 */
[----:B------:R0:W-:Y:S01]  /*f620*/  STL [R1+0x5e8], R18 ;  /* 0x0005e81201007387 */ /* 0x0001e20000100800 */
[----:B------:R-:W-:-:S02]  /*f630*/  IMAD R12, R4, R16, R12 ;  /* 0x00000010040c7224 */ /* 0x000fc400078e020c */
[C---:B------:R-:W-:Y:S02]  /*f640*/  IMAD R14, R4.reuse, R8, R14 ;  /* 0x00000008040e7224 */ /* 0x040fe400078e020e */
[----:B-1----:R-:W-:Y:S01]  /*f650*/  IMAD.HI.U32 R17, R21, R13, RZ ;  /* 0x0000000d15117227 */ /* 0x002fe200078e00ff */
[----:B------:R-:W-:-:S03]  /*f660*/  ISETP.GT.U32.AND P5, PT, R4, R12, PT ;  /* 0x0000000c0400720c */ /* 0x000fc60003fa4070 */
[----:B------:R-:W-:Y:S02]  /*f670*/  @!P6 IMAD.IADD R11, R11, 0x1, -R4 ;  /* 0x000000010b0be824 */ /* 0x000fe400078e0a04 */
[----:B0-----:R-:W-:Y:S02]  /*f680*/  IMAD.MOV.U32 R18, RZ, RZ, R5 ;  /* 0x000000ffff127224 */ /* 0x001fe400078e0005 */
[----:B------:R-:W-:Y:S01]  /*f690*/  IMAD.MOV R17, RZ, RZ, -R17 ;  /* 0x000000ffff117224 */ /* 0x000fe200078e0a11 */
[C---:B------:R-:W-:Y:S01]  /*f6a0*/  ISETP.GT.U32.AND P6, PT, R4.reuse, R11, PT ;  /* 0x0000000b0400720c */ /* 0x040fe20003fc4070 */
[----:B------:R-:W-:Y:S01]  /*f6b0*/  @!P2 IMAD.MOV R18, RZ, RZ, -R18 ;  /* 0x000000ffff12a224 */ /* 0x000fe200078e0a12 */
[C---:B------:R-:W-:Y:S01]  /*f6c0*/  ISETP.GT.U32.AND P2, PT, R4.reuse, R14, PT ;  /* 0x0000000e0400720c */ /* 0x040fe20003f44070 */
[----:B------:R-:W-:Y:S02]  /*f6d0*/  IMAD R13, R4, R17, R13 ;  /* 0x00000011040d7224 */ /* 0x000fe400078e020d */
[C---:B------:R-:W-:Y:S01]  /*f6e0*/  VIADD R2, R0.reuse, 0xea ;  /* 0x000000ea00027836 */ /* 0x040fe20000000000 */
[----:B------:R0:W-:Y:S01]  /*f6f0*/  STL [R1+0x5e4], R18 ;  /* 0x0005e41201007387 */ /* 0x0001e20000100800 */
[----:B------:R-:W-:Y:S01]  /*f700*/  VIADD R3, R0, 0xe9 ;  /* 0x000000e900037836 */ /* 0x000fe20000000000 */
[----:B------:R-:W-:Y:S01]  /*f710*/  ISETP.GT.U32.AND P3, PT, R4, R13, PT ;  /* 0x0000000d0400720c */ /* 0x000fe20003f64070 */
[--C-:B------:R-:W-:Y:S01]  /*f720*/  @!P5 IMAD.IADD R12, R12, 0x1, -R4.reuse ;  /* 0x000000010c0cd824 */ /* 0x100fe200078e0a04 */
[----:B------:R-:W-:Y:S01]  /*f730*/  IABS R15, R2 ;  /* 0x00000002000f7213 */ /* 0x000fe20000000000 */
[----:B------:R-:W-:Y:S01]  /*f740*/  VIADD R8, R0, 0xe8 ;  /* 0x000000e800087836 */ /* 0x000fe20000000000 */
[----:B------:R-:W-:Y:S01]  /*f750*/  IABS R16, R3 ;  /* 0x0000000300107213 */ /* 0x000fe20000000000 */
[--C-:B------:R-:W-:Y:S01]  /*f760*/  @!P6 IMAD.IADD R11, R11, 0x1, -R4.reuse ;  /* 0x000000010b0be824 */ /* 0x100fe200078e0a04 */
[----:B------:R-:W-:Y:S01]  /*f770*/  ISETP.GT.U32.AND P5, PT, R4, R12, PT ;  /* 0x0000000c0400720c */ /* 0x000fe20003fa4070 */
[----:B------:R-:W-:Y:S01]  /*f780*/  @!P2 IMAD.IADD R14, R14, 0x1, -R4 ;  /* 0x000000010e0ea824 */ /* 0x000fe200078e0a04 */
[----:B------:R-:W-:Y:S01]  /*f790*/  ISETP.GE.AND P6, PT, R10, RZ, PT ;  /* 0x000000ff0a00720c */ /* 0x000fe20003fc6270 */
[----:B------:R-:W-:Y:S01]  /*f7a0*/  IMAD.HI.U32 R5, R21, R15, RZ ;  /* 0x0000000f15057227 */ /* 0x000fe200078e00ff */
[----:B------:R-:W-:-:S02]  /*f7b0*/  IABS R9, R8 ;  /* 0x0000000800097213 */ /* 0x000fc40000000000 */
[----:B------:R-:W-:Y:S01]  /*f7c0*/  ISETP.GT.U32.AND P2, PT, R4, R14, PT ;  /* 0x0000000e0400720c */ /* 0x000fe20003f44070 */
[----:B------:R-:W-:-:S04]  /*f7d0*/  IMAD.HI.U32 R10, R21, R16, RZ ;  /* 0x00000010150a7227 */ /* 0x000fc800078e00ff */
[----:B------:R-:W-:Y:S02]  /*f7e0*/  IMAD.MOV R5, RZ, RZ, -R5 ;  /* 0x000000ffff057224 */ /* 0x000fe400078e0a05 */
[----:B------:R-:W-:Y:S02]  /*f7f0*/  @!P3 IMAD.IADD R13, R13, 0x1, -R4 ;  /* 0x000000010d0db824 */ /* 0x000fe400078e0a04 */
[----:B------:R-:W-:Y:S02]  /*f800*/  IMAD.MOV R10, RZ, RZ, -R10 ;  /* 0x000000ffff0a7224 */ /* 0x000fe400078e0a0a */
[C---:B------:R-:W-:Y:S01]  /*f810*/  IMAD R5, R4.reuse, R5, R15 ;  /* 0x0000000504057224 */ /* 0x040fe200078e020f */
[C---:B------:R-:W-:Y:S01]  /*f820*/  ISETP.GT.U32.AND P3, PT, R4.reuse, R13, PT ;  /* 0x0000000d0400720c */ /* 0x040fe20003f64070 */
[----:B------:R-:W-:Y:S02]  /*f830*/  IMAD R16, R4, R10, R16 ;  /* 0x0000000a04107224 */ /* 0x000fe400078e0210 */
[--C-:B------:R-:W-:Y:S01]  /*f840*/  @!P5 IMAD.IADD R12, R12, 0x1, -R4.reuse ;  /* 0x000000010c0cd824 */ /* 0x100fe200078e0a04 */
[----:B------:R-:W-:Y:S01]  /*f850*/  ISETP.GT.U32.AND P5, PT, R4, R5, PT ;  /* 0x000000050400720c */ /* 0x000fe20003fa4070 */
[----:B------:R-:W-:Y:S01]  /*f860*/  @!P2 IMAD.IADD R14, R14, 0x1, -R4 ;  /* 0x000000010e0ea824 */ /* 0x000fe200078e0a04 */
[----:B------:R-:W-:Y:S01]  /*f870*/  ISETP.GT.U32.AND P2, PT, R4, R16, PT ;  /* 0x000000100400720c */ /* 0x000fe20003f44070 */
[----:B0-----:R-:W-:-:S02]  /*f880*/  IMAD.MOV.U32 R18, RZ, RZ, R11 ;  /* 0x000000ffff127224 */ /* 0x001fc400078e000b */
[----:B------:R-:W-:Y:S02]  /*f890*/  IMAD.MOV.U32 R17, RZ, RZ, R12 ;  /* 0x000000ffff117224 */ /* 0x000fe400078e000c */
[----:B------:R-:W-:Y:S01]  /*f8a0*/  @!P4 IMAD.MOV R18, RZ, RZ, -R18 ;  /* 0x000000ffff12c224 */ /* 0x000fe200078e0a12 */
[----:B------:R-:W-:Y:S01]  /*f8b0*/  ISETP.GE.AND P4, PT, R2, RZ, PT ;  /* 0x000000ff0200720c */ /* 0x000fe20003f86270 */
[--C-:B------:R-:W-:Y:S01]  /*f8c0*/  @!P3 IMAD.IADD R13, R13, 0x1, -R4.reuse ;  /* 0x000000010d0db824 */ /* 0x100fe200078e0a04 */
[----:B------:R-:W-:Y:S01]  /*f8d0*/  ISETP.GE.AND P3, PT, R8, RZ, PT ;  /* 0x000000ff0800720c */ /* 0x000fe20003f66270 */
[----:B------:R-:W-:Y:S01]  /*f8e0*/  VIADD R2, R0, 0xe7 ;  /* 0x000000e700027836 */ /* 0x000fe20000000000 */
[----:B------:R-:W-:Y:S01]  /*f8f0*/  STL [R1+0x5e0], R18 ;  /* 0x0005e01201007387 */ /* 0x000fe20000100800 */
[--C-:B------:R-:W-:Y:S02]  /*f900*/  @!P5 IMAD.IADD R5, R5, 0x1, -R4.reuse ;  /* 0x000000010505d824 */ /* 0x100fe400078e0a04 */
[----:B------:R-:W-:Y:S01]  /*f910*/  IMAD.MOV.U32 R15, RZ, RZ, R13 ;  /* 0x000000ffff0f7224 */ /* 0x000fe200078e000d */
[----:B------:R-:W-:Y:S01]  /*f920*/  IABS R13, R2 ;  /* 0x00000002000d7213 */ /* 0x000fe20000000000 */
[----:B------:R-:W-:Y:S01]  /*f930*/  @!P2 IMAD.IADD R16, R16, 0x1, -R4 ;  /* 0x000000011010a824 */ /* 0x000fe200078e0a04 */
[----:B------:R-:W-:Y:S01]  /*f940*/  ISETP.GT.U32.AND P5, PT, R4, R5, PT ;  /* 0x000000050400720c */ /* 0x000fe20003fa4070 */
[----:B------:R-:W-:-:S02]  /*f950*/  IMAD.MOV.U32 R12, RZ, RZ, R14 ;  /* 0x000000ffff0c7224 */ /* 0x000fc400078e000e */
[----:B------:R-:W-:Y:S01]  /*f960*/  IMAD.HI.U32 R11, R21, R9, RZ ;  /* 0x00000009150b7227 */ /* 0x000fe200078e00ff */
[----:B------:R-:W-:-:S03]  /*f970*/  ISETP.GT.U32.AND P2, PT, R4, R16, PT ;  /* 0x000000100400720c */ /* 0x000fc60003f44070 */
[----:B------:R-:W-:-:S04]  /*f980*/  IMAD.HI.U32 R14, R21, R13, RZ ;  /* 0x0000000d150e7227 */ /* 0x000fc800078e00ff */
[----:B------:R-:W-:Y:S02]  /*f990*/  IMAD.MOV R11, RZ, RZ, -R11 ;  /* 0x000000ffff0b7224 */ /* 0x000fe400078e0a0b */
[----:B------:R-:W-:Y:S02]  /*f9a0*/  IMAD.MOV R14, RZ, RZ, -R14 ;  /* 0x000000ffff0e7224 */ /* 0x000fe400078e0a0e */
[----:B------:R-:W-:Y:S01]  /*f9b0*/  @!P0 IMAD.MOV R17, RZ, RZ, -R17 ;  /* 0x000000ffff118224 */ /* 0x000fe200078e0a11 */
[----:B------:R-:W-:Y:S01]  /*f9c0*/  ISETP.GE.AND P0, PT, R3, RZ, PT ;  /* 0x000000ff0300720c */ /* 0x000fe20003f06270 */
[----:B------:R-:W-:Y:S02]  /*f9d0*/  VIADD R3, R0, 0xe6 ;  /* 0x000000e600037836 */ /* 0x000fe40000000000 */
[C---:B------:R-:W-:Y:S01]  /*f9e0*/  IMAD R8, R4.reuse, R11, R9 ;  /* 0x0000000b04087224 */ /* 0x040fe200078e0209 */
[----:B------:R0:W-:Y:S01]  /*f9f0*/  STL [R1+0x5dc], R17 ;  /* 0x0005dc1101007387 */ /* 0x0001e20000100800 */
[----:B------:R-:W-:-:S02]  /*fa00*/  IMAD R13, R4, R14, R13 ;  /* 0x0000000e040d7224 */ /* 0x000fc400078e020d */
[----:B------:R-:W-:Y:S01]  /*fa10*/  @!P1 IMAD.MOV R15, RZ, RZ, -R15 ;  /* 0x000000ffff0f9224 */ /* 0x000fe200078e0a0f */
[----:B------:R-:W-:Y:S01]  /*fa20*/  ISETP.GE.AND P1, PT, R2, RZ, PT ;  /* 0x000000ff0200720c */ /* 0x000fe20003f26270 */
[----:B------:R-:W-:Y:S01]  /*fa30*/  @!P6 IMAD.MOV R12, RZ, RZ, -R12 ;  /* 0x000000ffff0ce224 */ /* 0x000fe200078e0a0c */
[----:B------:R-:W-:Y:S01]  /*fa40*/  ISETP.GE.AND P6, PT, R3, RZ, PT ;  /* 0x000000ff0300720c */ /* 0x000fe20003fc6270 */
[--C-:B------:R-:W-:Y:S01]  /*fa50*/  @!P5 IMAD.IADD R5, R5, 0x1, -R4.reuse ;  /* 0x000000010505d824 */ /* 0x100fe200078e0a04 */
[----:B------:R-:W-:Y:S01]  /*fa60*/  IABS R3, R3 ;  /* 0x0000000300037213 */ /* 0x000fe20000000000 */
[----:B------:R-:W-:Y:S01]  /*fa70*/  @!P2 IMAD.IADD R16, R16, 0x1, -R4 ;  /* 0x000000011010a824 */ /* 0x000fe200078e0a04 */
[C---:B------:R-:W-:Y:S01]  /*fa80*/  ISETP.GT.U32.AND P5, PT, R4.reuse, R8, PT ;  /* 0x000000080400720c */ /* 0x040fe20003fa4070 */
[----:B------:R-:W-:Y:S01]  /*fa90*/  STL [R1+0x5d8], R15 ;  /* 0x0005d80f01007387 */ /* 0x000fe20000100800 */
[----:B------:R-:W-:Y:S01]  /*faa0*/  ISETP.GT.U32.AND P2, PT, R4, R13, PT ;  /* 0x0000000d0400720c */ /* 0x000fe20003f44070 */
[----:B------:R-:W-:-:S02]  /*fab0*/  VIADD R2, R0, 0xe5 ;  /* 0x000000e500027836 */ /* 0x000fc40000000000 */
[----:B------:R1:W-:Y:S01]  /*fac0*/  STL [R1+0x5d4], R12 ;  /* 0x0005d40c01007387 */ /* 0x0003e20000100800 */
[----:B0-----:R-:W-:Y:S02]  /*fad0*/  IMAD.MOV.U32 R17, RZ, RZ, R5 ;  /* 0x000000ffff117224 */ /* 0x001fe400078e0005 */
[----:B------:R-:W-:Y:S01]  /*fae0*/  IABS R11, R2 ;  /* 0x00000002000b7213 */ /* 0x000fe20000000000 */
[----:B------:R-:W-:Y:S02]  /*faf0*/  VIADD R5, R0, 0xe3 ;  /* 0x000000e300057836 */ /* 0x000fe40000000000 */
[----:B------:R-:W-:Y:S02]  /*fb00*/  @!P4 IMAD.MOV R17, RZ, RZ, -R17 ;  /* 0x000000ffff11c224 */ /* 0x000fe400078e0a11 */
[----:B------:R-:W-:Y:S02]  /*fb10*/  @!P5 IMAD.IADD R8, R8, 0x1, -R4 ;  /* 0x000000010808d824 */ /* 0x000fe400078e0a04 */
[----:B-1----:R-:W-:Y:S01]  /*fb20*/  IMAD.HI.U32 R12, R21, R3, RZ ;  /* 0x00000003150c7227 */ /* 0x002fe200078e00ff */
[----:B------:R-:W-:Y:S02]  /*fb30*/  STL [R1+0x5d0], R17 ;  /* 0x0005d01101007387 */ /* 0x000fe40000100800 */
[----:B------:R-:W-:Y:S01]  /*fb40*/  ISETP.GT.U32.AND P5, PT, R4, R8, PT ;  /* 0x000000080400720c */ /* 0x000fe20003fa4070 */
[----:B------:R-:W-:-:S02]  /*fb50*/  IMAD.MOV R12, RZ, RZ, -R12 ;  /* 0x000000ffff0c7224 */ /* 0x000fc400078e0a0c */
[----:B------:R-:W-:Y:S02]  /*fb60*/  @!P2 IMAD.IADD R13, R13, 0x1, -R4 ;  /* 0x000000010d0da824 */ /* 0x000fe400078e0a04 */
[C---:B------:R-:W-:Y:S02]  /*fb70*/  IMAD R3, R4.reuse, R12, R3 ;  /* 0x0000000c04037224 */ /* 0x040fe400078e0203 */
[----:B------:R-:W-:Y:S01]  /*fb80*/  IMAD.MOV.U32 R15, RZ, RZ, R16 ;  /* 0x000000ffff0f7224 */ /* 0x000fe200078e0010 */
[C---:B------:R-:W-:Y:S01]  /*fb90*/  ISETP.GT.U32.AND P2, PT, R4.reuse, R13, PT ;  /* 0x0000000d0400720c */ /* 0x040fe20003f44070 */
[----:B------:R-:W-:Y:S01]  /*fba0*/  IMAD.HI.U32 R12, R21, R11, RZ ;  /* 0x0000000b150c7227 */ /* 0x000fe200078e00ff */
[----:B------:R-:W-:-:S03]  /*fbb0*/  ISETP.GT.U32.AND P4, PT, R4, R3, PT ;  /* 0x000000030400720c */ /* 0x000fc60003f84070 */
[----:B------:R-:W-:Y:S01]  /*fbc0*/  @!P0 IMAD.MOV R15, RZ, RZ, -R15 ;  /* 0x000000ffff0f8224 */ /* 0x000fe200078e0a0f */
[----:B------:R-:W-:Y:S01]  /*fbd0*/  ISETP.GE.AND P0, PT, R2, RZ, PT ;  /* 0x000000ff0200720c */ /* 0x000fe20003f06270 */
[----:B------:R-:W-:Y:S02]  /*fbe0*/  IMAD.MOV R12, RZ, RZ, -R12 ;  /* 0x000000ffff0c7224 */ /* 0x000fe400078e0a0c */
[----:B------:R-:W-:Y:S01]  /*fbf0*/  VIADD R10, R0, 0xe4 ;  /* 0x000000e4000a7836 */ /* 0x000fe20000000000 */
[----:B------:R0:W-:Y:S01]  /*fc00*/  STL [R1+0x5cc], R15 ;  /* 0x0005cc0f01007387 */ /* 0x0001e20000100800 */
[----:B------:R-:W-:Y:S02]  /*fc10*/  IMAD R2, R4, R12, R11 ;  /* 0x0000000c04027224 */ /* 0x000fe400078e020b */
[--C-:B------:R-:W-:Y:S01]  /*fc20*/  @!P5 IMAD.IADD R8, R8, 0x1, -R4.reuse ;  /* 0x000000010808d824 */ /* 0x100fe200078e0a04 */
[----:B------:R-:W-:Y:S01]  /*fc30*/  IABS R9, R10 ;  /* 0x0000000a00097213 */ /* 0x000fe20000000000 */
[--C-:B------:R-:W-:Y:S01]  /*fc40*/  @!P4 IMAD.IADD R3, R3, 0x1, -R4.reuse ;  /* 0x000000010303c824 */ /* 0x100fe200078e0a04 */
[----:B------:R-:W-:Y:S01]  /*fc50*/  ISETP.GE.AND P5, PT, R10, RZ, PT ;  /* 0x000000ff0a00720c */ /* 0x000fe20003fa6270 */
[----:B------:R-:W-:Y:S01]  /*fc60*/  @!P2 IMAD.IADD R13, R13, 0x1, -R4 ;  /* 0x000000010d0da824 */ /* 0x000fe200078e0a04 */
[----:B------:R-:W-:Y:S01]  /*fc70*/  ISETP.GT.U32.AND P2, PT, R4, R2, PT ;  /* 0x000000020400720c */ /* 0x000fe20003f44070 */
[----:B------:R-:W-:Y:S01]  /*fc80*/  IMAD.HI.U32 R14, R21, R9, RZ ;  /* 0x00000009150e7227 */ /* 0x000fe200078e00ff */
[----:B0-----:R-:W-:-:S02]  /*fc90*/  IABS R15, R5 ;  /* 0x00000005000f7213 */ /* 0x001fc40000000000 */
[----:B------:R-:W-:Y:S01]  /*fca0*/  ISETP.GT.U32.AND P4, PT, R4, R3, PT ;  /* 0x000000030400720c */ /* 0x000fe20003f84070 */
[----:B------:R-:W-:Y:S02]  /*fcb0*/  VIADD R11, R0, 0xe2 ;  /* 0x000000e2000b7836 */ /* 0x000fe40000000000 */
[----:B------:R-:W-:-:S03]  /*fcc0*/  IMAD.HI.U32 R10, R21, R15, RZ ;  /* 0x0000000f150a7227 */ /* 0x000fc600078e00ff */
[----:B------:R-:W-:Y:S01]  /*fcd0*/  IABS R23, R11 ;  /* 0x0000000b00177213 */ /* 0x000fe20000000000 */
[----:B------:R-:W-:Y:S02]  /*fce0*/  IMAD.MOV R10, RZ, RZ, -R10 ;  /* 0x000000ffff0a7224 */ /* 0x000fe400078e0a0a */
[----:B------:R-:W-:Y:S02]  /*fcf0*/  IMAD.MOV R14, RZ, RZ, -R14 ;  /* 0x000000ffff0e7224 */ /* 0x000fe400078e0a0e */
[C---:B------:R-:W-:Y:S02]  /*fd00*/  IMAD R15, R4.reuse, R10, R15 ;  /* 0x0000000a040f7224 */ /* 0x040fe400078e020f */
[----:B------:R-:W-:Y:S02]  /*fd10*/  IMAD R9, R4, R14, R9 ;  /* 0x0000000e04097224 */ /* 0x000fe400078e0209 */
[----:B------:R-:W-:Y:S01]  /*fd20*/  @!P2 IMAD.IADD R2, R2, 0x1, -R4 ;  /* 0x000000010202a824 */ /* 0x000fe200078e0a04 */
[----:B------:R-:W-:Y:S01]  /*fd30*/  ISETP.GT.U32.AND P2, PT, R4, R15, PT ;  /* 0x0000000f0400720c */ /* 0x000fe20003f44070 */
[----:B------:R-:W-:-:S02]  /*fd40*/  VIADD R19, R0, 0xe1 ;  /* 0x000000e100137836 */ /* 0x000fc40000000000 */
[----:B------:R-:W-:Y:S01]  /*fd50*/  @!P4 IMAD.IADD R3, R3, 0x1, -R4 ;  /* 0x000000010303c824 */ /* 0x000fe200078e0a04 */
[----:B------:R-:W-:Y:S01]  /*fd60*/  ISETP.GT.U32.AND P4, PT, R4, R9, PT ;  /* 0x000000090400720c */ /* 0x000fe20003f84070 */
[----:B------:R-:W-:Y:S01]  /*fd70*/  IMAD.HI.U32 R22, R21, R23, RZ ;  /* 0x0000001715167227 */ /* 0x000fe200078e00ff */
[----:B------:R-:W-:-:S03]  /*fd80*/  IABS R20, R19 ;  /* 0x0000001300147213 */ /* 0x000fc60000000000 */
[C---:B------:R-:W-:Y:S02]  /*fd90*/  VIADD R12, R0.reuse, 0xe0 ;  /* 0x000000e0000c7836 */ /* 0x040fe40000000000 */
[----:B------:R-:W-:Y:S02]  /*fda0*/  IMAD.MOV R22, RZ, RZ, -R22 ;  /* 0x000000ffff167224 */ /* 0x000fe400078e0a16 */
[----:B------:R-:W-:Y:S01]  /*fdb0*/  VIADD R16, R0, 0xdf ;  /* 0x000000df00107836 */ /* 0x000fe20000000000 */
[----:B------:R-:W-:Y:S01]  /*fdc0*/  IABS R14, R12 ;  /* 0x0000000c000e7213 */ /* 0x000fe20000000000 */
[----:B------:R-:W-:Y:S02]  /*fdd0*/  IMAD.MOV.U32 R25, RZ, RZ, R8 ;  /* 0x000000ffff197224 */ /* 0x000fe400078e0008 */
[----:B------:R-:W-:Y:S01]  /*fde0*/  IMAD.HI.U32 R24, R21, R20, RZ ;  /* 0x0000001415187227 */ /* 0x000fe200078e00ff */
[----:B------:R-:W-:-:S03]  /*fdf0*/  IABS R17, R16 ;  /* 0x0000001000117213 */ /* 0x000fc60000000000 */
[C---:B------:R-:W-:Y:S02]  /*fe00*/  IMAD R22, R4.reuse, R22, R23 ;  /* 0x0000001604167224 */ /* 0x040fe400078e0217 */
[----:B------:R-:W-:Y:S02]  /*fe10*/  @!P2 IMAD.IADD R15, R15, 0x1, -R4 ;  /* 0x000000010f0fa824 */ /* 0x000fe400078e0a04 */
[----:B------:R-:W-:Y:S01]  /*fe20*/  @!P3 IMAD.MOV R25, RZ, RZ, -R25 ;  /* 0x000000ffff19b224 */ /* 0x000fe200078e0a19 */
[----:B------:R-:W-:Y:S01]  /*fe30*/  ISETP.GT.U32.AND P3, PT, R4, R2, PT ;  /* 0x000000020400720c */ /* 0x000fe20003f64070 */
[----:B------:R-:W-:Y:S02]  /*fe40*/  IMAD.MOV.U32 R23, RZ, RZ, R13 ;  /* 0x000000ffff177224 */ /* 0x000fe400078e000d */
[----:B------:R-:W-:Y:S01]  /*fe50*/  IMAD.HI.U32 R18, R21, R14, RZ ;  /* 0x0000000e15127227 */ /* 0x000fe200078e00ff */
[----:B------:R-:W-:Y:S03]  /*fe60*/  STL [R1+0x5c8], R25 ;  /* 0x0005c81901007387 */ /* 0x000fe60000100800 */
[----:B------:R-:W-:-:S02]  /*fe70*/  IMAD.MOV R24, RZ, RZ, -R24 ;  /* 0x000000ffff187224 */ /* 0x000fc400078e0a18 */
[----:B------:R-:W-:Y:S01]  /*fe80*/  @!P4 IMAD.IADD R9, R9, 0x1, -R4 ;  /* 0x000000010909c824 */ /* 0x000fe200078e0a04 */
[C---:B------:R-:W-:Y:S01]  /*fe90*/  ISETP.GT.U32.AND P4, PT, R4.reuse, R22, PT ;  /* 0x000000160400720c */ /* 0x040fe20003f84070 */
[----:B------:R-:W-:Y:S01]  /*fea0*/  @!P1 IMAD.MOV R23, RZ, RZ, -R23 ;  /* 0x000000ffff179224 */ /* 0x000fe200078e0a17 */
[C---:B------:R-:W-:Y:S01]  /*feb0*/  ISETP.GT.U32.AND P1, PT, R4.reuse, R15, PT ;  /* 0x0000000f0400720c */ /* 0x040fe20003f24070 */
[----:B------:R-:W-:Y:S01]  /*fec0*/  IMAD.HI.U32 R10, R21, R17, RZ ;  /* 0x00000011150a7227 */ /* 0x000fe200078e00ff */
[C---:B------:R-:W-:Y:S02]  /*fed0*/  ISETP.GT.U32.AND P2, PT, R4.reuse, R9, PT ;  /* 0x000000090400720c */ /* 0x040fe40003f44070 */
[----:B------:R-:W-:Y:S01]  /*fee0*/  STL [R1+0x5b8], R23 ;  /* 0x0005b81701007387 */ /* 0x000fe20000100800 */
[----:B------:R-:W-:Y:S02]  /*fef0*/  IMAD.MOV R18, RZ, RZ, -R18 ;  /* 0x000000ffff127224 */ /* 0x000fe400078e0a12 */
[----:B------:R-:W-:-:S02]  /*ff00*/  IMAD R20, R4, R24, R20 ;  /* 0x0000001804147224 */ /* 0x000fc400078e0214 */
[----:B------:R-:W-:Y:S02]  /*ff10*/  IMAD.MOV R10, RZ, RZ, -R10 ;  /* 0x000000ffff0a7224 */ /* 0x000fe400078e0a0a */
[C---:B------:R-:W-:Y:S02]  /*ff20*/  IMAD R14, R4.reuse, R18, R14 ;  /* 0x00000012040e7224 */ /* 0x040fe400078e020e */
[----:B------:R-:W-:Y:S01]  /*ff30*/  @!P6 IMAD.MOV R3, RZ, RZ, -R3 ;  /* 0x000000ffff03e224 */ /* 0x000fe200078e0a03 */
[C---:B------:R-:W-:Y:S01]  /*ff40*/  ISETP.GT.U32.AND P6, PT, R4.reuse, R20, PT ;  /* 0x000000140400720c */ /* 0x040fe20003fc4070 */
[----:B------:R-:W-:Y:S02]  /*ff50*/  IMAD R10, R4, R10, R17 ;  /* 0x0000000a040a7224 */ /* 0x000fe400078e0211 */
[--C-:B------:R-:W-:Y:S01]  /*ff60*/  @!P3 IMAD.IADD R2, R2, 0x1, -R4.reuse ;  /* 0x000000010202b824 */ /* 0x100fe200078e0a04 */
[----:B------:R-:W-:Y:S01]  /*ff70*/  ISETP.GT.U32.AND P3, PT, R4, R14, PT ;  /* 0x0000000e0400720c */ /* 0x000fe20003f64070 */
[----:B------:R-:W-:Y:S01]  /*ff80*/  VIADD R18, R0, 0xde ;  /* 0x000000de00127836 */ /* 0x000fe20000000000 */
[----:B------:R0:W-:Y:S01]  /*ff90*/  STL [R1+0x5b4], R3 ;  /* 0x0005b40301007387 */ /* 0x0001e20000100800 */
[----:B------:R-:W-:-:S02]  /*ffa0*/  @!P4 IMAD.IADD R22, R22, 0x1, -R4 ;  /* 0x000000011616c824 */ /* 0x000fc400078e0a04 */
[--C-:B------:R-:W-:Y:S01]  /*ffb0*/  @!P1 IMAD.IADD R15, R15, 0x1, -R4.reuse ;  /* 0x000000010f0f9824 */ /* 0x100fe200078e0a04 */
[----:B------:R-:W-:Y:S01]  /*ffc0*/  ISETP.GT.U32.AND P1, PT, R4, R10, PT ;  /* 0x0000000a0400720c */ /* 0x000fe20003f24070 */
[----:B------:R-:W-:Y:S01]  /*ffd0*/  VIADD R8, R0, 0xdd ;  /* 0x000000dd00087836 */ /* 0x000fe20000000000 */
[----:B------:R-:W-:Y:S01]  /*ffe0*/  IABS R17, R18 ;  /* 0x0000001200117213 */ /* 0x000fe20000000000 */
[--C-:B------:R-:W-:Y:S01]  /*fff0*/  @!P2 IMAD.IADD R9, R9, 0x1, -R4.reuse ;  /* 0x000000010909a824 */ /* 0x100fe200078e0a04 */
[----:B------:R-:W-:Y:S01]  /*10000*/  ISETP.GT.U32.AND P4, PT, R4, R22, PT ;  /* 0x000000160400720c */ /* 0x000fe20003f84070 */
[----:B------:R-:W-:Y:S01]  /*10010*/  @!P6 IMAD.IADD R20, R20, 0x1, -R4 ;  /* 0x000000011414e824 */ /* 0x000fe200078e0a04 */
[----:B------:R-:W-:Y:S01]  /*10020*/  IABS R13, R8 ;  /* 0x00000008000d7213 */ /* 0x000fe20000000000 */
[----:B------:R-:W-:Y:S01]  /*10030*/  IMAD.MOV.U32 R24, RZ, RZ, R2 ;  /* 0x000000ffff187224 */ /* 0x000fe200078e0002 */
[----:B------:R-:W-:Y:S01]  /*10040*/  ISETP.GE.AND P2, PT, R5, RZ, PT ;  /* 0x000000ff0500720c */ /* 0x000fe20003f46270 */
[----:B0-----:R-:W-:Y:S01]  /*10050*/  IMAD.HI.U32 R3, R21, R17, RZ ;  /* 0x0000001115037227 */ /* 0x001fe200078e00ff */
[----:B------:R-:W-:-:S03]  /*10060*/  ISETP.GE.AND P6, PT, R19, RZ, PT ;  /* 0x000000ff1300720c */ /* 0x000fc60003fc6270 */
[----:B------:R-:W-:Y:S01]  /*10070*/  @!P3 IMAD.IADD R14, R14, 0x1, -R4 ;  /* 0x000000010e0eb824 */ /* 0x000fe200078e0a04 */
[----:B------:R-:W-:Y:S01]  /*10080*/  ISETP.GE.AND P3, PT, R12, RZ, PT ;  /* 0x000000ff0c00720c */ /* 0x000fe20003f66270 */
[----:B------:R-:W-:Y:S02]  /*10090*/  IMAD.MOV.U32 R23, RZ, RZ, R9 ;  /* 0x000000ffff177224 */ /* 0x000fe400078e0009 */
[----:B------:R-:W-:Y:S01]  /*100a0*/  @!P0 IMAD.MOV R24, RZ, RZ, -R24 ;  /* 0x000000ffff188224 */ /* 0x000fe200078e0a18 */
[----:B------:R-:W-:Y:S01]  /*100b0*/  ISETP.GT.U32.AND P0, PT, R4, R20, PT ;  /* 0x000000140400720c */ /* 0x000fe20003f04070 */
[----:B------:R-:W-:-:S03]  /*100c0*/  IMAD.HI.U32 R5, R21, R13, RZ ;  /* 0x0000000d15057227 */ /* 0x000fc600078e00ff */
[----:B------:R-:W-:Y:S01]  /*100d0*/  STL [R1+0x5b0], R24 ;  /* 0x0005b01801007387 */ /* 0x000fe20000100800 */
[----:B------:R-:W-:Y:S02]  /*100e0*/  IMAD.MOV R3, RZ, RZ, -R3 ;  /* 0x000000ffff037224 */ /* 0x000fe400078e0a03 */
[----:B------:R-:W-:Y:S02]  /*100f0*/  @!P1 IMAD.IADD R10, R10, 0x1, -R4 ;  /* 0x000000010a0a9824 */ /* 0x000fe400078e0a04 */
[----:B------:R-:W-:Y:S01]  /*10100*/  @!P5 IMAD.MOV R23, RZ, RZ, -R23 ;  /* 0x000000ffff17d224 */ /* 0x000fe200078e0a17 */
[C---:B------:R-:W-:Y:S01]  /*10110*/  ISETP.GT.U32.AND P5, PT, R4.reuse, R14, PT ;  /* 0x0000000e0400720c */ /* 0x040fe20003fa4070 */
[----:B------:R-:W-:Y:S01]  /*10120*/  IMAD.MOV R5, RZ, RZ, -R5 ;  /* 0x000000ffff057224 */ /* 0x000fe200078e0a05 */
[C---:B------:R-:W-:Y:S01]  /*10130*/  ISETP.GT.U32.AND P1, PT, R4.reuse, R10, PT ;  /* 0x0000000a0400720c */ /* 0x040fe20003f24070 */
[----:B------:R-:W-:Y:S01]  /*10140*/  IMAD R3, R4, R3, R17 ;  /* 0x0000000304037224 */ /* 0x000fe200078e0211 */
[----:B------:R-:W-:Y:S01]  /*10150*/  STL [R1+0x5ac], R23 ;  /* 0x0005ac1701007387 */ /* 0x000fe20000100800 */
[----:B------:R-:W-:-:S02]  /*10160*/  IMAD.MOV.U32 R12, RZ, RZ, R15 ;  /* 0x000000ffff0c7224 */ /* 0x000fc400078e000f */
[----:B------:R-:W-:Y:S01]  /*10170*/  @!P4 IMAD.IADD R22, R22, 0x1, -R4 ;  /* 0x000000011616c824 */ /* 0x000fe200078e0a04 */
[----:B------:R-:W-:Y:S01]  /*10180*/  ISETP.GE.AND P4, PT, R11, RZ, PT ;  /* 0x000000ff0b00720c */ /* 0x000fe20003f86270 */
[C---:B------:R-:W-:Y:S02]  /*10190*/  IMAD R5, R4.reuse, R5, R13 ;  /* 0x0000000504057224 */ /* 0x040fe400078e020d */
[----:B------:R-:W-:Y:S01]  /*101a0*/  @!P2 IMAD.MOV R12, RZ, RZ, -R12 ;  /* 0x000000ffff0ca224 */ /* 0x000fe200078e0a0c */
[----:B------:R-:W-:Y:S01]  /*101b0*/  ISETP.GT.U32.AND P2, PT, R4, R3, PT ;  /* 0x000000030400720c */ /* 0x000fe20003f44070 */
[----:B------:R-:W-:Y:S02]  /*101c0*/  VIADD R2, R0, 0xdc ;  /* 0x000000dc00027836 */ /* 0x000fe40000000000 */
[----:B------:R-:W-:Y:S01]  /*101d0*/  @!P0 IMAD.IADD R20, R20, 0x1, -R4 ;  /* 0x0000000114148824 */ /* 0x000fe200078e0a04 */
[----:B------:R-:W-:Y:S01]  /*101e0*/  ISETP.GT.U32.AND P0, PT, R4, R5, PT ;  /* 0x000000050400720c */ /* 0x000fe20003f04070 */
[----:B------:R-:W-:Y:S01]  /*101f0*/  IMAD.MOV.U32 R11, RZ, RZ, R22 ;  /* 0x000000ffff0b7224 */ /* 0x000fe200078e0016 */
[----:B------:R0:W-:Y:S01]  /*10200*/  STL [R1+0x5a8], R12 ;  /* 0x0005a80c01007387 */ /* 0x0001e20000100800 */
[----:B------:R-:W-:Y:S01]  /*10210*/  @!P5 IMAD.IADD R14, R14, 0x1, -R4 ;  /* 0x000000010e0ed824 */ /* 0x000fe200078e0a04 */
[----:B------:R-:W-:Y:S01]  /*10220*/  ISETP.GE.AND P5, PT, R18, RZ, PT ;  /* 0x000000ff1200720c */ /* 0x000fe20003fa6270 */
[----:B------:R-:W-:-:S02]  /*10230*/  IMAD.MOV.U32 R15, RZ, RZ, R20 ;  /* 0x000000ffff0f7224 */ /* 0x000fc400078e0014 */
[----:B------:R-:W-:Y:S01]  /*10240*/  @!P4 IMAD.MOV R11, RZ, RZ, -R11 ;  /* 0x000000ffff0bc224 */ /* 0x000fe200078e0a0b */
[----:B------:R-:W-:Y:S01]  /*10250*/  ISETP.GE.AND P4, PT, R16, RZ, PT ;  /* 0x000000ff1000720c */ /* 0x000fe20003f86270 */
[----:B------:R-:W-:Y:S01]  /*10260*/  @!P1 IMAD.IADD R10, R10, 0x1, -R4 ;  /* 0x000000010a0a9824 */ /* 0x000fe200078e0a04 */
[----:B------:R-:W-:Y:S01]  /*10270*/  ISETP.GE.AND P1, PT, R8, RZ, PT ;  /* 0x000000ff0800720c */ /* 0x000fe20003f26270 */
[----:B------:R-:W-:Y:S01]  /*10280*/  IMAD.MOV.U32 R13, RZ, RZ, R14 ;  /* 0x000000ffff0d7224 */ /* 0x000fe200078e000e */
[----:B0-----:R-:W-:Y:S01]  /*10290*/  IABS R12, R2 ;  /* 0x00000002000c7213 */ /* 0x001fe20000000000 */
[----:B------:R-:W-:Y:S01]  /*102a0*/  @!P2 IMAD.IADD R3, R3, 0x1, -R4 ;  /* 0x000000010303a824 */ /* 0x000fe200078e0a04 */
[----:B------:R-:W-:Y:S01]  /*102b0*/  STL [R1+0x5a4], R11 ;  /* 0x0005a40b01007387 */ /* 0x000fe20000100800 */
[----:B------:R-:W-:Y:S01]  /*102c0*/  @!P6 IMAD.MOV R15, RZ, RZ, -R15 ;  /* 0x000000ffff0fe224 */ /* 0x000fe200078e0a0f */
[----:B------:R-:W-:Y:S01]  /*102d0*/  ISETP.GE.AND P2, PT, R2, RZ, PT ;  /* 0x000000ff0200720c */ /* 0x000fe20003f46270 */
[----:B------:R-:W-:-:S03]  /*102e0*/  IMAD.HI.U32 R8, R21, R12, RZ ;  /* 0x0000000c15087227 */ /* 0x000fc600078e00ff */
[----:B------:R0:W-:Y:S01]  /*102f0*/  STL [R1+0x5a0], R15 ;  /* 0x0005a00f01007387 */ /* 0x0001e20000100800 */
[----:B------:R-:W-:Y:S02]  /*10300*/  @!P3 IMAD.MOV R13, RZ, RZ, -R13 ;  /* 0x000000ffff0db224 */ /* 0x000fe400078e0a0d */
[----:B------:R-:W-:Y:S02]  /*10310*/  IMAD.MOV R8, RZ, RZ, -R8 ;  /* 0x000000ffff087224 */ /* 0x000fe400078e0a08 */
[----:B------:R-:W-:Y:S01]  /*10320*/  @!P0 IMAD.IADD R5, R5, 0x1, -R4 ;  /* 0x0000000105058824 */ /* 0x000fe200078e0a04 */
[C---:B------:R-:W-:Y:S01]  /*10330*/  ISETP.GT.U32.AND P0, PT, R4.reuse, R3, PT ;  /* 0x000000030400720c */ /* 0x040fe20003f04070 */
[----:B------:R1:W-:Y:S01]  /*10340*/  STL [R1+0x59c], R13 ;  /* 0x00059c0d01007387 */ /* 0x0003e20000100800 */
[----:B------:R-:W-:Y:S02]  /*10350*/  IMAD R12, R4, R8, R12 ;  /* 0x00000008040c7224 */ /* 0x000fe400078e020c */
[----:B------:R-:W-:Y:S01]  /*10360*/  VIADD R9, R0, 0xdb ;  /* 0x000000db00097836 */ /* 0x000fe20000000000 */
[----:B------:R-:W-:Y:S01]  /*10370*/  ISETP.GT.U32.AND P6, PT, R4, R5, PT ;  /* 0x000000050400720c */ /* 0x000fe20003fc4070 */
[----:B------:R-:W-:-:S02]  /*10380*/  VIADD R8, R0, 0xd8 ;  /* 0x000000d800087836 */ /* 0x000fc40000000000 */
[----:B0-----:R-:W-:Y:S01]  /*10390*/  VIADD R15, R0, 0xd6 ;  /* 0x000000d6000f7836 */ /* 0x001fe20000000000 */
[----:B------:R-:W-:Y:S01]  /*103a0*/  IABS R11, R9 ;  /* 0x00000009000b7213 */ /* 0x000fe20000000000 */
[----:B-1----:R-:W-:Y:S01]  /*103b0*/  IMAD.MOV.U32 R13, RZ, RZ, R10 ;  /* 0x000000ffff0d7224 */ /* 0x002fe200078e000a */
[----:B------:R-:W-:Y:S02]  /*103c0*/  ISETP.GE.AND P3, PT, R9, RZ, PT ;  /* 0x000000ff0900720c */ /* 0x000fe40003f66270 */
[----:B------:R-:W-:Y:S01]  /*103d0*/  @!P0 IMAD.IADD R3, R3, 0x1, -R4 ;  /* 0x0000000103038824 */ /* 0x000fe200078e0a04 */
[----:B------:R-:W-:Y:S01]  /*103e0*/  IABS R17, R15 ;  /* 0x0000000f00117213 */ /* 0x000fe20000000000 */
[----:B------:R-:W-:Y:S01]  /*103f0*/  @!P4 IMAD.MOV R13, RZ, RZ, -R13 ;  /* 0x000000ffff0dc224 */ /* 0x000fe200078e0a0d */
[----:B------:R-:W-:Y:S01]  /*10400*/  ISETP.GT.U32.AND P4, PT, R4, R12, PT ;  /* 0x0000000c0400720c */ /* 0x000fe20003f84070 */
[----:B------:R-:W-:-:S03]  /*10410*/  IMAD.HI.U32 R2, R21, R11, RZ ;  /* 0x0000000b15027227 */ /* 0x000fc600078e00ff */
[----:B------:R0:W-:Y:S01]  /*10420*/  STL [R1+0x598], R13 ;  /* 0x0005980d01007387 */ /* 0x0001e20000100800 */
[----:B------:R-:W-:Y:S02]  /*10430*/  VIADD R9, R0, 0xda ;  /* 0x000000da00097836 */ /* 0x000fe40000000000 */
[----:B------:R-:W-:Y:S02]  /*10440*/  IMAD.MOV.U32 R14, RZ, RZ, R3 ;  /* 0x000000ffff0e7224 */ /* 0x000fe400078e0003 */
[----:B------:R-:W-:Y:S01]  /*10450*/  IMAD.MOV R2, RZ, RZ, -R2 ;  /* 0x000000ffff027224 */ /* 0x000fe200078e0a02 */
[----:B------:R-:W-:Y:S01]  /*10460*/  ISETP.GE.AND P0, PT, R9, RZ, PT ;  /* 0x000000ff0900720c */ /* 0x000fe20003f06270 */
[----:B------:R-:W-:Y:S01]  /*10470*/  @!P5 IMAD.MOV R14, RZ, RZ, -R14 ;  /* 0x000000ffff0ed224 */ /* 0x000fe200078e0a0e */
[----:B------:R-:W-:Y:S01]  /*10480*/  IABS R9, R9 ;  /* 0x0000000900097213 */ /* 0x000fe20000000000 */
[--C-:B------:R-:W-:Y:S01]  /*10490*/  @!P4 IMAD.IADD R12, R12, 0x1, -R4.reuse ;  /* 0x000000010c0cc824 */ /* 0x100fe200078e0a04 */
[----:B0-----:R-:W-:Y:S01]  /*104a0*/  IABS R13, R8 ;  /* 0x00000008000d7213 */ /* 0x001fe20000000000 */
[C---:B------:R-:W-:Y:S01]  /*104b0*/  IMAD R11, R4.reuse, R2, R11 ;  /* 0x00000002040b7224 */ /* 0x040fe200078e020b */
[----:B------:R0:W-:Y:S01]  /*104c0*/  STL [R1+0x594], R14 ;  /* 0x0005940e01007387 */ /* 0x0001e20000100800 */
[----:B------:R-:W-:Y:S01]  /*104d0*/  @!P6 IMAD.IADD R5, R5, 0x1, -R4 ;  /* 0x000000010505e824 */ /* 0x000fe200078e0a04 */
[----:B------:R-:W-:Y:S01]  /*104e0*/  ISETP.GT.U32.AND P5, PT, R4, R12, PT ;  /* 0x0000000c0400720c */ /* 0x000fe20003fa4070 */
[----:B------:R-:W-:Y:S01]  /*104f0*/  VIADD R10, R0, 0xd9 ;  /* 0x000000d9000a7836 */ /* 0x000fe20000000000 */
[----:B------:R-:W-:Y:S01]  /*10500*/  ISETP.GT.U32.AND P6, PT, R4, R11, PT ;  /* 0x0000000b0400720c */ /* 0x000fe20003fc4070 */
[----:B------:R-:W-:Y:S01]  /*10510*/  @!P1 IMAD.MOV R5, RZ, RZ, -R5 ;  /* 0x000000ffff059224 */ /* 0x000fe200078e0a05 */
[----:B------:R-:W-:Y:S01]  /*10520*/  ISETP.GE.AND P1, PT, R8, RZ, PT ;  /* 0x000000ff0800720c */ /* 0x000fe20003f26270 */
[----:B------:R-:W-:Y:S01]  /*10530*/  IMAD.MOV.U32 R3, RZ, RZ, R13 ;  /* 0x000000ffff037224 */ /* 0x000fe200078e000d */
[----:B------:R-:W-:Y:S01]  /*10540*/  IABS R2, R10 ;  /* 0x0000000a00027213 */ /* 0x000fe20000000000 */
[----:B0-----:R-:W-:Y:S01]  /*10550*/  IMAD.HI.U32 R14, R21, R9, RZ ;  /* 0x00000009150e7227 */ /* 0x001fe200078e00ff */
[----:B------:R-:W-:Y:S01]  /*10560*/  ISETP.GE.AND P4, PT, R10, RZ, PT ;  /* 0x000000ff0a00720c */ /* 0x000fe20003f86270 */
[----:B------:R0:W-:Y:S02]  /*10570*/  STL [R1+0x590], R5 ;  /* 0x0005900501007387 */ /* 0x0001e40000100800 */
[----:B------:R-:W-:-:S02]  /*10580*/  IMAD.MOV R14, RZ, RZ, -R14 ;  /* 0x000000ffff0e7224 */ /* 0x000fc400078e0a0e */
[--C-:B------:R-:W-:Y:S02]  /*10590*/  @!P5 IMAD.IADD R12, R12, 0x1, -R4.reuse ;  /* 0x000000010c0cd824 */ /* 0x100fe400078e0a04 */
[C---:B------:R-:W-:Y:S02]  /*105a0*/  IMAD R8, R4.reuse, R14, R9 ;  /* 0x0000000e04087224 */ /* 0x040fe400078e0209 */
[----:B------:R-:W-:Y:S02]  /*105b0*/  @!P6 IMAD.IADD R11, R11, 0x1, -R4 ;  /* 0x000000010b0be824 */ /* 0x000fe400078e0a04 */
[C---:B------:R-:W-:Y:S01]  /*105c0*/  IMAD.HI.U32 R13, R21.reuse, R2, RZ ;  /* 0x00000002150d7227 */ /* 0x040fe200078e00ff */
[C---:B------:R-:W-:Y:S02]  /*105d0*/  ISETP.GT.U32.AND P5, PT, R4.reuse, R8, PT ;  /* 0x000000080400720c */ /* 0x040fe40003fa4070 */
[----:B------:R-:W-:Y:S01]  /*105e0*/  ISETP.GT.U32.AND P6, PT, R4, R11, PT ;  /* 0x0000000b0400720c */ /* 0x000fe20003fc4070 */
[----:B------:R-:W-:-:S04]  /*105f0*/  IMAD.HI.U32 R10, R21, R3, RZ ;  /* 0x00000003150a7227 */ /* 0x000fc800078e00ff */
[----:B0-----:R-:W-:Y:S02]  /*10600*/  VIADD R5, R0, 0xd7 ;  /* 0x000000d700057836 */ /* 0x001fe40000000000 */
[----:B------:R-:W-:Y:S02]  /*10610*/  IMAD.MOV R13, RZ, RZ, -R13 ;  /* 0x000000ffff0d7224 */ /* 0x000fe400078e0a0d */
[----:B------:R-:W-:Y:S01]  /*10620*/  IMAD.MOV R10, RZ, RZ, -R10 ;  /* 0x000000ffff0a7224 */ /* 0x000fe200078e0a0a */
[----:B------:R-:W-:Y:S01]  /*10630*/  IABS R16, R5 ;  /* 0x0000000500107213 */ /* 0x000fe20000000000 */
[----:B------:R-:W-:Y:S02]  /*10640*/  IMAD.MOV.U32 R18, RZ, RZ, R12 ;  /* 0x000000ffff127224 */ /* 0x000fe400078e000c */
[----:B------:R-:W-:Y:S02]  /*10650*/  @!P5 IMAD.IADD R8, R8, 0x1, -R4 ;  /* 0x000000010808d824 */ /* 0x000fe400078e0a04 */
[----:B------:R-:W-:-:S02]  /*10660*/  IMAD R2, R4, R13, R2 ;  /* 0x0000000d04027224 */ /* 0x000fc400078e0202 */
[C---:B------:R-:W-:Y:S02]  /*10670*/  IMAD R3, R4.reuse, R10, R3 ;  /* 0x0000000a04037224 */ /* 0x040fe400078e0203 */
[----:B------:R-:W-:Y:S01]  /*10680*/  @!P2 IMAD.MOV R18, RZ, RZ, -R18 ;  /* 0x000000ffff12a224 */ /* 0x000fe200078e0a12 */
[C---:B------:R-:W-:Y:S01]  /*10690*/  ISETP.GT.U32.AND P2, PT, R4.reuse, R8, PT ;  /* 0x000000080400720c */ /* 0x040fe20003f44070 */
[----:B------:R-:W-:Y:S01]  /*106a0*/  IMAD.HI.U32 R12, R21, R16, RZ ;  /* 0x00000010150c7227 */ /* 0x000fe200078e00ff */
[C---:B------:R-:W-:Y:S02]  /*106b0*/  ISETP.GT.U32.AND P5, PT, R4.reuse, R3, PT ;  /* 0x000000030400720c */ /* 0x040fe40003fa4070 */
[----:B------:R-:W-:Y:S01]  /*106c0*/  STL [R1+0x58c], R18 ;  /* 0x00058c1201007387 */ /* 0x000fe20000100800 */
[----:B------:R-:W-:Y:S01]  /*106d0*/  @!P6 IMAD.IADD R11, R11, 0x1, -R4 ;  /* 0x000000010b0be824 */ /* 0x000fe200078e0a04 */
[----:B------:R-:W-:Y:S01]  /*106e0*/  ISETP.GT.U32.AND P6, PT, R4, R2, PT ;  /* 0x000000020400720c */ /* 0x000fe20003fc4070 */
[----:B------:R-:W-:-:S02]  /*106f0*/  IMAD.MOV R12, RZ, RZ, -R12 ;  /* 0x000000ffff0c7224 */ /* 0x000fc400078e0a0c */
[----:B------:R-:W-:Y:S01]  /*10700*/  @!P3 IMAD.MOV R11, RZ, RZ, -R11 ;  /* 0x000000ffff0bb224 */ /* 0x000fe200078e0a0b */
[----:B------:R-:W-:Y:S01]  /*10710*/  ISETP.GE.AND P3, PT, R5, RZ, PT ;  /* 0x000000ff0500720c */ /* 0x000fe20003f66270 */
[----:B------:R-:W-:Y:S02]  /*10720*/  IMAD R5, R4, R12, R16 ;  /* 0x0000000c04057224 */ /* 0x000fe400078e0210 */
[C---:B------:R-:W-:Y:S01]  /*10730*/  VIADD R10, R0.reuse, 0xd4 ;  /* 0x000000d4000a7836 */ /* 0x040fe20000000000 */
[----:B------:R0:W-:Y:S01]  /*10740*/  STL [R1+0x588], R11 ;  /* 0x0005880b01007387 */ /* 0x0001e20000100800 */
[----:B------:R-:W-:Y:S02]  /*10750*/  VIADD R9, R0, 0xd5 ;  /* 0x000000d500097836 */ /* 0x000fe40000000000 */
[--C-:B------:R-:W-:Y:S01]  /*10760*/  @!P2 IMAD.IADD R8, R8, 0x1, -R4.reuse ;  /* 0x000000010808a824 */ /* 0x100fe200078e0a04 */
[----:B------:R-:W-:Y:S01]  /*10770*/  ISETP.GT.U32.AND P2, PT, R4, R5, PT ;  /* 0x000000050400720c */ /* 0x000fe20003f44070 */
[--C-:B------:R-:W-:Y:S01]  /*10780*/  @!P6 IMAD.IADD R2, R2, 0x1, -R4.reuse ;  /* 0x000000010202e824 */ /* 0x100fe200078e0a04 */
[----:B------:R-:W-:Y:S01]  /*10790*/  IABS R14, R10 ;  /* 0x0000000a000e7213 */ /* 0x000fe20000000000 */
[----:B------:R-:W-:Y:S01]  /*107a0*/  @!P5 IMAD.IADD R3, R3, 0x1, -R4 ;  /* 0x000000010303d824 */ /* 0x000fe200078e0a04 */
[----:B------:R-:W-:Y:S01]  /*107b0*/  IABS R13, R9 ;  /* 0x00000009000d7213 */ /* 0x000fe20000000000 */
[----:B------:R-:W-:Y:S01]  /*107c0*/  IMAD.HI.U32 R16, R21, R17, RZ ;  /* 0x0000001115107227 */ /* 0x000fe200078e00ff */
[----:B------:R-:W-:-:S02]  /*107d0*/  ISETP.GT.U32.AND P6, PT, R4, R2, PT ;  /* 0x000000020400720c */ /* 0x000fc40003fc4070 */
[----:B------:R-:W-:Y:S01]  /*107e0*/  ISETP.GT.U32.AND P5, PT, R4, R3, PT ;  /* 0x000000030400720c */ /* 0x000fe20003fa4070 */
[----:B0-----:R-:W-:Y:S02]  /*107f0*/  IMAD.MOV.U32 R11, RZ, RZ, R14 ;  /* 0x000000ffff0b7224 */ /* 0x001fe400078e000e */
[----:B------:R-:W-:-:S04]  /*10800*/  IMAD.HI.U32 R14, R21, R13, RZ ;  /* 0x0000000d150e7227 */ /* 0x000fc800078e00ff */
[----:B------:R-:W-:Y:S02]  /*10810*/  IMAD.MOV R14, RZ, RZ, -R14 ;  /* 0x000000ffff0e7224 */ /* 0x000fe400078e0a0e */
[----:B------:R-:W-:-:S04]  /*10820*/  IMAD.HI.U32 R12, R21, R11, RZ ;  /* 0x0000000b150c7227 */ /* 0x000fc800078e00ff */
[----:B------:R-:W-:Y:S02]  /*10830*/  IMAD.MOV R16, RZ, RZ, -R16 ;  /* 0x000000ffff107224 */ /* 0x000fe400078e0a10 */
[----:B------:R-:W-:Y:S02]  /*10840*/  @!P2 IMAD.IADD R5, R5, 0x1, -R4 ;  /* 0x000000010505a824 */ /* 0x000fe400078e0a04 */
[C---:B------:R-:W-:Y:S02]  /*10850*/  IMAD R13, R4.reuse, R14, R13 ;  /* 0x0000000e040d7224 */ /* 0x040fe400078e020d */
[----:B------:R-:W-:Y:S01]  /*10860*/  IMAD.MOV R12, RZ, RZ, -R12 ;  /* 0x000000ffff0c7224 */ /* 0x000fe200078e0a0c */
[----:B------:R-:W-:Y:S01]  /*10870*/  ISETP.GT.U32.AND P2, PT, R4, R5, PT ;  /* 0x000000050400720c */ /* 0x000fe20003f44070 */
[----:B------:R-:W-:Y:S02]  /*10880*/  VIADD R14, R0, 0xd3 ;  /* 0x000000d3000e7836 */ /* 0x000fe40000000000 */
[----:B------:R-:W-:-:S02]  /*10890*/  IMAD R17, R4, R16, R17 ;  /* 0x0000001004117224 */ /* 0x000fc400078e0211 */
[----:B------:R-:W-:Y:S02]  /*108a0*/  IMAD.MOV.U32 R18, RZ, RZ, R8 ;  /* 0x000000ffff127224 */ /* 0x000fe400078e0008 */
[----:B------:R-:W-:Y:S01]  /*108b0*/  @!P6 IMAD.IADD R2, R2, 0x1, -R4 ;  /* 0x000000010202e824 */ /* 0x000fe200078e0a04 */
[----:B------:R-:W-:Y:S01]  /*108c0*/  ISETP.GE.AND P6, PT, R15, RZ, PT ;  /* 0x000000ff0f00720c */ /* 0x000fe20003fc6270 */
[C---:B------:R-:W-:Y:S01]  /*108d0*/  IMAD R8, R4.reuse, R12, R11 ;  /* 0x0000000c04087224 */ /* 0x040fe200078e020b */
[----:B------:R-:W-:Y:S01]  /*108e0*/  IABS R11, R14 ;  /* 0x0000000e000b7213 */ /* 0x000fe20000000000 */
[----:B------:R-:W-:Y:S01]  /*108f0*/  @!P0 IMAD.MOV R18, RZ, RZ, -R18 ;  /* 0x000000ffff128224 */ /* 0x000fe200078e0a12 */
[C---:B------:R-:W-:Y:S01]  /*10900*/  ISETP.GT.U32.AND P0, PT, R4.reuse, R17, PT ;  /* 0x000000110400720c */ /* 0x040fe20003f04070 */
[----:B------:R-:W-:Y:S01]  /*10910*/  @!P5 IMAD.IADD R3, R3, 0x1, -R4 ;  /* 0x000000010303d824 */ /* 0x000fe200078e0a04 */
[----:B------:R-:W-:Y:S01]  /*10920*/  ISETP.GT.U32.AND P5, PT, R4, R13, PT ;  /* 0x0000000d0400720c */ /* 0x000fe20003fa4070 */
[----:B------:R-:W-:Y:S01]  /*10930*/  IMAD.MOV.U32 R15, RZ, RZ, R2 ;  /* 0x000000ffff0f7224 */ /* 0x000fe200078e0002 */
[----:B------:R-:W-:Y:S01]  /*10940*/  STL [R1+0x584], R18 ;  /* 0x0005841201007387 */ /* 0x000fe20000100800 */
[----:B------:R-:W-:-:S02]  /*10950*/  IMAD.MOV.U32 R12, RZ, RZ, R3 ;  /* 0x000000ffff0c7224 */ /* 0x000fc400078e0003 */
[----:B------:R-:W-:Y:S02]  /*10960*/  IMAD.MOV.U32 R2, RZ, RZ, R11 ;  /* 0x000000ffff027224 */ /* 0x000fe400078e000b */
[----:B------:R-:W-:Y:S02]  /*10970*/  VIADD R11, R0, 0xd2 ;  /* 0x000000d2000b7836 */ /* 0x000fe40000000000 */
[----:B------:R-:W-:Y:S01]  /*10980*/  @!P4 IMAD.MOV R15, RZ, RZ, -R15 ;  /* 0x000000ffff0fc224 */ /* 0x000fe200078e0a0f */
[----:B------:R-:W-:Y:S01]  /*10990*/  ISETP.GE.AND P4, PT, R9, RZ, PT ;  /* 0x000000ff0900720c */ /* 0x000fe20003f86270 */
[----:B------:R-:W-:Y:S01]  /*109a0*/  @!P1 IMAD.MOV R12, RZ, RZ, -R12 ;  /* 0x000000ffff0c9224 */ /* 0x000fe200078e0a0c */
[----:B------:R-:W-:Y:S01]  /*109b0*/  ISETP.GT.U32.AND P1, PT, R4, R8, PT ;  /* 0x000000080400720c */ /* 0x000fe20003f24070 */
[--C-:B------:R-:W-:Y:S01]  /*109c0*/  @!P2 IMAD.IADD R5, R5, 0x1, -R4.reuse ;  /* 0x000000010505a824 */ /* 0x100fe200078e0a04 */
[----:B------:R-:W-:Y:S01]  /*109d0*/  IABS R9, R11 ;  /* 0x0000000b00097213 */ /* 0x000fe20000000000 */
[----:B------:R-:W-:Y:S01]  /*109e0*/  STL [R1+0x580], R15 ;  /* 0x0005800f01007387 */ /* 0x000fe20000100800 */
[--C-:B------:R-:W-:Y:S01]  /*109f0*/  @!P0 IMAD.IADD R17, R17, 0x1, -R4.reuse ;  /* 0x0000000111118824 */ /* 0x100fe200078e0a04 */
[----:B------:R-:W-:Y:S01]  /*10a00*/  ISETP.GE.AND P0, PT, R14, RZ, PT ;  /* 0x000000ff0e00720c */ /* 0x000fe20003f06270 */
[----:B------:R-:W-:Y:S01]  /*10a10*/  @!P5 IMAD.IADD R13, R13, 0x1, -R4 ;  /* 0x000000010d0dd824 */ /* 0x000fe200078e0a04 */
[----:B------:R0:W-:Y:S01]  /*10a20*/  STL [R1+0x57c], R12 ;  /* 0x00057c0c01007387 */ /* 0x0001e20000100800 */
[----:B------:R-:W-:Y:S01]  /*10a30*/  IMAD.MOV.U32 R14, RZ, RZ, R9 ;  /* 0x000000ffff0e7224 */ /* 0x000fe200078e0009 */
[----:B------:R-:W-:Y:S01]  /*10a40*/  ISETP.GE.AND P2, PT, R10, RZ, PT ;  /* 0x000000ff0a00720c */ /* 0x000fe20003f46270 */
[----:B------:R-:W-:Y:S01]  /*10a50*/  IMAD.HI.U32 R3, R21, R2, RZ ;  /* 0x0000000215037227 */ /* 0x000fe200078e00ff */
[----:B------:R-:W-:-:S03]  /*10a60*/  ISETP.GT.U32.AND P5, PT, R4, R17, PT ;  /* 0x000000110400720c */ /* 0x000fc60003fa4070 */
[----:B------:R-:W-:-:S04]  /*10a70*/  IMAD.HI.U32 R10, R21, R14, RZ ;  /* 0x0000000e150a7227 */ /* 0x000fc800078e00ff */
[----:B0-----:R-:W-:Y:S02]  /*10a80*/  IMAD.MOV.U32 R12, RZ, RZ, R5 ;  /* 0x000000ffff0c7224 */ /* 0x001fe400078e0005 */
[----:B------:R-:W-:Y:S02]  /*10a90*/  @!P1 IMAD.IADD R8, R8, 0x1, -R4 ;  /* 0x0000000108089824 */ /* 0x000fe400078e0a04 */
[----:B------:R-:W-:Y:S01]  /*10aa0*/  @!P3 IMAD.MOV R12, RZ, RZ, -R12 ;  /* 0x000000ffff0cb224 */ /* 0x000fe200078e0a0c */
[C---:B------:R-:W-:Y:S01]  /*10ab0*/  ISETP.GT.U32.AND P3, PT, R4.reuse, R13, PT ;  /* 0x0000000d0400720c */ /* 0x040fe20003f64070 */
[----:B------:R-:W-:Y:S01]  /*10ac0*/  IMAD.MOV R10, RZ, RZ, -R10 ;  /* 0x000000ffff0a7224 */ /* 0x000fe200078e0a0a */
[C---:B------:R-:W-:Y:S01]  /*10ad0*/  ISETP.GT.U32.AND P1, PT, R4.reuse, R8, PT ;  /* 0x000000080400720c */ /* 0x040fe20003f24070 */
[----:B------:R-:W-:Y:S01]  /*10ae0*/  IMAD.MOV R3, RZ, RZ, -R3 ;  /* 0x000000ffff037224 */ /* 0x000fe200078e0a03 */
[----:B------:R0:W-:Y:S01]  /*10af0*/  STL [R1+0x578], R12 ;  /* 0x0005780c01007387 */ /* 0x0001e20000100800 */
[----:B------:R-:W-:-:S02]  /*10b00*/  IMAD R14, R4, R10, R14 ;  /* 0x0000000a040e7224 */ /* 0x000fc400078e020e */
[----:B------:R-:W-:Y:S02]  /*10b10*/  VIADD R5, R0, 0xd1 ;  /* 0x000000d100057836 */ /* 0x000fe40000000000 */
[----:B------:R-:W-:Y:S02]  /*10b20*/  IMAD R3, R4, R3, R2 ;  /* 0x0000000304037224 */ /* 0x000fe400078e0202 */
[----:B------:R-:W-:Y:S01]  /*10b30*/  VIADD R2, R0, 0xd0 ;  /* 0x000000d000027836 */ /* 0x000fe20000000000 */
[----:B------:R-:W-:Y:S01]  /*10b40*/  IABS R15, R5 ;  /* 0x00000005000f7213 */ /* 0x000fe20000000000 */
[--C-:B------:R-:W-:Y:S01]  /*10b50*/  @!P3 IMAD.IADD R13, R13, 0x1, -R4.reuse ;  /* 0x000000010d0db824 */ /* 0x100fe200078e0a04 */
[C---:B------:R-:W-:Y:S01]  /*10b60*/  ISETP.GT.U32.AND P3, PT, R4.reuse, R14, PT ;  /* 0x0000000e0400720c */ /* 0x040fe20003f64070 */
[----:B------:R-:W-:Y:S01]  /*10b70*/  @!P5 IMAD.IADD R17, R17, 0x1, -R4 ;  /* 0x000000011111d824 */ /* 0x000fe200078e0a04 */
[----:B------:R-:W-:Y:S01]  /*10b80*/  ISETP.GT.U32.AND P5, PT, R4, R3, PT ;  /* 0x000000030400720c */ /* 0x000fe20003fa4070 */
[----:B------:R-:W-:Y:S01]  /*10b90*/  IMAD.HI.U32 R16, R21, R15, RZ ;  /* 0x0000000f15107227 */ /* 0x000fe200078e00ff */
[----:B0-----:R-:W-:-:S03]  /*10ba0*/  IABS R12, R2 ;  /* 0x00000002000c7213 */ /* 0x001fc60000000000 */
[----:B------:R-:W-:Y:S01]  /*10bb0*/  @!P1 IMAD.IADD R8, R8, 0x1, -R4 ;  /* 0x0000000108089824 */ /* 0x000fe200078e0a04 */
[----:B------:R-:W-:Y:S01]  /*10bc0*/  ISETP.GE.AND P1, PT, R11, RZ, PT ;  /* 0x000000ff0b00720c */ /* 0x000fe20003f26270 */
[----:B------:R-:W-:Y:S02]  /*10bd0*/  VIADD R9, R0, 0xcf ;  /* 0x000000cf00097836 */ /* 0x000fe40000000000 */
[----:B------:R-:W-:-:S03]  /*10be0*/  IMAD.HI.U32 R11, R21, R12, RZ ;  /* 0x0000000c150b7227 */ /* 0x000fc600078e00ff */
[----:B------:R-:W-:Y:S01]  /*10bf0*/  IABS R10, R9 ;  /* 0x00000009000a7213 */ /* 0x000fe20000000000 */
[----:B------:R-:W-:Y:S02]  /*10c00*/  IMAD.MOV R16, RZ, RZ, -R16 ;  /* 0x000000ffff107224 */ /* 0x000fe400078e0a10 */
[----:B------:R-:W-:Y:S02]  /*10c10*/  IMAD.MOV.U32 R18, RZ, RZ, R17 ;  /* 0x000000ffff127224 */ /* 0x000fe400078e0011 */
[--C-:B------:R-:W-:Y:S02]  /*10c20*/  @!P3 IMAD.IADD R14, R14, 0x1, -R4.reuse ;  /* 0x000000010e0eb824 */ /* 0x100fe400078e0a04 */
[----:B------:R-:W-:Y:S02]  /*10c30*/  IMAD.MOV R11, RZ, RZ, -R11 ;  /* 0x000000ffff0b7224 */ /* 0x000fe400078e0a0b */
[C---:B------:R-:W-:Y:S02]  /*10c40*/  IMAD R15, R4.reuse, R16, R15 ;  /* 0x00000010040f7224 */ /* 0x040fe400078e020f */
[----:B------:R-:W-:Y:S01]  /*10c50*/  @!P5 IMAD.IADD R3, R3, 0x1, -R4 ;  /* 0x000000010303d824 */ /* 0x000fe200078e0a04 */
[----:B------:R-:W-:Y:S01]  /*10c60*/  ISETP.GE.AND P5, PT, R5, RZ, PT ;  /* 0x000000ff0500720c */ /* 0x000fe20003fa6270 */
[----:B------:R-:W-:Y:S01]  /*10c70*/  @!P6 IMAD.MOV R18, RZ, RZ, -R18 ;  /* 0x000000ffff12e224 */ /* 0x000fe200078e0a12 */
[C---:B------:R-:W-:Y:S01]  /*10c80*/  ISETP.GT.U32.AND P6, PT, R4.reuse, R14, PT ;  /* 0x0000000e0400720c */ /* 0x040fe20003fc4070 */
[C---:B------:R-:W-:Y:S01]  /*10c90*/  IMAD R12, R4.reuse, R11, R12 ;  /* 0x0000000b040c7224 */ /* 0x040fe200078e020c */
[C---:B------:R-:W-:Y:S01]  /*10ca0*/  ISETP.GT.U32.AND P3, PT, R4.reuse, R3, PT ;  /* 0x000000030400720c */ /* 0x040fe20003f64070 */
[----:B------:R-:W-:Y:S01]  /*10cb0*/  @!P4 IMAD.MOV R13, RZ, RZ, -R13 ;  /* 0x000000ffff0dc224 */ /* 0x000fe200078e0a0d */
[C---:B------:R-:W-:Y:S01]  /*10cc0*/  ISETP.GT.U32.AND P4, PT, R4.reuse, R15, PT ;  /* 0x0000000f0400720c */ /* 0x040fe20003f84070 */
[----:B------:R-:W-:Y:S01]  /*10cd0*/  IMAD.HI.U32 R5, R21, R10, RZ ;  /* 0x0000000a15057227 */ /* 0x000fe200078e00ff */
[----:B------:R-:W-:Y:S03]  /*10ce0*/  STL [R1+0x54c], R18 ;  /* 0x00054c1201007387 */ /* 0x000fe60000100800 */
[----:B------:R-:W-:Y:S01]  /*10cf0*/  @!P2 IMAD.MOV R8, RZ, RZ, -R8 ;  /* 0x000000ffff08a224 */ /* 0x000fe200078e0a08 */
[----:B------:R-:W-:Y:S01]  /*10d00*/  ISETP.GT.U32.AND P2, PT, R4, R12, PT ;  /* 0x0000000c0400720c */ /* 0x000fe20003f44070 */
[----:B------:R-:W-:Y:S01]  /*10d10*/  IMAD.MOV R5, RZ, RZ, -R5 ;  /* 0x000000ffff057224 */ /* 0x000fe200078e0a05 */
[----:B------:R-:W-:Y:S01]  /*10d20*/  STL [R1+0x55c], R13 ;  /* 0x00055c0d01007387 */ /* 0x000fe20000100800 */
[----:B------:R-:W-:-:S02]  /*10d30*/  VIADD R16, R0, 0xce ;  /* 0x000000ce00107836 */ /* 0x000fc40000000000 */
[----:B------:R-:W-:Y:S01]  /*10d40*/  IMAD R10, R4, R5, R10 ;  /* 0x00000005040a7224 */ /* 0x000fe200078e020a */
[----:B------:R0:W-:Y:S01]  /*10d50*/  STL [R1+0x56c], R8 ;  /* 0x00056c0801007387 */ /* 0x0001e20000100800 */
[--C-:B------:R-:W-:Y:S01]  /*10d60*/  @!P6 IMAD.IADD R14, R14, 0x1, -R4.reuse ;  /* 0x000000010e0ee824 */ /* 0x100fe200078e0a04 */
[----:B------:R-:W-:Y:S01]  /*10d70*/  IABS R5, R16 ;  /* 0x0000001000057213 */ /* 0x000fe20000000000 */
[--C-:B------:R-:W-:Y:S01]  /*10d80*/  @!P4 IMAD.IADD R15, R15, 0x1, -R4.reuse ;  /* 0x000000010f0fc824 */ /* 0x100fe200078e0a04 */
[----:B------:R-:W-:Y:S01]  /*10d90*/  ISETP.GT.U32.AND P6, PT, R4, R10, PT ;  /* 0x0000000a0400720c */ /* 0x000fe20003fc4070 */
[--C-:B------:R-:W-:Y:S01]  /*10da0*/  @!P3 IMAD.IADD R3, R3, 0x1, -R4.reuse ;  /* 0x000000010303b824 */ /* 0x100fe200078e0a04 */
[----:B------:R-:W-:Y:S01]  /*10db0*/  ISETP.GE.AND P3, PT, R2, RZ, PT ;  /* 0x000000ff0200720c */ /* 0x000fe20003f66270 */
[----:B------:R-:W-:Y:S01]  /*10dc0*/  @!P2 IMAD.IADD R12, R12, 0x1, -R4 ;  /* 0x000000010c0ca824 */ /* 0x000fe200078e0a04 */
[----:B------:R-:W-:Y:S01]  /*10dd0*/  ISETP.GE.AND P4, PT, R9, RZ, PT ;  /* 0x000000ff0900720c */ /* 0x000fe20003f86270 */
[----:B------:R-:W-:Y:S01]  /*10de0*/  VIADD R2, R0, 0xcd ;  /* 0x000000cd00027836 */ /* 0x000fe20000000000 */
[----:B------:R-:W-:Y:S01]  /*10df0*/  ISETP.GT.U32.AND P2, PT, R4, R15, PT ;  /* 0x0000000f0400720c */ /* 0x000fe20003f44070 */
[----:B------:R-:W-:-:S03]  /*10e00*/  IMAD.HI.U32 R9, R21, R5, RZ ;  /* 0x0000000515097227 */ /* 0x000fc600078e00ff */
[----:B0-----:R-:W-:Y:S01]  /*10e10*/  IABS R8, R2 ;  /* 0x0000000200087213 */ /* 0x001fe20000000000 */
[----:B------:R-:W-:Y:S02]  /*10e20*/  IMAD.MOV R9, RZ, RZ, -R9 ;  /* 0x000000ffff097224 */ /* 0x000fe400078e0a09 */
[----:B------:R-:W-:Y:S01]  /*10e30*/  @!P6 IMAD.IADD R10, R10, 0x1, -R4 ;  /* 0x000000010a0ae824 */ /* 0x000fe200078e0a04 */
[C---:B------:R-:W-:Y:S01]  /*10e40*/  ISETP.GT.U32.AND P6, PT, R4.reuse, R12, PT ;  /* 0x0000000c0400720c */ /* 0x040fe20003fc4070 */
[----:B------:R-:W-:Y:S02]  /*10e50*/  IMAD.MOV.U32 R13, RZ, RZ, R3 ;  /* 0x000000ffff0d7224 */ /* 0x000fe400078e0003 */
[----:B------:R-:W-:Y:S02]  /*10e60*/  IMAD R5, R4, R9, R5 ;  /* 0x0000000904057224 */ /* 0x000fe400078e0205 */
[----:B------:R-:W-:-:S04]  /*10e70*/  IMAD.HI.U32 R3, R21, R8, RZ ;  /* 0x0000000815037227 */ /* 0x000fc800078e00ff */
[----:B------:R-:W-:Y:S01]  /*10e80*/  @!P2 IMAD.IADD R15, R15, 0x1, -R4 ;  /* 0x000000010f0fa824 */ /* 0x000fe200078e0a04 */
[----:B------:R-:W-:Y:S01]  /*10e90*/  ISETP.GT.U32.AND P2, PT, R4, R5, PT ;  /* 0x000000050400720c */ /* 0x000fe20003f44070 */
[----:B------:R-:W-:Y:S02]  /*10ea0*/  IMAD.MOV R3, RZ, RZ, -R3 ;  /* 0x000000ffff037224 */ /* 0x000fe400078e0a03 */
[----:B------:R-:W-:Y:S02]  /*10eb0*/  VIADD R11, R0, 0xcc ;  /* 0x000000cc000b7836 */ /* 0x000fe40000000000 */
[C---:B------:R-:W-:Y:S02]  /*10ec0*/  IMAD R8, R4.reuse, R3, R8 ;  /* 0x0000000304087224 */ /* 0x040fe400078e0208 */
[----:B------:R-:W-:Y:S01]  /*10ed0*/  @!P0 IMAD.MOV R13, RZ, RZ, -R13 ;  /* 0x000000ffff0d8224 */ /* 0x000fe200078e0a0d */
[----:B------:R-:W-:Y:S01]  /*10ee0*/  ISETP.GT.U32.AND P0, PT, R4, R10, PT ;  /* 0x0000000a0400720c */ /* 0x000fe20003f04070 */
[--C-:B------:R-:W-:Y:S01]  /*10ef0*/  @!P6 IMAD.IADD R12, R12, 0x1, -R4.reuse ;  /* 0x000000010c0ce824 */ /* 0x100fe200078e0a04 */
[----:B------:R-:W-:Y:S01]  /*10f00*/  ISETP.GT.U32.AND P6, PT, R4, R8, PT ;  /* 0x000000080400720c */ /* 0x000fe20003fc4070 */
[----:B------:R-:W-:Y:S01]  /*10f10*/  VIADD R9, R0, 0xcb ;  /* 0x000000cb00097836 */ /* 0x000fe20000000000 */
[----:B------:R-:W-:Y:S01]  /*10f20*/  IABS R18, R11 ;  /* 0x0000000b00127213 */ /* 0x000fe20000000000 */
[----:B------:R-:W-:Y:S01]  /*10f30*/  @!P2 IMAD.IADD R5, R5, 0x1, -R4 ;  /* 0x000000010505a824 */ /* 0x000fe200078e0a04 */
[----:B------:R-:W-:Y:S01]  /*10f40*/  ISETP.GE.AND P2, PT, R2, RZ, PT ;  /* 0x000000ff0200720c */ /* 0x000fe20003f46270 */
[----:B------:R-:W-:Y:S01]  /*10f50*/  @!P1 IMAD.MOV R14, RZ, RZ, -R14 ;  /* 0x000000ffff0e9224 */ /* 0x000fe200078e0a0e */
[----:B------:R-:W-:Y:S01]  /*10f60*/  IABS R3, R9 ;  /* 0x0000000900037213 */ /* 0x000fe20000000000 */
[----:B------:R-:W-:Y:S01]  /*10f70*/  IMAD.HI.U32 R19, R21, R18, RZ ;  /* 0x0000001215137227 */ /* 0x000fe200078e00ff */
[----:B------:R-:W-:Y:S01]  /*10f80*/  ISETP.GT.U32.AND P1, PT, R4, R5, PT ;  /* 0x000000050400720c */ /* 0x000fe20003f24070 */
[----:B------:R-:W-:Y:S02]  /*10f90*/  STL [R1+0x564], R13 ;  /* 0x0005640d01007387 */ /* 0x000fe40000100800 */
[----:B------:R-:W-:-:S02]  /*10fa0*/  IMAD.MOV R19, RZ, RZ, -R19 ;  /* 0x000000ffff137224 */ /* 0x000fc400078e0a13 */
[----:B------:R-:W-:Y:S01]  /*10fb0*/  IMAD.HI.U32 R17, R21, R3, RZ ;  /* 0x0000000315117227 */ /* 0x000fe200078e00ff */
[----:B------:R0:W-:Y:S03]  /*10fc0*/  STL [R1+0x52c], R14 ;  /* 0x00052c0e01007387 */ /* 0x0001e60000100800 */
[--C-:B------:R-:W-:Y:S01]  /*10fd0*/  @!P0 IMAD.IADD R10, R10, 0x1, -R4.reuse ;  /* 0x000000010a0a8824 */ /* 0x100fe200078e0a04 */
[----:B------:R-:W-:Y:S01]  /*10fe0*/  ISETP.GE.AND P0, PT, R16, RZ, PT ;  /* 0x000000ff1000720c */ /* 0x000fe20003f06270 */
[----:B------:R-:W-:Y:S02]  /*10ff0*/  @!P6 IMAD.IADD R8, R8, 0x1, -R4 ;  /* 0x000000010808e824 */ /* 0x000fe400078e0a04 */
[C---:B------:R-:W-:Y:S02]  /*11000*/  IMAD R2, R4.reuse, R19, R18 ;  /* 0x0000001304027224 */ /* 0x040fe400078e0212 */
[----:B------:R-:W-:Y:S01]  /*11010*/  IMAD.MOV R17, RZ, RZ, -R17 ;  /* 0x000000ffff117224 */ /* 0x000fe200078e0a11 */
[----:B------:R-:W-:Y:S01]  /*11020*/  ISETP.GT.U32.AND P6, PT, R4, R8, PT ;  /* 0x000000080400720c */ /* 0x000fe20003fc4070 */
[----:B------:R-:W-:-:S02]  /*11030*/  IMAD.MOV.U32 R20, RZ, RZ, R15 ;  /* 0x000000ffff147224 */ /* 0x000fc400078e000f */
[----:B0-----:R-:W-:Y:S02]  /*11040*/  IMAD.MOV.U32 R14, RZ, RZ, R12 ;  /* 0x000000ffff0e7224 */ /* 0x001fe400078e000c */
[----:B------:R-:W-:Y:S02]  /*11050*/  IMAD.MOV.U32 R12, RZ, RZ, R10 ;  /* 0x000000ffff0c7224 */ /* 0x000fe400078e000a */
[----:B------:R-:W-:Y:S01]  /*11060*/  @!P5 IMAD.MOV R20, RZ, RZ, -R20 ;  /* 0x000000ffff14d224 */ /* 0x000fe200078e0a14 */
[C---:B------:R-:W-:Y:S01]  /*11070*/  ISETP.GT.U32.AND P5, PT, R4.reuse, R2, PT ;  /* 0x000000020400720c */ /* 0x040fe20003fa4070 */
[----:B------:R-:W-:Y:S02]  /*11080*/  IMAD R10, R4, R17, R3 ;  /* 0x00000011040a7224 */ /* 0x000fe400078e0203 */
[----:B------:R-:W-:Y:S01]  /*11090*/  @!P1 IMAD.IADD R5, R5, 0x1, -R4 ;  /* 0x0000000105059824 */ /* 0x000fe200078e0a04 */
[----:B------:R-:W-:Y:S01]  /*110a0*/  STL [R1+0x510], R20 ;  /* 0x0005101401007387 */ /* 0x000fe20000100800 */
[----:B------:R-:W-:Y:S01]  /*110b0*/  VIADD R13, R0, 0xca ;  /* 0x000000ca000d7836 */ /* 0x000fe20000000000 */
[----:B------:R-:W-:Y:S01]  /*110c0*/  ISETP.GT.U32.AND P1, PT, R4, R10, PT ;  /* 0x0000000a0400720c */ /* 0x000fe20003f24070 */
[----:B------:R-:W-:-:S02]  /*110d0*/  VIADD R3, R0, 0xc9 ;  /* 0x000000c900037836 */ /* 0x000fc40000000000 */
[----:B------:R-:W-:Y:S01]  /*110e0*/  @!P3 IMAD.MOV R14, RZ, RZ, -R14 ;  /* 0x000000ffff0eb224 */ /* 0x000fe200078e0a0e */
[----:B------:R-:W-:Y:S01]  /*110f0*/  IABS R16, R13 ;  /* 0x0000000d00107213 */ /* 0x000fe20000000000 */
[----:B------:R-:W-:Y:S01]  /*11100*/  @!P4 IMAD.MOV R12, RZ, RZ, -R12 ;  /* 0x000000ffff0cc224 */ /* 0x000fe200078e0a0c */
[----:B------:R-:W-:Y:S01]  /*11110*/  ISETP.GE.AND P3, PT, R11, RZ, PT ;  /* 0x000000ff0b00720c */ /* 0x000fe20003f66270 */
[--C-:B------:R-:W-:Y:S01]  /*11120*/  @!P6 IMAD.IADD R8, R8, 0x1, -R4.reuse ;  /* 0x000000010808e824 */ /* 0x100fe200078e0a04 */
[----:B------:R-:W-:Y:S01]  /*11130*/  ISETP.GE.AND P6, PT, R13, RZ, PT ;  /* 0x000000ff0d00720c */ /* 0x000fe20003fc6270 */
[----:B------:R-:W-:Y:S01]  /*11140*/  @!P5 IMAD.IADD R2, R2, 0x1, -R4 ;  /* 0x000000010202d824 */ /* 0x000fe200078e0a04 */
[----:B------:R-:W-:Y:S01]  /*11150*/  IABS R13, R3 ;  /* 0x00000003000d7213 */ /* 0x000fe20000000000 */
[----:B------:R-:W-:Y:S01]  /*11160*/  IMAD.HI.U32 R11, R21, R16, RZ ;  /* 0x00000010150b7227 */ /* 0x000fe200078e00ff */
[----:B------:R-:W-:Y:S01]  /*11170*/  STL [R1+0x500], R14 ;  /* 0x0005000e01007387 */ /* 0x000fe20000100800 */
[----:B------:R-:W-:-:S02]  /*11180*/  ISETP.GE.AND P4, PT, R9, RZ, PT ;  /* 0x000000ff0900720c */ /* 0x000fc40003f86270 */
[----:B------:R-:W-:Y:S01]  /*11190*/  @!P1 IMAD.IADD R10, R10, 0x1, -R4 ;  /* 0x000000010a0a9824 */ /* 0x000fe200078e0a04 */
[----:B------:R0:W-:Y:S01]  /*111a0*/  STL [R1+0x4fc], R12 ;  /* 0x0004fc0c01007387 */ /* 0x0001e20000100800 */
[C---:B------:R-:W-:Y:S01]  /*111b0*/  ISETP.GT.U32.AND P1, PT, R4.reuse, R2, PT ;  /* 0x000000020400720c */ /* 0x040fe20003f24070 */
[----:B------:R-:W-:Y:S01]  /*111c0*/  IMAD.MOV R11, RZ, RZ, -R11 ;  /* 0x000000ffff0b7224 */ /* 0x000fe200078e0a0b */
[----:B------:R-:W-:Y:S01]  /*111d0*/  ISETP.GE.AND P5, PT, R3, RZ, PT ;  /* 0x000000ff0300720c */ /* 0x000fe20003fa6270 */
[----:B------:R-:W-:Y:S02]  /*111e0*/  @!P2 IMAD.MOV R8, RZ, RZ, -R8 ;  /* 0x000000ffff08a224 */ /* 0x000fe400078e0a08 */
[----:B------:R-:W-:Y:S02]  /*111f0*/  IMAD R18, R4, R11, R16 ;  /* 0x0000000b04127224 */ /* 0x000fe400078e0210 */
[----:B------:R-:W-:Y:S02]  /*11200*/  VIADD R11, R0, 0xc8 ;  /* 0x000000c8000b7836 */ /* 0x000fe40000000000 */
[----:B0-----:R-:W-:Y:S01]  /*11210*/  IMAD.MOV.U32 R12, RZ, RZ, R5 ;  /* 0x000000ffff0c7224 */ /* 0x001fe200078e0005 */
[----:B------:R-:W-:Y:S01]  /*11220*/  ISETP.GT.U32.AND P2, PT, R4, R18, PT ;  /* 0x000000120400720c */ /* 0x000fe20003f44070 */
[----:B------:R-:W-:Y:S01]  /*11230*/  IMAD.HI.U32 R5, R21, R13, RZ ;  /* 0x0000000d15057227 */ /* 0x000fe200078e00ff */
[----:B------:R-:W-:-:S03]  /*11240*/  IABS R14, R11 ;  /* 0x0000000b000e7213 */ /* 0x000fc60000000000 */
[----:B------:R-:W-:Y:S02]  /*11250*/  IMAD.MOV R5, RZ, RZ, -R5 ;  /* 0x000000ffff057224 */ /* 0x000fe400078e0a05 */
[----:B------:R-:W-:Y:S02]  /*11260*/  @!P1 IMAD.IADD R2, R2, 0x1, -R4 ;  /* 0x0000000102029824 */ /* 0x000fe400078e0a04 */
[C---:B------:R-:W-:Y:S02]  /*11270*/  IMAD R13, R4.reuse, R5, R13 ;  /* 0x00000005040d7224 */ /* 0x040fe400078e020d */
[----:B------:R-:W-:Y:S01]  /*11280*/  @!P0 IMAD.MOV R12, RZ, RZ, -R12 ;  /* 0x000000ffff0c8224 */ /* 0x000fe200078e0a0c */
[----:B------:R-:W-:Y:S01]  /*11290*/  ISETP.GT.U32.AND P0, PT, R4, R10, PT ;  /* 0x0000000a0400720c */ /* 0x000fe20003f04070 */
[----:B------:R-:W-:Y:S01]  /*112a0*/  VIADD R9, R0, 0xc7 ;  /* 0x000000c700097836 */ /* 0x000fe20000000000 */
[----:B------:R-:W-:Y:S01]  /*112b0*/  ISETP.GT.U32.AND P1, PT, R4, R13, PT ;  /* 0x0000000d0400720c */ /* 0x000fe20003f24070 */
[----:B------:R-:W-:Y:S01]  /*112c0*/  VIADD R3, R0, 0xc6 ;  /* 0x000000c600037836 */ /* 0x000fe20000000000 */
[----:B------:R0:W-:Y:S01]  /*112d0*/  STL [R1+0x4f8], R12 ;  /* 0x0004f80c01007387 */ /* 0x0001e20000100800 */
[----:B------:R-:W-:Y:S01]  /*112e0*/  @!P2 IMAD.IADD R18, R18, 0x1, -R4 ;  /* 0x000000011212a824 */ /* 0x000fe200078e0a04 */
[----:B------:R-:W-:Y:S01]  /*112f0*/  IABS R16, R9 ;  /* 0x0000000900107213 */ /* 0x000fe20000000000 */
[----:B------:R-:W-:Y:S01]  /*11300*/  IMAD.HI.U32 R5, R21, R14, RZ ;  /* 0x0000000e15057227 */ /* 0x000fe200078e00ff */
[----:B------:R-:W-:Y:S01]  /*11310*/  IABS R15, R3 ;  /* 0x00000003000f7213 */ /* 0x000fe20000000000 */
[----:B------:R1:W-:Y:S01]  /*11320*/  STL [R1+0x4f4], R8 ;  /* 0x0004f40801007387 */ /* 0x0003e20000100800 */
[----:B------:R-:W-:-:S03]  /*11330*/  ISETP.GE.AND P2, PT, R9, RZ, PT ;  /* 0x000000ff0900720c */ /* 0x000fc60003f46270 */
[----:B------:R-:W-:Y:S01]  /*11340*/  @!P0 IMAD.IADD R10, R10, 0x1, -R4 ;  /* 0x000000010a0a8824 */ /* 0x000fe200078e0a04 */
[----:B------:R-:W-:Y:S01]  /*11350*/  ISETP.GE.AND P0, PT, R11, RZ, PT ;  /* 0x000000ff0b00720c */ /* 0x000fe20003f06270 */
[----:B0-----:R-:W-:Y:S02]  /*11360*/  IMAD.MOV.U32 R12, RZ, RZ, R2 ;  /* 0x000000ffff0c7224 */ /* 0x001fe400078e0002 */
[----:B------:R-:W-:Y:S02]  /*11370*/  @!P1 IMAD.IADD R13, R13, 0x1, -R4 ;  /* 0x000000010d0d9824 */ /* 0x000fe400078e0a04 */
[----:B------:R-:W-:Y:S01]  /*11380*/  @!P3 IMAD.MOV R12, RZ, RZ, -R12 ;  /* 0x000000ffff0cb224 */ /* 0x000fe200078e0a0c */
[C---:B------:R-:W-:Y:S01]  /*11390*/  ISETP.GT.U32.AND P3, PT, R4.reuse, R18, PT ;  /* 0x000000120400720c */ /* 0x040fe20003f64070 */
[----:B-1----:R-:W-:Y:S01]  /*113a0*/  IMAD.HI.U32 R8, R21, R16, RZ ;  /* 0x0000001015087227 */ /* 0x002fe200078e00ff */
[----:B------:R-:W-:Y:S02]  /*113b0*/  ISETP.GT.U32.AND P1, PT, R4, R13, PT ;  /* 0x0000000d0400720c */ /* 0x000fe40003f24070 */
[----:B------:R-:W-:Y:S01]  /*113c0*/  STL [R1+0x4d4], R12 ;  /* 0x0004d40c01007387 */ /* 0x000fe20000100800 */
[----:B------:R-:W-:-:S02]  /*113d0*/  IMAD.MOV R11, RZ, RZ, -R5 ;  /* 0x000000ffff0b7224 */ /* 0x000fc400078e0a05 */
[----:B------:R-:W-:-:S04]  /*113e0*/  IMAD.HI.U32 R5, R21, R15, RZ ;  /* 0x0000000f15057227 */ /* 0x000fc800078e00ff */
[----:B------:R-:W-:Y:S02]  /*113f0*/  IMAD.MOV R8, RZ, RZ, -R8 ;  /* 0x000000ffff087224 */ /* 0x000fe400078e0a08 */
[C---:B------:R-:W-:Y:S02]  /*11400*/  IMAD R14, R4.reuse, R11, R14 ;  /* 0x0000000b040e7224 */ /* 0x040fe400078e020e */
[----:B------:R-:W-:Y:S02]  /*11410*/  IMAD.MOV.U32 R9, RZ, RZ, R10 ;  /* 0x000000ffff097224 */ /* 0x000fe400078e000a */
[----:B------:R-:W-:Y:S02]  /*11420*/  IMAD.MOV R5, RZ, RZ, -R5 ;  /* 0x000000ffff057224 */ /* 0x000fe400078e0a05 */
[C---:B------:R-:W-:Y:S02]  /*11430*/  IMAD R16, R4.reuse, R8, R16 ;  /* 0x0000000804107224 */ /* 0x040fe400078e0210 */
[----:B------:R-:W-:Y:S01]  /*11440*/  @!P4 IMAD.MOV R9, RZ, RZ, -R9 ;  /* 0x000000ffff09c224 */ /* 0x000fe200078e0a09 */
[C---:B------:R-:W-:Y:S01]  /*11450*/  ISETP.GT.U32.AND P4, PT, R4.reuse, R14, PT ;  /* 0x0000000e0400720c */ /* 0x040fe20003f84070 */
[----:B------:R-:W-:-:S02]  /*11460*/  IMAD R15, R4, R5, R15 ;  /* 0x00000005040f7224 */ /* 0x000fc400078e020f */
[--C-:B------:R-:W-:Y:S01]  /*11470*/  @!P3 IMAD.IADD R18, R18, 0x1, -R4.reuse ;  /* 0x000000011212b824 */ /* 0x100fe200078e0a04 */
[C---:B------:R-:W-:Y:S01]  /*11480*/  ISETP.GT.U32.AND P3, PT, R4.reuse, R16, PT ;  /* 0x000000100400720c */ /* 0x040fe20003f64070 */
[----:B------:R-:W-:Y:S01]  /*11490*/  @!P1 IMAD.IADD R13, R13, 0x1, -R4 ;  /* 0x000000010d0d9824 */ /* 0x000fe200078e0a04 */
[----:B------:R-:W-:Y:S01]  /*114a0*/  ISETP.GT.U32.AND P1, PT, R4, R15, PT ;  /* 0x0000000f0400720c */ /* 0x000fe20003f24070 */
[C---:B------:R-:W-:Y:S01]  /*114b0*/  VIADD R11, R0.reuse, 0xc5 ;  /* 0x000000c5000b7836 */ /* 0x040fe20000000000 */
[----:B------:R0:W-:Y:S01]  /*114c0*/  STL [R1+0x4f0], R9 ;  /* 0x0004f00901007387 */ /* 0x0001e20000100800 */
[----:B------:R-:W-:Y:S02]  /*114d0*/  VIADD R8, R0, 0xc4 ;  /* 0x000000c400087836 */ /* 0x000fe40000000000 */
[----:B------:R-:W-:Y:S01]  /*114e0*/  IMAD.MOV.U32 R22, RZ, RZ, R18 ;  /* 0x000000ffff167224 */ /* 0x000fe200078e0012 */
[----:B------:R-:W-:Y:S01]  /*114f0*/  IABS R17, R11 ;  /* 0x0000000b00117213 */ /* 0x000fe20000000000 */
[----:B------:R-:W-:Y:S01]  /*11500*/  @!P4 IMAD.IADD R14, R14, 0x1, -R4 ;  /* 0x000000010e0ec824 */ /* 0x000fe200078e0a04 */
[----:B------:R-:W-:Y:S01]  /*11510*/  ISETP.GE.AND P4, PT, R3, RZ, PT ;  /* 0x000000ff0300720c */ /* 0x000fe20003f86270 */
[----:B------:R-:W-:-:S02]  /*11520*/  IMAD.MOV.U32 R20, RZ, RZ, R13 ;  /* 0x000000ffff147224 */ /* 0x000fc400078e000d */
[----:B------:R-:W-:Y:S01]  /*11530*/  @!P3 IMAD.IADD R16, R16, 0x1, -R4 ;  /* 0x000000011010b824 */ /* 0x000fe200078e0a04 */
[----:B0-----:R-:W-:Y:S01]  /*11540*/  IABS R9, R8 ;  /* 0x0000000800097213 */ /* 0x001fe20000000000 */
[----:B------:R-:W-:Y:S01]  /*11550*/  IMAD.HI.U32 R19, R21, R17, RZ ;  /* 0x0000001115137227 */ /* 0x000fe200078e00ff */
[----:B------:R-:W-:-:S03]  /*11560*/  ISETP.GT.U32.AND P3, PT, R4, R14, PT ;  /* 0x0000000e0400720c */ /* 0x000fc60003f64070 */
[----:B------:R-:W-:Y:S01]  /*11570*/  @!P1 IMAD.IADD R15, R15, 0x1, -R4 ;  /* 0x000000010f0f9824 */ /* 0x000fe200078e0a04 */
[----:B------:R-:W-:Y:S01]  /*11580*/  ISETP.GT.U32.AND P1, PT, R4, R16, PT ;  /* 0x000000100400720c */ /* 0x000fe20003f24070 */
[C---:B------:R-:W-:Y:S02]  /*11590*/  VIADD R2, R0.reuse, 0xc3 ;  /* 0x000000c300027836 */ /* 0x040fe40000000000 */
[----:B------:R-:W-:Y:S02]  /*115a0*/  VIADD R12, R0, 0xc2 ;  /* 0x000000c2000c7836 */ /* 0x000fe40000000000 */
[----:B------:R-:W-:Y:S01]  /*115b0*/  IMAD.HI.U32 R3, R21, R9, RZ ;  /* 0x0000000915037227 */ /* 0x000fe200078e00ff */
[----:B------:R-:W-:Y:S02]  /*115c0*/  IABS R10, R2 ;  /* 0x00000002000a7213 */ /* 0x000fe40000000000 */
[----:B------:R-:W-:Y:S01]  /*115d0*/  IABS R5, R12 ;  /* 0x0000000c00057213 */ /* 0x000fe20000000000 */
[----:B------:R-:W-:-:S02]  /*115e0*/  IMAD.MOV R19, RZ, RZ, -R19 ;  /* 0x000000ffff137224 */ /* 0x000fc400078e0a13 */
[----:B------:R-:W-:Y:S01]  /*115f0*/  @!P6 IMAD.MOV R22, RZ, RZ, -R22 ;  /* 0x000000ffff16e224 */ /* 0x000fe200078e0a16 */
[C---:B------:R-:W-:Y:S01]  /*11600*/  ISETP.GT.U32.AND P6, PT, R4.reuse, R15, PT ;  /* 0x0000000f0400720c */ /* 0x040fe20003fc4070 */
[----:B------:R-:W-:Y:S01]  /*11610*/  @!P5 IMAD.MOV R20, RZ, RZ, -R20 ;  /* 0x000000ffff14d224 */ /* 0x000fe200078e0a14 */
[----:B------:R-:W-:Y:S01]  /*11620*/  ISETP.GE.AND P5, PT, R11, RZ, PT ;  /* 0x000000ff0b00720c */ /* 0x000fe20003fa6270 */
[----:B------:R-:W-:Y:S01]  /*11630*/  IMAD.MOV R3, RZ, RZ, -R3 ;  /* 0x000000ffff037224 */ /* 0x000fe200078e0a03 */
[----:B------:R-:W-:Y:S01]  /*11640*/  STL [R1+0x4ac], R22 ;  /* 0x0004ac1601007387 */ /* 0x000fe20000100800 */
[C---:B------:R-:W-:Y:S02]  /*11650*/  IMAD R11, R4.reuse, R19, R17 ;  /* 0x00000013040b7224 */ /* 0x040fe400078e0211 */
[----:B------:R-:W-:Y:S01]  /*11660*/  IMAD R9, R4, R3, R9 ;  /* 0x0000000304097224 */ /* 0x000fe200078e0209 */
[----:B------:R0:W-:Y:S01]  /*11670*/  STL [R1+0x4a8], R20 ;  /* 0x0004a81401007387 */ /* 0x0001e20000100800 */
[----:B------:R-:W-:Y:S01]  /*11680*/  @!P3 IMAD.IADD R14, R14, 0x1, -R4 ;  /* 0x000000010e0eb824 */ /* 0x000fe200078e0a04 */
[----:B------:R-:W-:Y:S01]  /*11690*/  ISETP.GT.U32.AND P3, PT, R4, R11, PT ;  /* 0x0000000b0400720c */ /* 0x000fe20003f64070 */
[----:B------:R-:W-:-:S04]  /*116a0*/  IMAD.HI.U32 R18, R21, R10, RZ ;  /* 0x0000000a15127227 */ /* 0x000fc800078e00ff */
[----:B------:R-:W-:-:S04]  /*116b0*/  IMAD.HI.U32 R17, R21, R5, RZ ;  /* 0x0000000515117227 */ /* 0x000fc800078e00ff */
[----:B------:R-:W-:Y:S01]  /*116c0*/  @!P1 IMAD.IADD R16, R16, 0x1, -R4 ;  /* 0x0000000110109824 */ /* 0x000fe200078e0a04 */
[----:B------:R-:W-:Y:S01]  /*116d0*/  ISETP.GT.U32.AND P1, PT, R4, R9, PT ;  /* 0x000000090400720c */ /* 0x000fe20003f24070 */
[----:B------:R-:W-:Y:S02]  /*116e0*/  IMAD.MOV R18, RZ, RZ, -R18 ;  /* 0x000000ffff127224 */ /* 0x000fe400078e0a12 */
[----:B------:R-:W-:Y:S02]  /*116f0*/  IMAD.MOV R17, RZ, RZ, -R17 ;  /* 0x000000ffff117224 */ /* 0x000fe400078e0a11 */
[----:B------:R-:W-:Y:S01]  /*11700*/  @!P6 IMAD.IADD R15, R15, 0x1, -R4 ;  /* 0x000000010f0fe824 */ /* 0x000fe200078e0a04 */
[----:B------:R-:W-:Y:S01]  /*11710*/  ISETP.GE.AND P6, PT, R8, RZ, PT ;  /* 0x000000ff0800720c */ /* 0x000fe20003fc6270 */
[C---:B------:R-:W-:Y:S02]  /*11720*/  IMAD R8, R4.reuse, R18, R10 ;  /* 0x0000001204087224 */ /* 0x040fe400078e020a */
[----:B------:R-:W-:-:S02]  /*11730*/  IMAD R5, R4, R17, R5 ;  /* 0x0000001104057224 */ /* 0x000fc400078e0205 */
[----:B------:R-:W-:Y:S02]  /*11740*/  IMAD.MOV.U32 R18, RZ, RZ, R16 ;  /* 0x000000ffff127224 */ /* 0x000fe400078e0010 */
[----:B------:R-:W-:Y:S01]  /*11750*/  @!P3 IMAD.IADD R11, R11, 0x1, -R4 ;  /* 0x000000010b0bb824 */ /* 0x000fe200078e0a04 */
[C---:B------:R-:W-:Y:S01]  /*11760*/  ISETP.GT.U32.AND P3, PT, R4.reuse, R8, PT ;  /* 0x000000080400720c */ /* 0x040fe20003f64070 */
[----:B------:R-:W-:Y:S01]  /*11770*/  @!P2 IMAD.MOV R18, RZ, RZ, -R18 ;  /* 0x000000ffff12a224 */ /* 0x000fe200078e0a12 */
[----:B------:R-:W-:Y:S01]  /*11780*/  ISETP.GT.U32.AND P2, PT, R4, R5, PT ;  /* 0x000000050400720c */ /* 0x000fe20003f44070 */
[----:B------:R-:W-:Y:S02]  /*11790*/  VIADD R3, R0, 0xc1 ;  /* 0x000000c100037836 */ /* 0x000fe40000000000 */
[----:B------:R-:W-:Y:S01]  /*117a0*/  @!P1 IMAD.IADD R9, R9, 0x1, -R4 ;  /* 0x0000000109099824 */ /* 0x000fe200078e0a04 */
[----:B------:R-:W-:Y:S01]  /*117b0*/  ISETP.GT.U32.AND P1, PT, R4, R11, PT ;  /* 0x0000000b0400720c */ /* 0x000fe20003f24070 */
[----:B0-----:R-:W-:Y:S01]  /*117c0*/  IMAD.MOV.U32 R20, RZ, RZ, R14 ;  /* 0x000000ffff147224 */ /* 0x001fe200078e000e */
[----:B------:R-:W-:Y:S01]  /*117d0*/  IABS R13, R3 ;  /* 0x00000003000d7213 */ /* 0x000fe20000000000 */
[----:B------:R-:W-:-:S02]  /*117e0*/  VIADD R10, R0, 0xc0 ;  /* 0x000000c0000a7836 */ /* 0x000fc40000000000 */
[----:B------:R-:W-:Y:S01]  /*117f0*/  @!P0 IMAD.MOV R20, RZ, RZ, -R20 ;  /* 0x000000ffff148224 */ /* 0x000fe200078e0a14 */
[----:B------:R-:W-:Y:S01]  /*11800*/  ISETP.GT.U32.AND P0, PT, R4, R9, PT ;  /* 0x000000090400720c */ /* 0x000fe20003f04070 */
[----:B------:R-:W-:Y:S01]  /*11810*/  IMAD.HI.U32 R17, R21, R13, RZ ;  /* 0x0000000d15117227 */ /* 0x000fe200078e00ff */
[----:B------:R-:W-:Y:S02]  /*11820*/  IABS R14, R10 ;  /* 0x0000000a000e7213 */ /* 0x000fe40000000000 */
[----:B------:R-:W-:Y:S01]  /*11830*/  STL [R1+0x468], R20 ;  /* 0x0004681401007387 */ /* 0x000fe20000100800 */
[--C-:B------:R-:W-:Y:S02]  /*11840*/  @!P2 IMAD.IADD R5, R5, 0x1, -R4.reuse ;  /* 0x000000010505a824 */ /* 0x100fe400078e0a04 */
[----:B------:R-:W-:Y:S01]  /*11850*/  IMAD.MOV R16, RZ, RZ, -R17 ;  /* 0x000000ffff107224 */ /* 0x000fe200078e0a11 */
[----:B------:R-:W-:Y:S01]  /*11860*/  STL [R1+0x474], R18 ;  /* 0x0004741201007387 */ /* 0x000fe20000100800 */
[----:B------:R-:W-:Y:S01]  /*11870*/  @!P4 IMAD.MOV R15, RZ, RZ, -R15 ;  /* 0x000000ffff0fc224 */ /* 0x000fe200078e0a0f */
[----:B------:R-:W-:Y:S01]  /*11880*/  ISETP.GE.AND P4, PT, R2, RZ, PT ;  /* 0x000000ff0200720c */ /* 0x000fe20003f86270 */
[--C-:B------:R-:W-:Y:S01]  /*11890*/  @!P1 IMAD.IADD R11, R11, 0x1, -R4.reuse ;  /* 0x000000010b0b9824 */ /* 0x100fe200078e0a04 */
[----:B------:R-:W-:Y:S01]  /*118a0*/  ISETP.GE.AND P1, PT, R12, RZ, PT ;  /* 0x000000ff0c00720c */ /* 0x000fe20003f26270 */
[C---:B------:R-:W-:Y:S01]  /*118b0*/  IMAD R2, R4.reuse, R16, R13 ;  /* 0x0000001004027224 */ /* 0x040fe200078e020d */
[C---:B------:R-:W-:Y:S01]  /*118c0*/  ISETP.GT.U32.AND P2, PT, R4.reuse, R5, PT ;  /* 0x000000050400720c */ /* 0x040fe20003f44070 */
[----:B------:R-:W-:Y:S01]  /*118d0*/  IMAD.HI.U32 R12, R21, R14, RZ ;  /* 0x0000000e150c7227 */ /* 0x000fe200078e00ff */
[----:B------:R0:W-:Y:S03]  /*118e0*/  STL [R1+0x478], R15 ;  /* 0x0004780f01007387 */ /* 0x0001e60000100800 */
[----:B------:R-:W-:Y:S01]  /*118f0*/  @!P0 IMAD.IADD R9, R9, 0x1, -R4 ;  /* 0x0000000109098824 */ /* 0x000fe200078e0a04 */
[----:B------:R-:W-:Y:S01]  /*11900*/  ISETP.GT.U32.AND P0, PT, R4, R2, PT ;  /* 0x000000020400720c */ /* 0x000fe20003f04070 */
[----:B------:R-:W-:-:S02]  /*11910*/  IMAD.MOV R12, RZ, RZ, -R12 ;  /* 0x000000ffff0c7224 */ /* 0x000fc400078e0a0c */
[--C-:B------:R-:W-:Y:S02]  /*11920*/  @!P3 IMAD.IADD R8, R8, 0x1, -R4.reuse ;  /* 0x000000010808b824 */ /* 0x100fe400078e0a04 */
[----:B------:R-:W-:Y:S02]  /*11930*/  IMAD.MOV.U32 R13, RZ, RZ, R9 ;  /* 0x000000ffff0d7224 */ /* 0x000fe400078e0009 */
[----:B0-----:R-:W-:Y:S01]  /*11940*/  IMAD.MOV.U32 R15, RZ, RZ, R11 ;  /* 0x000000ffff0f7224 */ /* 0x001fe200078e000b */
[C---:B------:R-:W-:Y:S01]  /*11950*/  ISETP.GT.U32.AND P3, PT, R4.reuse, R8, PT ;  /* 0x000000080400720c */ /* 0x040fe20003f64070 */
[----:B------:R-:W-:Y:S02]  /*11960*/  @!P2 IMAD.IADD R5, R5, 0x1, -R4 ;  /* 0x000000010505a824 */ /* 0x000fe400078e0a04 */
[----:B------:R-:W-:Y:S01]  /*11970*/  @!P5 IMAD.MOV R15, RZ, RZ, -R15 ;  /* 0x000000ffff0fd224 */ /* 0x000fe200078e0a0f */
[----:B------:R-:W-:Y:S01]  /*11980*/  ISETP.GE.AND P5, PT, R3, RZ, PT ;  /* 0x000000ff0300720c */ /* 0x000fe20003fa6270 */
[----:B------:R-:W-:-:S02]  /*11990*/  IMAD R3, R4, R12, R14 ;  /* 0x0000000c04037224 */ /* 0x000fc400078e020e */
[--C-:B------:R-:W-:Y:S01]  /*119a0*/  @!P0 IMAD.IADD R2, R2, 0x1, -R4.reuse ;  /* 0x0000000102028824 */ /* 0x100fe200078e0a04 */
[----:B------:R-:W-:Y:S01]  /*119b0*/  STL [R1+0x47c], R15 ;  /* 0x00047c0f01007387 */ /* 0x000fe20000100800 */
[----:B------:R-:W-:Y:S01]  /*119c0*/  VIADD R12, R0, 0xbf ;  /* 0x000000bf000c7836 */ /* 0x000fe20000000000 */
[C---:B------:R-:W-:Y:S01]  /*119d0*/  ISETP.GT.U32.AND P2, PT, R4.reuse, R3, PT ;  /* 0x000000030400720c */ /* 0x040fe20003f44070 */
[----:B------:R-:W-:Y:S01]  /*119e0*/  @!P6 IMAD.MOV R13, RZ, RZ, -R13 ;  /* 0x000000ffff0de224 */ /* 0x000fe200078e0a0d */
[----:B------:R-:W-:Y:S01]  /*119f0*/  ISETP.GT.U32.AND P0, PT, R4, R2, PT ;  /* 0x000000020400720c */ /* 0x000fe20003f04070 */
[----:B------:R-:W-:Y:S01]  /*11a00*/  @!P3 IMAD.IADD R8, R8, 0x1, -R4 ;  /* 0x000000010808b824 */ /* 0x000fe200078e0a04 */
[----:B------:R-:W-:Y:S01]  /*11a10*/  ISETP.GE.AND P3, PT, R10, RZ, PT ;  /* 0x000000ff0a00720c */ /* 0x000fe20003f66270 */
[C---:B------:R-:W-:Y:S01]  /*11a20*/  VIADD R10, R0.reuse, 0xbe ;  /* 0x000000be000a7836 */ /* 0x040fe20000000000 */
[----:B------:R-:W-:Y:S01]  /*11a30*/  IABS R18, R12 ;  /* 0x0000000c00127213 */ /* 0x000fe20000000000 */
[----:B------:R0:W-:Y:S01]  /*11a40*/  STL [R1+0x480], R13 ;  /* 0x0004800d01007387 */ /* 0x0001e20000100800 */
[----:B------:R-:W-:Y:S01]  /*11a50*/  VIADD R11, R0, 0xbd ;  /* 0x000000bd000b7836 */ /* 0x000fe20000000000 */
[----:B------:R-:W-:Y:S01]  /*11a60*/  ISETP.GE.AND P6, PT, R12, RZ, PT ;  /* 0x000000ff0c00720c */ /* 0x000fe20003fc6270 */
[----:B------:R-:W-:Y:S01]  /*11a70*/  @!P4 IMAD.MOV R8, RZ, RZ, -R8 ;  /* 0x000000ffff08c224 */ /* 0x000fe200078e0a08 */
[----:B------:R-:W-:Y:S01]  /*11a80*/  ISETP.GE.AND P4, PT, R10, RZ, PT ;  /* 0x000000ff0a00720c */ /* 0x000fe20003f86270 */
[----:B------:R-:W-:Y:S01]  /*11a90*/  VIADD R9, R0, 0xbc ;  /* 0x000000bc00097836 */ /* 0x000fe20000000000 */
[----:B------:R-:W-:Y:S01]  /*11aa0*/  IABS R12, R10 ;  /* 0x0000000a000c7213 */ /* 0x000fe20000000000 */
[----:B------:R-:W-:Y:S01]  /*11ab0*/  @!P2 IMAD.IADD R3, R3, 0x1, -R4 ;  /* 0x000000010303a824 */ /* 0x000fe200078e0a04 */
[----:B------:R1:W-:Y:S01]  /*11ac0*/  STL [R1+0x484], R8 ;  /* 0x0004840801007387 */ /* 0x0003e20000100800 */
[----:B------:R-:W-:-:S03]  /*11ad0*/  IMAD.HI.U32 R10, R21, R18, RZ ;  /* 0x00000012150a7227 */ /* 0x000fc600078e00ff */
[----:B------:R-:W-:Y:S01]  /*11ae0*/  ISETP.GT.U32.AND P2, PT, R4, R3, PT ;  /* 0x000000030400720c */ /* 0x000fe20003f44070 */
[----:B0-----:R-:W-:Y:S02]  /*11af0*/  IMAD.MOV.U32 R13, RZ, RZ, R5 ;  /* 0x000000ffff0d7224 */ /* 0x001fe400078e0005 */
[----:B------:R-:W-:Y:S01]  /*11b00*/  @!P0 IMAD.IADD R2, R2, 0x1, -R4 ;  /* 0x0000000102028824 */ /* 0x000fe200078e0a04 */
[----:B------:R-:W-:Y:S01]  /*11b10*/  ISETP.GE.AND P0, PT, R9, RZ, PT ;  /* 0x000000ff0900720c */ /* 0x000fe20003f06270 */
[----:B------:R-:W-:Y:S01]  /*11b20*/  @!P1 IMAD.MOV R13, RZ, RZ, -R13 ;  /* 0x000000ffff0d9224 */ /* 0x000fe200078e0a0d */
[----:B------:R-:W-:Y:S01]  /*11b30*/  ISETP.GE.AND P1, PT, R11, RZ, PT ;  /* 0x000000ff0b00720c */ /* 0x000fe20003f26270 */
[----:B------:R-:W-:Y:S01]  /*11b40*/  IMAD.MOV R10, RZ, RZ, -R10 ;  /* 0x000000ffff0a7224 */ /* 0x000fe200078e0a0a */
[----:B------:R-:W-:Y:S01]  /*11b50*/  IABS R11, R11 ;  /* 0x0000000b000b7213 */ /* 0x000fe20000000000 */
[----:B-1----:R-:W-:Y:S01]  /*11b60*/  IMAD.HI.U32 R8, R21, R12, RZ ;  /* 0x0000000c15087227 */ /* 0x002fe200078e00ff */
[----:B------:R0:W-:Y:S01]  /*11b70*/  STL [R1+0x490], R13 ;  /* 0x0004900d01007387 */ /* 0x0001e20000100800 */
[----:B------:R-:W-:-:S02]  /*11b80*/  IABS R9, R9 ;  /* 0x0000000900097213 */ /* 0x000fc40000000000 */
[----:B------:R-:W-:-:S04]  /*11b90*/  IMAD.HI.U32 R5, R21, R11, RZ ;  /* 0x0000000b15057227 */ /* 0x000fc800078e00ff */
[C---:B------:R-:W-:Y:S02]  /*11ba0*/  IMAD R18, R4.reuse, R10, R18 ;  /* 0x0000000a04127224 */ /* 0x040fe400078e0212 */
[----:B------:R-:W-:Y:S02]  /*11bb0*/  IMAD.MOV R8, RZ, RZ, -R8 ;  /* 0x000000ffff087224 */ /* 0x000fe400078e0a08 */
[----:B0-----:R-:W-:Y:S02]  /*11bc0*/  IMAD.MOV.U32 R13, RZ, RZ, R2 ;  /* 0x000000ffff0d7224 */ /* 0x001fe400078e0002 */
[----:B------:R-:W-:Y:S02]  /*11bd0*/  IMAD.MOV R5, RZ, RZ, -R5 ;  /* 0x000000ffff057224 */ /* 0x000fe400078e0a05 */
[----:B------:R-:W-:Y:S01]  /*11be0*/  @!P5 IMAD.MOV R13, RZ, RZ, -R13 ;  /* 0x000000ffff0dd224 */ /* 0x000fe200078e0a0d */
[----:B------:R-:W-:Y:S01]  /*11bf0*/  ISETP.GT.U32.AND P5, PT, R4, R18, PT ;  /* 0x000000120400720c */ /* 0x000fe20003fa4070 */
[----:B------:R-:W-:-:S02]  /*11c00*/  @!P2 IMAD.IADD R3, R3, 0x1, -R4 ;  /* 0x000000010303a824 */ /* 0x000fc400078e0a04 */
[C---:B------:R-:W-:Y:S01]  /*11c10*/  IMAD R12, R4.reuse, R8, R12 ;  /* 0x00000008040c7224 */ /* 0x040fe200078e020c */
[----:B------:R0:W-:Y:S01]  /*11c20*/  STL [R1+0x488], R13 ;  /* 0x0004880d01007387 */ /* 0x0001e20000100800 */
[C---:B------:R-:W-:Y:S02]  /*11c30*/  IMAD R11, R4.reuse, R5, R11 ;  /* 0x00000005040b7224 */ /* 0x040fe400078e020b */
[----:B------:R-:W-:Y:S01]  /*11c40*/  IMAD.MOV.U32 R10, RZ, RZ, R3 ;  /* 0x000000ffff0a7224 */ /* 0x000fe200078e0003 */
[----:B------:R-:W-:Y:S01]  /*11c50*/  ISETP.GT.U32.AND P2, PT, R4, R12, PT ;  /* 0x0000000c0400720c */ /* 0x000fe20003f44070 */
[----:B------:R-:W-:Y:S02]  /*11c60*/  VIADD R19, R0, 0xbb ;  /* 0x000000bb00137836 */ /* 0x000fe40000000000 */
[----:B------:R-:W-:Y:S01]  /*11c70*/  @!P3 IMAD.MOV R10, RZ, RZ, -R10 ;  /* 0x000000ffff0ab224 */ /* 0x000fe200078e0a0a */
[----:B------:R-:W-:Y:S01]  /*11c80*/  ISETP.GT.U32.AND P3, PT, R4, R11, PT ;  /* 0x0000000b0400720c */ /* 0x000fe20003f64070 */
[----:B------:R-:W-:Y:S01]  /*11c90*/  @!P5 IMAD.IADD R18, R18, 0x1, -R4 ;  /* 0x000000011212d824 */ /* 0x000fe200078e0a04 */
[----:B------:R-:W-:Y:S01]  /*11ca0*/  IABS R3, R19 ;  /* 0x0000001300037213 */ /* 0x000fe20000000000 */
[----:B------:R-:W-:Y:S01]  /*11cb0*/  VIADD R14, R0, 0xba ;  /* 0x000000ba000e7836 */ /* 0x000fe20000000000 */
[----:B------:R1:W-:Y:S01]  /*11cc0*/  STL [R1+0x48c], R10 ;  /* 0x00048c0a01007387 */ /* 0x0003e20000100800 */
[----:B------:R-:W-:Y:S01]  /*11cd0*/  IMAD.HI.U32 R2, R21, R9, RZ ;  /* 0x0000000915027227 */ /* 0x000fe200078e00ff */
[----:B------:R-:W-:-:S02]  /*11ce0*/  ISETP.GT.U32.AND P5, PT, R4, R18, PT ;  /* 0x000000120400720c */ /* 0x000fc40003fa4070 */
[----:B------:R-:W-:Y:S01]  /*11cf0*/  IABS R17, R14 ;  /* 0x0000000e00117213 */ /* 0x000fe20000000000 */
[----:B------:R-:W-:Y:S02]  /*11d00*/  @!P2 IMAD.IADD R12, R12, 0x1, -R4 ;  /* 0x000000010c0ca824 */ /* 0x000fe400078e0a04 */
[----:B------:R-:W-:Y:S02]  /*11d10*/  IMAD.MOV R2, RZ, RZ, -R2 ;  /* 0x000000ffff027224 */ /* 0x000fe400078e0a02 */
[----:B------:R-:W-:Y:S01]  /*11d20*/  @!P3 IMAD.IADD R11, R11, 0x1, -R4 ;  /* 0x000000010b0bb824 */ /* 0x000fe200078e0a04 */
[C---:B------:R-:W-:Y:S01]  /*11d30*/  ISETP.GT.U32.AND P2, PT, R4.reuse, R12, PT ;  /* 0x0000000c0400720c */ /* 0x040fe20003f44070 */
[C---:B------:R-:W-:Y:S02]  /*11d40*/  IMAD R9, R4.reuse, R2, R9 ;  /* 0x0000000204097224 */ /* 0x040fe400078e0209 */
[----:B0-----:R-:W-:Y:S01]  /*11d50*/  IMAD.HI.U32 R13, R21, R3, RZ ;  /* 0x00000003150d7227 */ /* 0x001fe200078e00ff */
[----:B------:R-:W-:-:S03]  /*11d60*/  ISETP.GT.U32.AND P3, PT, R4, R11, PT ;  /* 0x0000000b0400720c */ /* 0x000fc60003f64070 */
[----:B-1----:R-:W-:-:S04]  /*11d70*/  IMAD.HI.U32 R10, R21, R17, RZ ;  /* 0x00000011150a7227 */ /* 0x002fc800078e00ff */
[----:B------:R-:W-:Y:S02]  /*11d80*/  IMAD.MOV R13, RZ, RZ, -R13 ;  /* 0x000000ffff0d7224 */ /* 0x000fe400078e0a0d */
[----:B------:R-:W-:Y:S02]  /*11d90*/  IMAD.MOV R10, RZ, RZ, -R10 ;  /* 0x000000ffff0a7224 */ /* 0x000fe400078e0a0a */
[--C-:B------:R-:W-:Y:S01]  /*11da0*/  @!P5 IMAD.IADD R18, R18, 0x1, -R4.reuse ;  /* 0x000000011212d824 */ /* 0x100fe200078e0a04 */
[C---:B------:R-:W-:Y:S01]  /*11db0*/  ISETP.GT.U32.AND P5, PT, R4.reuse, R9, PT ;  /* 0x000000090400720c */ /* 0x040fe20003fa4070 */
[C---:B------:R-:W-:Y:S02]  /*11dc0*/  IMAD R3, R4.reuse, R13, R3 ;  /* 0x0000000d04037224 */ /* 0x040fe400078e0203 */
[----:B------:R-:W-:Y:S02]  /*11dd0*/  IMAD R17, R4, R10, R17 ;  /* 0x0000000a04117224 */ /* 0x000fe400078e0211 */
[--C-:B------:R-:W-:Y:S01]  /*11de0*/  @!P2 IMAD.IADD R12, R12, 0x1, -R4.reuse ;  /* 0x000000010c0ca824 */ /* 0x100fe200078e0a04 */
[C---:B------:R-:W-:Y:S01]  /*11df0*/  ISETP.GT.U32.AND P2, PT, R4.reuse, R3, PT ;  /* 0x000000030400720c */ /* 0x040fe20003f44070 */
[----:B------:R-:W-:Y:S01]  /*11e00*/  @!P3 IMAD.IADD R11, R11, 0x1, -R4 ;  /* 0x000000010b0bb824 */ /* 0x000fe200078e0a04 */
[----:B------:R-:W-:Y:S01]  /*11e10*/  ISETP.GT.U32.AND P3, PT, R4, R17, PT ;  /* 0x000000110400720c */ /* 0x000fe20003f64070 */
[----:B------:R-:W-:-:S02]  /*11e20*/  IMAD.MOV.U32 R20, RZ, RZ, R18 ;  /* 0x000000ffff147224 */ /* 0x000fc400078e0012 */
[C---:B------:R-:W-:Y:S02]  /*11e30*/  VIADD R2, R0.reuse, 0xb9 ;  /* 0x000000b900027836 */ /* 0x040fe40000000000 */
[C---:B------:R-:W-:Y:S02]  /*11e40*/  VIADD R10, R0.reuse, 0xb7 ;  /* 0x000000b7000a7836 */ /* 0x040fe40000000000 */
[----:B------:R-:W-:Y:S01]  /*11e50*/  @!P5 IMAD.IADD R9, R9, 0x1, -R4 ;  /* 0x000000010909d824 */ /* 0x000fe200078e0a04 */
[----:B------:R-:W-:Y:S01]  /*11e60*/  IABS R5, R2 ;  /* 0x0000000200057213 */ /* 0x000fe20000000000 */
[----:B------:R-:W-:Y:S01]  /*11e70*/  @!P6 IMAD.MOV R20, RZ, RZ, -R20 ;  /* 0x000000ffff14e224 */ /* 0x000fe200078e0a14 */
[----:B------:R-:W-:Y:S01]  /*11e80*/  IABS R18, R10 ;  /* 0x0000000a00127213 */ /* 0x000fe20000000000 */
[----:B------:R-:W-:Y:S01]  /*11e90*/  VIADD R8, R0, 0xb8 ;  /* 0x000000b800087836 */ /* 0x000fe20000000000 */
[----:B------:R-:W-:Y:S01]  /*11ea0*/  ISETP.GT.U32.AND P6, PT, R4, R9, PT ;  /* 0x000000090400720c */ /* 0x000fe20003fc4070 */
[--C-:B------:R-:W-:Y:S01]  /*11eb0*/  @!P2 IMAD.IADD R3, R3, 0x1, -R4.reuse ;  /* 0x000000010303a824 */ /* 0x100fe200078e0a04 */
[----:B------:R0:W-:Y:S01]  /*11ec0*/  STL [R1+0x470], R20 ;  /* 0x0004701401007387 */ /* 0x0001e20000100800 */
[----:B------:R-:W-:Y:S01]  /*11ed0*/  @!P3 IMAD.IADD R17, R17, 0x1, -R4 ;  /* 0x000000011111b824 */ /* 0x000fe200078e0a04 */
[----:B------:R-:W-:Y:S01]  /*11ee0*/  IABS R15, R8 ;  /* 0x00000008000f7213 */ /* 0x000fe20000000000 */
[----:B------:R-:W-:Y:S01]  /*11ef0*/  IMAD.HI.U32 R16, R21, R5, RZ ;  /* 0x0000000515107227 */ /* 0x000fe200078e00ff */
[----:B------:R-:W-:-:S02]  /*11f00*/  ISETP.GE.AND P2, PT, R14, RZ, PT ;  /* 0x000000ff0e00720c */ /* 0x000fc40003f46270 */
[----:B------:R-:W-:Y:S01]  /*11f10*/  ISETP.GT.U32.AND P3, PT, R4, R3, PT ;  /* 0x000000030400720c */ /* 0x000fe20003f64070 */
[----:B------:R-:W-:Y:S01]  /*11f20*/  IMAD.MOV.U32 R14, RZ, RZ, R18 ;  /* 0x000000ffff0e7224 */ /* 0x000fe200078e0012 */
[----:B------:R-:W-:Y:S01]  /*11f30*/  ISETP.GE.AND P5, PT, R19, RZ, PT ;  /* 0x000000ff1300720c */ /* 0x000fe20003fa6270 */
[----:B------:R-:W-:-:S04]  /*11f40*/  IMAD.HI.U32 R13, R21, R15, RZ ;  /* 0x0000000f150d7227 */ /* 0x000fc800078e00ff */
[----:B0-----:R-:W-:Y:S02]  /*11f50*/  IMAD.MOV.U32 R20, RZ, RZ, R12 ;  /* 0x000000ffff147224 */ /* 0x001fe400078e000c */
[----:B------:R-:W-:Y:S02]  /*11f60*/  IMAD.MOV R16, RZ, RZ, -R16 ;  /* 0x000000ffff107224 */ /* 0x000fe400078e0a10 */
[----:B------:R-:W-:Y:S01]  /*11f70*/  @!P4 IMAD.MOV R20, RZ, RZ, -R20 ;  /* 0x000000ffff14c224 */ /* 0x000fe200078e0a14 */
[----:B------:R-:W-:Y:S01]  /*11f80*/  ISETP.GT.U32.AND P4, PT, R4, R17, PT ;  /* 0x000000110400720c */ /* 0x000fe20003f84070 */
[----:B------:R-:W-:-:S03]  /*11f90*/  IMAD.HI.U32 R12, R21, R14, RZ ;  /* 0x0000000e150c7227 */ /* 0x000fc600078e00ff */
[----:B------:R-:W-:Y:S01]  /*11fa0*/  STL [R1+0x46c], R20 ;  /* 0x00046c1401007387 */ /* 0x000fe20000100800 */
[----:B------:R-:W-:Y:S02]  /*11fb0*/  IMAD.MOV R13, RZ, RZ, -R13 ;  /* 0x000000ffff0d7224 */ /* 0x000fe400078e0a0d */
[C---:B------:R-:W-:Y:S02]  /*11fc0*/  IMAD R5, R4.reuse, R16, R5 ;  /* 0x0000001004057224 */ /* 0x040fe400078e0205 */
[----:B------:R-:W-:Y:S02]  /*11fd0*/  @!P6 IMAD.IADD R9, R9, 0x1, -R4 ;  /* 0x000000010909e824 */ /* 0x000fe400078e0a04 */
[----:B------:R-:W-:Y:S01]  /*11fe0*/  IMAD.MOV R12, RZ, RZ, -R12 ;  /* 0x000000ffff0c7224 */ /* 0x000fe200078e0a0c */
[C---:B------:R-:W-:Y:S01]  /*11ff0*/  ISETP.GT.U32.AND P6, PT, R4.reuse, R5, PT ;  /* 0x000000050400720c */ /* 0x040fe20003fc4070 */
[----:B------:R-:W-:Y:S02]  /*12000*/  IMAD R15, R4, R13, R15 ;  /* 0x0000000d040f7224 */ /* 0x000fe400078e020f */
[----:B------:R-:W-:-:S02]  /*12010*/  IMAD.MOV.U32 R13, RZ, RZ, R9 ;  /* 0x000000ffff0d7224 */ /* 0x000fc400078e0009 */
[C---:B------:R-:W-:Y:S02]  /*12020*/  IMAD R14, R4.reuse, R12, R14 ;  /* 0x0000000c040e7224 */ /* 0x040fe400078e020e */
[----:B------:R-:W-:Y:S01]  /*12030*/  @!P0 IMAD.MOV R13, RZ, RZ, -R13 ;  /* 0x000000ffff0d8224 */ /* 0x000fe200078e0a0d */
[C---:B------:R-:W-:Y:S01]  /*12040*/  ISETP.GT.U32.AND P0, PT, R4.reuse, R15, PT ;  /* 0x0000000f0400720c */ /* 0x040fe20003f04070 */
[--C-:B------:R-:W-:Y:S01]  /*12050*/  @!P4 IMAD.IADD R17, R17, 0x1, -R4.reuse ;  /* 0x000000011111c824 */ /* 0x100fe200078e0a04 */
[----:B------:R-:W-:Y:S01]  /*12060*/  ISETP.GT.U32.AND P4, PT, R4, R14, PT ;  /* 0x0000000e0400720c */ /* 0x000fe20003f84070 */
[----:B------:R-:W-:Y:S01]  /*12070*/  @!P1 IMAD.MOV R11, RZ, RZ, -R11 ;  /* 0x000000ffff0b9224 */ /* 0x000fe200078e0a0b */
[----:B------:R-:W-:Y:S01]  /*12080*/  ISETP.GE.AND P1, PT, R2, RZ, PT ;  /* 0x000000ff0200720c */ /* 0x000fe20003f26270 */
[----:B------:R-:W-:Y:S01]  /*12090*/  @!P3 IMAD.IADD R3, R3, 0x1, -R4 ;  /* 0x000000010303b824 */ /* 0x000fe200078e0a04 */
[----:B------:R-:W-:Y:S01]  /*120a0*/  ISETP.GE.AND P3, PT, R8, RZ, PT ;  /* 0x000000ff0800720c */ /* 0x000fe20003f66270 */
[C---:B------:R-:W-:Y:S01]  /*120b0*/  VIADD R2, R0.reuse, 0xb6 ;  /* 0x000000b600027836 */ /* 0x040fe20000000000 */
[----:B------:R0:W-:Y:S01]  /*120c0*/  STL [R1+0x210], R11 ;  /* 0x0002100b01007387 */ /* 0x0001e20000100800 */
[----:B------:R-:W-:-:S02]  /*120d0*/  VIADD R8, R0, 0xb5 ;  /* 0x000000b500087836 */ /* 0x000fc40000000000 */
[--C-:B------:R-:W-:Y:S01]  /*120e0*/  @!P6 IMAD.IADD R5, R5, 0x1, -R4.reuse ;  /* 0x000000010505e824 */ /* 0x100fe200078e0a04 */
[----:B------:R-:W-:Y:S01]  /*120f0*/  IABS R9, R2 ;  /* 0x0000000200097213 */ /* 0x000fe20000000000 */
[----:B------:R-:W-:Y:S01]  /*12100*/  IMAD.MOV.U32 R12, RZ, RZ, R3 ;  /* 0x000000ffff0c7224 */ /* 0x000fe200078e0003 */
[----:B------:R-:W-:Y:S01]  /*12110*/  ISETP.GE.AND P6, PT, R10, RZ, PT ;  /* 0x000000ff0a00720c */ /* 0x000fe20003fc6270 */
[--C-:B------:R-:W-:Y:S01]  /*12120*/  @!P0 IMAD.IADD R15, R15, 0x1, -R4.reuse ;  /* 0x000000010f0f8824 */ /* 0x100fe200078e0a04 */
[----:B------:R-:W-:Y:S01]  /*12130*/  ISETP.GT.U32.AND P0, PT, R4, R5, PT ;  /* 0x000000050400720c */ /* 0x000fe20003f04070 */
[----:B------:R-:W-:Y:S01]  /*12140*/  @!P4 IMAD.IADD R14, R14, 0x1, -R4 ;  /* 0x000000010e0ec824 */ /* 0x000fe200078e0a04 */
[----:B0-----:R-:W-:Y:S01]  /*12150*/  IABS R11, R8 ;  /* 0x00000008000b7213 */ /* 0x001fe20000000000 */
[----:B------:R-:W-:Y:S01]  /*12160*/  @!P5 IMAD.MOV R12, RZ, RZ, -R12 ;  /* 0x000000ffff0cd224 */ /* 0x000fe200078e0a0c */
[----:B------:R0:W-:Y:S01]  /*12170*/  STL [R1+0x454], R13 ;  /* 0x0004540d01007387 */ /* 0x0001e20000100800 */
[----:B------:R-:W-:Y:S01]  /*12180*/  IMAD.HI.U32 R10, R21, R9, RZ ;  /* 0x00000009150a7227 */ /* 0x000fe200078e00ff */
[----:B------:R-:W-:-:S02]  /*12190*/  ISETP.GT.U32.AND P4, PT, R4, R14, PT ;  /* 0x0000000e0400720c */ /* 0x000fc40003f84070 */
[----:B------:R1:W-:Y:S01]  /*121a0*/  STL [R1+0x458], R12 ;  /* 0x0004580c01007387 */ /* 0x0003e20000100800 */
[----:B------:R-:W-:Y:S01]  /*121b0*/  IMAD.MOV.U32 R3, RZ, RZ, R11 ;  /* 0x000000ffff037224 */ /* 0x000fe200078e000b */
[C---:B------:R-:W-:Y:S01]  /*121c0*/  ISETP.GT.U32.AND P5, PT, R4.reuse, R15, PT ;  /* 0x0000000f0400720c */ /* 0x040fe20003fa4070 */
[----:B------:R-:W-:Y:S02]  /*121d0*/  IMAD.MOV R10, RZ, RZ, -R10 ;  /* 0x000000ffff0a7224 */ /* 0x000fe400078e0a0a */
[----:B------:R-:W-:Y:S02]  /*121e0*/  @!P0 IMAD.IADD R5, R5, 0x1, -R4 ;  /* 0x0000000105058824 */ /* 0x000fe400078e0a04 */
[----:B------:R-:W-:Y:S02]  /*121f0*/  IMAD R9, R4, R10, R9 ;  /* 0x0000000a04097224 */ /* 0x000fe400078e0209 */
[----:B0-----:R-:W-:Y:S02]  /*12200*/  VIADD R13, R0, 0xb4 ;  /* 0x000000b4000d7836 */ /* 0x001fe40000000000 */
[----:B-1----:R-:W-:Y:S01]  /*12210*/  IMAD.HI.U32 R12, R21, R3, RZ ;  /* 0x00000003150c7227 */ /* 0x002fe200078e00ff */
[----:B------:R-:W-:-:S02]  /*12220*/  ISETP.GT.U32.AND P0, PT, R4, R9, PT ;  /* 0x000000090400720c */ /* 0x000fc40003f04070 */
[----:B------:R-:W-:Y:S01]  /*12230*/  IABS R10, R13 ;  /* 0x0000000d000a7213 */ /* 0x000fe20000000000 */
[----:B------:R-:W-:Y:S02]  /*12240*/  IMAD.MOV R12, RZ, RZ, -R12 ;  /* 0x000000ffff0c7224 */ /* 0x000fe400078e0a0c */
[----:B------:R-:W-:Y:S02]  /*12250*/  @!P4 IMAD.IADD R14, R14, 0x1, -R4 ;  /* 0x000000010e0ec824 */ /* 0x000fe400078e0a04 */
[----:B------:R-:W-:Y:S02]  /*12260*/  IMAD R3, R4, R12, R3 ;  /* 0x0000000c04037224 */ /* 0x000fe400078e0203 */
[----:B------:R-:W-:Y:S02]  /*12270*/  VIADD R11, R0, 0xb3 ;  /* 0x000000b3000b7836 */ /* 0x000fe40000000000 */
[----:B------:R-:W-:Y:S01]  /*12280*/  IMAD.HI.U32 R12, R21, R10, RZ ;  /* 0x0000000a150c7227 */ /* 0x000fe200078e00ff */
[----:B------:R-:W-:-:S02]  /*12290*/  ISETP.GT.U32.AND P4, PT, R4, R3, PT ;  /* 0x000000030400720c */ /* 0x000fc40003f84070 */
[----:B------:R-:W-:Y:S01]  /*122a0*/  IABS R19, R11 ;  /* 0x0000000b00137213 */ /* 0x000fe20000000000 */
[----:B------:R-:W-:Y:S02]  /*122b0*/  IMAD.MOV R12, RZ, RZ, -R12 ;  /* 0x000000ffff0c7224 */ /* 0x000fe400078e0a0c */
[--C-:B------:R-:W-:Y:S01]  /*122c0*/  @!P0 IMAD.IADD R9, R9, 0x1, -R4.reuse ;  /* 0x0000000109098824 */ /* 0x100fe200078e0a04 */
[----:B------:R-:W-:Y:S01]  /*122d0*/  ISETP.GE.AND P0, PT, R8, RZ, PT ;  /* 0x000000ff0800720c */ /* 0x000fe20003f06270 */
[----:B------:R-:W-:Y:S01]  /*122e0*/  @!P5 IMAD.IADD R15, R15, 0x1, -R4 ;  /* 0x000000010f0fd824 */ /* 0x000fe200078e0a04 */
[----:B------:R-:W-:Y:S01]  /*122f0*/  ISETP.GE.AND P5, PT, R2, RZ, PT ;  /* 0x000000ff0200720c */ /* 0x000fe20003fa6270 */
[----:B------:R-:W-:-:S04]  /*12300*/  IMAD.HI.U32 R16, R21, R19, RZ ;  /* 0x0000001315107227 */ /* 0x000fc800078e00ff */
[----:B------:R-:W-:Y:S02]  /*12310*/  VIADD R2, R0, 0xb2 ;  /* 0x000000b200027836 */ /* 0x000fe40000000000 */
[C---:B------:R-:W-:Y:S02]  /*12320*/  IMAD R10, R4.reuse, R12, R10 ;  /* 0x0000000c040a7224 */ /* 0x040fe400078e020a */
[----:B------:R-:W-:Y:S01]  /*12330*/  @!P4 IMAD.IADD R3, R3, 0x1, -R4 ;  /* 0x000000010303c824 */ /* 0x000fe200078e0a04 */
[----:B------:R-:W-:Y:S01]  /*12340*/  IABS R12, R2 ;  /* 0x00000002000c7213 */ /* 0x000fe20000000000 */
[----:B------:R-:W-:Y:S01]  /*12350*/  IMAD.MOV.U32 R18, RZ, RZ, R5 ;  /* 0x000000ffff127224 */ /* 0x000fe200078e0005 */
[C---:B------:R-:W-:Y:S01]  /*12360*/  ISETP.GT.U32.AND P4, PT, R4.reuse, R10, PT ;  /* 0x0000000a0400720c */ /* 0x040fe20003f84070 */
[----:B------:R-:W-:Y:S01]  /*12370*/  @!P2 IMAD.MOV R17, RZ, RZ, -R17 ;  /* 0x000000ffff11a224 */ /* 0x000fe200078e0a11 */
[----:B------:R-:W-:Y:S01]  /*12380*/  ISETP.GT.U32.AND P2, PT, R4, R9, PT ;  /* 0x000000090400720c */ /* 0x000fe20003f44070 */
[----:B------:R-:W-:-:S02]  /*12390*/  IMAD.MOV R16, RZ, RZ, -R16 ;  /* 0x000000ffff107224 */ /* 0x000fc400078e0a10 */
[----:B------:R-:W-:Y:S01]  /*123a0*/  VIADD R8, R0, 0xb1 ;  /* 0x000000b100087836 */ /* 0x000fe20000000000 */
[----:B------:R0:W-:Y:S01]  /*123b0*/  STL [R1+0x204], R17 ;  /* 0x0002041101007387 */ /* 0x0001e20000100800 */
[----:B------:R-:W-:Y:S01]  /*123c0*/  @!P1 IMAD.MOV R18, RZ, RZ, -R18 ;  /* 0x000000ffff129224 */ /* 0x000fe200078e0a12 */
[C---:B------:R-:W-:Y:S01]  /*123d0*/  ISETP.GT.U32.AND P1, PT, R4.reuse, R3, PT ;  /* 0x000000030400720c */ /* 0x040fe20003f24070 */
[C---:B------:R-:W-:Y:S01]  /*123e0*/  IMAD R19, R4.reuse, R16, R19 ;  /* 0x0000001004137224 */ /* 0x040fe200078e0213 */
[----:B------:R-:W-:Y:S01]  /*123f0*/  IABS R16, R8 ;  /* 0x0000000800107213 */ /* 0x000fe20000000000 */
[----:B------:R-:W-:Y:S01]  /*12400*/  IMAD.HI.U32 R5, R21, R12, RZ ;  /* 0x0000000c15057227 */ /* 0x000fe200078e00ff */
[----:B------:R-:W-:Y:S03]  /*12410*/  STL [R1+0x1f8], R18 ;  /* 0x0001f81201007387 */ /* 0x000fe60000100800 */
[----:B------:R-:W-:Y:S01]  /*12420*/  @!P3 IMAD.MOV R15, RZ, RZ, -R15 ;  /* 0x000000ffff0fb224 */ /* 0x000fe200078e0a0f */
[----:B------:R-:W-:Y:S01]  /*12430*/  ISETP.GT.U32.AND P3, PT, R4, R19, PT ;  /* 0x000000130400720c */ /* 0x000fe20003f64070 */
[----:B0-----:R-:W-:-:S02]  /*12440*/  IMAD.MOV.U32 R17, RZ, RZ, R14 ;  /* 0x000000ffff117224 */ /* 0x001fc400078e000e */
[----:B------:R-:W-:Y:S01]  /*12450*/  IMAD.HI.U32 R14, R21, R16, RZ ;  /* 0x00000010150e7227 */ /* 0x000fe200078e00ff */
[----:B------:R-:W-:Y:S03]  /*12460*/  STL [R1+0x438], R15 ;  /* 0x0004380f01007387 */ /* 0x000fe60000100800 */
[----:B------:R-:W-:Y:S01]  /*12470*/  @!P6 IMAD.MOV R17, RZ, RZ, -R17 ;  /* 0x000000ffff11e224 */ /* 0x000fe200078e0a11 */
[----:B------:R-:W-:Y:S01]  /*12480*/  ISETP.GE.AND P6, PT, R13, RZ, PT ;  /* 0x000000ff0d00720c */ /* 0x000fe20003fc6270 */
[----:B------:R-:W-:Y:S01]  /*12490*/  @!P2 IMAD.IADD R9, R9, 0x1, -R4 ;  /* 0x000000010909a824 */ /* 0x000fe200078e0a04 */
[----:B------:R-:W-:Y:S01]  /*124a0*/  ISETP.GE.AND P2, PT, R11, RZ, PT ;  /* 0x000000ff0b00720c */ /* 0x000fe20003f46270 */
[----:B------:R-:W-:Y:S01]  /*124b0*/  IMAD.MOV R5, RZ, RZ, -R5 ;  /* 0x000000ffff057224 */ /* 0x000fe200078e0a05 */
[----:B------:R0:W-:Y:S01]  /*124c0*/  STL [R1+0x450], R17 ;  /* 0x0004501101007387 */ /* 0x0001e20000100800 */
[----:B------:R-:W-:-:S02]  /*124d0*/  IMAD.MOV R14, RZ, RZ, -R14 ;  /* 0x000000ffff0e7224 */ /* 0x000fc400078e0a0e */
[--C-:B------:R-:W-:Y:S01]  /*124e0*/  @!P1 IMAD.IADD R3, R3, 0x1, -R4.reuse ;  /* 0x0000000103039824 */ /* 0x100fe200078e0a04 */
[----:B------:R-:W-:Y:S01]  /*124f0*/  ISETP.GE.AND P1, PT, R2, RZ, PT ;  /* 0x000000ff0200720c */ /* 0x000fe20003f26270 */
[----:B------:R-:W-:Y:S02]  /*12500*/  @!P4 IMAD.IADD R10, R10, 0x1, -R4 ;  /* 0x000000010a0ac824 */ /* 0x000fe400078e0a04 */
[C---:B------:R-:W-:Y:S02]  /*12510*/  IMAD R12, R4.reuse, R5, R12 ;  /* 0x00000005040c7224 */ /* 0x040fe400078e020c */
[C---:B------:R-:W-:Y:S01]  /*12520*/  IMAD R16, R4.reuse, R14, R16 ;  /* 0x0000000e04107224 */ /* 0x040fe200078e0210 */
[----:B------:R-:W-:Y:S01]  /*12530*/  ISETP.GT.U32.AND P4, PT, R4, R10, PT ;  /* 0x0000000a0400720c */ /* 0x000fe20003f84070 */
[----:B0-----:R-:W-:Y:S02]  /*12540*/  IMAD.MOV.U32 R17, RZ, RZ, R9 ;  /* 0x000000ffff117224 */ /* 0x001fe400078e0009 */
[----:B------:R-:W-:-:S02]  /*12550*/  IMAD.MOV.U32 R15, RZ, RZ, R3 ;  /* 0x000000ffff0f7224 */ /* 0x000fc400078e0003 */
[----:B------:R-:W-:Y:S01]  /*12560*/  @!P5 IMAD.MOV R17, RZ, RZ, -R17 ;  /* 0x000000ffff11d224 */ /* 0x000fe200078e0a11 */
[C---:B------:R-:W-:Y:S01]  /*12570*/  ISETP.GT.U32.AND P5, PT, R4.reuse, R12, PT ;  /* 0x0000000c0400720c */ /* 0x040fe20003fa4070 */
[--C-:B------:R-:W-:Y:S02]  /*12580*/  @!P3 IMAD.IADD R19, R19, 0x1, -R4.reuse ;  /* 0x000000011313b824 */ /* 0x100fe400078e0a04 */
[----:B------:R-:W-:Y:S01]  /*12590*/  @!P0 IMAD.MOV R15, RZ, RZ, -R15 ;  /* 0x000000ffff0f8224 */ /* 0x000fe200078e0a0f */
[----:B------:R-:W-:Y:S01]  /*125a0*/  ISETP.GT.U32.AND P0, PT, R4, R16, PT ;  /* 0x000000100400720c */ /* 0x000fe20003f04070 */
[----:B------:R-:W-:Y:S01]  /*125b0*/  VIADD R2, R0, 0xb0 ;  /* 0x000000b000027836 */ /* 0x000fe20000000000 */
[----:B------:R-:W-:Y:S01]  /*125c0*/  ISETP.GT.U32.AND P3, PT, R4, R19, PT ;  /* 0x000000130400720c */ /* 0x000fe20003f64070 */
[----:B------:R-:W-:Y:S01]  /*125d0*/  VIADD R5, R0, 0xaf ;  /* 0x000000af00057836 */ /* 0x000fe20000000000 */
[----:B------:R-:W-:Y:S01]  /*125e0*/  STL [R1+0x43c], R17 ;  /* 0x00043c1101007387 */ /* 0x000fe20000100800 */
[----:B------:R-:W-:Y:S01]  /*125f0*/  @!P4 IMAD.IADD R10, R10, 0x1, -R4 ;  /* 0x000000010a0ac824 */ /* 0x000fe200078e0a04 */
[----:B------:R-:W-:-:S02]  /*12600*/  IABS R14, R2 ;  /* 0x00000002000e7213 */ /* 0x000fc40000000000 */
[----:B------:R-:W-:Y:S01]  /*12610*/  IABS R3, R5 ;  /* 0x0000000500037213 */ /* 0x000fe20000000000 */
[----:B------:R-:W-:Y:S01]  /*12620*/  @!P5 IMAD.IADD R12, R12, 0x1, -R4 ;  /* 0x000000010c0cd824 */ /* 0x000fe200078e0a04 */
[----:B------:R-:W-:Y:S01]  /*12630*/  ISETP.GE.AND P4, PT, R8, RZ, PT ;  /* 0x000000ff0800720c */ /* 0x000fe20003f86270 */
[----:B------:R-:W-:Y:S01]  /*12640*/  IMAD.MOV.U32 R11, RZ, RZ, R10 ;  /* 0x000000ffff0b7224 */ /* 0x000fe200078e000a */
[----:B------:R-:W-:Y:S01]  /*12650*/  STL [R1+0x444], R15 ;  /* 0x0004440f01007387 */ /* 0x000fe20000100800 */
[----:B------:R-:W-:Y:S01]  /*12660*/  @!P0 IMAD.IADD R16, R16, 0x1, -R4 ;  /* 0x0000000110108824 */ /* 0x000fe200078e0a04 */
[----:B------:R-:W-:Y:S01]  /*12670*/  ISETP.GT.U32.AND P5, PT, R4, R12, PT ;  /* 0x0000000c0400720c */ /* 0x000fe20003fa4070 */
[----:B------:R-:W-:Y:S01]  /*12680*/  IMAD.HI.U32 R9, R21, R14, RZ ;  /* 0x0000000e15097227 */ /* 0x000fe200078e00ff */
[----:B------:R-:W-:-:S03]  /*12690*/  ISETP.GE.AND P0, PT, R5, RZ, PT ;  /* 0x000000ff0500720c */ /* 0x000fc60003f06270 */
[----:B------:R-:W-:Y:S01]  /*126a0*/  @!P3 IMAD.IADD R19, R19, 0x1, -R4 ;  /* 0x000000011313b824 */ /* 0x000fe200078e0a04 */
[----:B------:R-:W-:Y:S01]  /*126b0*/  ISETP.GE.AND P3, PT, R2, RZ, PT ;  /* 0x000000ff0200720c */ /* 0x000fe20003f66270 */
[----:B------:R-:W-:Y:S01]  /*126c0*/  @!P6 IMAD.MOV R11, RZ, RZ, -R11 ;  /* 0x000000ffff0be224 */ /* 0x000fe200078e0a0b */
[----:B------:R-:W-:Y:S01]  /*126d0*/  ISETP.GT.U32.AND P6, PT, R4, R16, PT ;  /* 0x000000100400720c */ /* 0x000fe20003fc4070 */
[----:B------:R-:W-:-:S03]  /*126e0*/  IMAD.HI.U32 R2, R21, R3, RZ ;  /* 0x0000000315027227 */ /* 0x000fc600078e00ff */
[----:B------:R0:W-:Y:S01]  /*126f0*/  STL [R1+0x448], R11 ;  /* 0x0004480b01007387 */ /* 0x0001e20000100800 */
[----:B------:R-:W-:Y:S02]  /*12700*/  IMAD.MOV R9, RZ, RZ, -R9 ;  /* 0x000000ffff097224 */ /* 0x000fe400078e0a09 */
[----:B------:R-:W-:Y:S02]  /*12710*/  IMAD.MOV R2, RZ, RZ, -R2 ;  /* 0x000000ffff027224 */ /* 0x000fe400078e0a02 */
[----:B------:R-:W-:Y:S02]  /*12720*/  IMAD R14, R4, R9, R14 ;  /* 0x00000009040e7224 */ /* 0x000fe400078e020e */
[----:B------:R-:W-:Y:S02]  /*12730*/  VIADD R8, R0, 0xae ;  /* 0x000000ae00087836 */ /* 0x000fe40000000000 */
[----:B------:R-:W-:Y:S02]  /*12740*/  IMAD R3, R4, R2, R3 ;  /* 0x0000000204037224 */ /* 0x000fe400078e0203 */
[--C-:B------:R-:W-:Y:S01]  /*12750*/  @!P5 IMAD.IADD R12, R12, 0x1, -R4.reuse ;  /* 0x000000010c0cd824 */ /* 0x100fe200078e0a04 */
[----:B------:R-:W-:Y:S01]  /*12760*/  ISETP.GT.U32.AND P5, PT, R4, R14, PT ;  /* 0x0000000e0400720c */ /* 0x000fe20003fa4070 */
[----:B------:R-:W-:Y:S01]  /*12770*/  @!P6 IMAD.IADD R16, R16, 0x1, -R4 ;  /* 0x000000011010e824 */ /* 0x000fe200078e0a04 */
[----:B------:R-:W-:Y:S01]  /*12780*/  IABS R13, R8 ;  /* 0x00000008000d7213 */ /* 0x000fe20000000000 */
[----:B------:R-:W-:Y:S01]  /*12790*/  VIADD R10, R0, 0xad ;  /* 0x000000ad000a7836 */ /* 0x000fe20000000000 */
[----:B------:R-:W-:Y:S01]  /*127a0*/  ISETP.GT.U32.AND P6, PT, R4, R3, PT ;  /* 0x000000030400720c */ /* 0x000fe20003fc4070 */
[----:B0-----:R-:W-:-:S02]  /*127b0*/  VIADD R11, R0, 0xac ;  /* 0x000000ac000b7836 */ /* 0x001fc40000000000 */
[----:B------:R-:W-:Y:S01]  /*127c0*/  IMAD.HI.U32 R2, R21, R13, RZ ;  /* 0x0000000d15027227 */ /* 0x000fe200078e00ff */
[----:B------:R-:W-:Y:S02]  /*127d0*/  IABS R9, R10 ;  /* 0x0000000a00097213 */ /* 0x000fe40000000000 */
[----:B------:R-:W-:Y:S01]  /*127e0*/  IABS R18, R11 ;  /* 0x0000000b00127213 */ /* 0x000fe20000000000 */
[----:B------:R-:W-:Y:S02]  /*127f0*/  IMAD.MOV R2, RZ, RZ, -R2 ;  /* 0x000000ffff027224 */ /* 0x000fe400078e0a02 */
[--C-:B------:R-:W-:Y:S02]  /*12800*/  @!P5 IMAD.IADD R14, R14, 0x1, -R4.reuse ;  /* 0x000000010e0ed824 */ /* 0x100fe400078e0a04 */
[C---:B------:R-:W-:Y:S02]  /*12810*/  IMAD R13, R4.reuse, R2, R13 ;  /* 0x00000002040d7224 */ /* 0x040fe400078e020d */
[----:B------:R-:W-:Y:S01]  /*12820*/  @!P6 IMAD.IADD R3, R3, 0x1, -R4 ;  /* 0x000000010303e824 */ /* 0x000fe200078e0a04 */
[C---:B------:R-:W-:Y:S01]  /*12830*/  ISETP.GT.U32.AND P6, PT, R4.reuse, R14, PT ;  /* 0x0000000e0400720c */ /* 0x040fe20003fc4070 */
[----:B------:R-:W-:Y:S01]  /*12840*/  IMAD.HI.U32 R20, R21, R9, RZ ;  /* 0x0000000915147227 */ /* 0x000fe200078e00ff */
[----:B------:R-:W-:-:S03]  /*12850*/  ISETP.GT.U32.AND P5, PT, R4, R13, PT ;  /* 0x0000000d0400720c */ /* 0x000fc60003fa4070 */
[----:B------:R-:W-:Y:S02]  /*12860*/  VIADD R5, R0, 0xab ;  /* 0x000000ab00057836 */ /* 0x000fe40000000000 */
[----:B------:R-:W-:Y:S02]  /*12870*/  IMAD.MOV R20, RZ, RZ, -R20 ;  /* 0x000000ffff147224 */ /* 0x000fe400078e0a14 */
[----:B------:R-:W-:Y:S01]  /*12880*/  @!P2 IMAD.MOV R19, RZ, RZ, -R19 ;  /* 0x000000ffff13a224 */ /* 0x000fe200078e0a13 */
[----:B------:R-:W-:Y:S01]  /*12890*/  IABS R15, R5 ;  /* 0x00000005000f7213 */ /* 0x000fe20000000000 */
[----:B------:R-:W-:Y:S01]  /*128a0*/  IMAD R9, R4, R20, R9 ;  /* 0x0000001404097224 */ /* 0x000fe200078e0209 */
[----:B------:R-:W-:Y:S01]  /*128b0*/  ISETP.GE.AND P2, PT, R8, RZ, PT ;  /* 0x000000ff0800720c */ /* 0x000fe20003f46270 */
[----:B------:R-:W-:Y:S01]  /*128c0*/  IMAD.HI.U32 R17, R21, R18, RZ ;  /* 0x0000001215117227 */ /* 0x000fe200078e00ff */
[----:B------:R0:W-:Y:S03]  /*128d0*/  STL [R1+0x440], R19 ;  /* 0x0004401301007387 */ /* 0x0001e60000100800 */
[----:B------:R-:W-:Y:S01]  /*128e0*/  @!P6 IMAD.IADD R14, R14, 0x1, -R4 ;  /* 0x000000010e0ee824 */ /* 0x000fe200078e0a04 */
[----:B------:R-:W-:Y:S01]  /*128f0*/  ISETP.GT.U32.AND P6, PT, R4, R9, PT ;  /* 0x000000090400720c */ /* 0x000fe20003fc4070 */
[----:B------:R-:W-:-:S02]  /*12900*/  IMAD.MOV R17, RZ, RZ, -R17 ;  /* 0x000000ffff117224 */ /* 0x000fc400078e0a11 */
[----:B------:R-:W-:Y:S02]  /*12910*/  @!P5 IMAD.IADD R13, R13, 0x1, -R4 ;  /* 0x000000010d0dd824 */ /* 0x000fe400078e0a04 */
[----:B------:R-:W-:Y:S02]  /*12920*/  VIADD R2, R0, 0xaa ;  /* 0x000000aa00027836 */ /* 0x000fe40000000000 */
[----:B0-----:R-:W-:Y:S01]  /*12930*/  IMAD.MOV.U32 R19, RZ, RZ, R12 ;  /* 0x000000ffff137224 */ /* 0x001fe200078e000c */
[----:B------:R-:W-:Y:S01]  /*12940*/  ISETP.GT.U32.AND P5, PT, R4, R13, PT ;  /* 0x0000000d0400720c */ /* 0x000fe20003fa4070 */
[----:B------:R-:W-:Y:S01]  /*12950*/  IMAD.HI.U32 R12, R21, R15, RZ ;  /* 0x0000000f150c7227 */ /* 0x000fe200078e00ff */
[----:B------:R-:W-:-:S03]  /*12960*/  IABS R8, R2 ;  /* 0x0000000200087213 */ /* 0x000fc60000000000 */
[C---:B------:R-:W-:Y:S02]  /*12970*/  IMAD R18, R4.reuse, R17, R18 ;  /* 0x0000001104127224 */ /* 0x040fe400078e0212 */
[----:B------:R-:W-:Y:S02]  /*12980*/  IMAD.MOV.U32 R17, RZ, RZ, R14 ;  /* 0x000000ffff117224 */ /* 0x000fe400078e000e */
[----:B------:R-:W-:Y:S02]  /*12990*/  IMAD.MOV R12, RZ, RZ, -R12 ;  /* 0x000000ffff0c7224 */ /* 0x000fe400078e0a0c */
[----:B------:R-:W-:Y:S01]  /*129a0*/  @!P1 IMAD.MOV R19, RZ, RZ, -R19 ;  /* 0x000000ffff139224 */ /* 0x000fe200078e0a13 */
[C---:B------:R-:W-:Y:S01]  /*129b0*/  ISETP.GT.U32.AND P1, PT, R4.reuse, R3, PT ;  /* 0x000000030400720c */ /* 0x040fe20003f24070 */
[----:B------:R-:W-:Y:S01]  /*129c0*/  @!P3 IMAD.MOV R17, RZ, RZ, -R17 ;  /* 0x000000ffff11b224 */ /* 0x000fe200078e0a11 */
[C---:B------:R-:W-:Y:S01]  /*129d0*/  ISETP.GT.U32.AND P3, PT, R4.reuse, R18, PT ;  /* 0x000000120400720c */ /* 0x040fe20003f64070 */
[----:B------:R-:W-:Y:S01]  /*129e0*/  IMAD R15, R4, R12, R15 ;  /* 0x0000000c040f7224 */ /* 0x000fe200078e020f */
[----:B------:R0:W-:Y:S01]  /*129f0*/  STL [R1+0x1f0], R19 ;  /* 0x0001f01301007387 */ /* 0x0001e20000100800 */
[----:B------:R-:W-:-:S02]  /*12a00*/  @!P6 IMAD.IADD R9, R9, 0x1, -R4 ;  /* 0x000000010909e824 */ /* 0x000fc400078e0a04 */
[--C-:B------:R-:W-:Y:S01]  /*12a10*/  @!P5 IMAD.IADD R13, R13, 0x1, -R4.reuse ;  /* 0x000000010d0dd824 */ /* 0x100fe200078e0a04 */
[----:B------:R-:W-:Y:S01]  /*12a20*/  ISETP.GT.U32.AND P6, PT, R4, R15, PT ;  /* 0x0000000f0400720c */ /* 0x000fe20003fc4070 */
[----:B------:R-:W-:Y:S01]  /*12a30*/  VIADD R12, R0, 0xa6 ;  /* 0x000000a6000c7836 */ /* 0x000fe20000000000 */
[----:B------:R-:W-:Y:S01]  /*12a40*/  ISETP.GE.AND P5, PT, R5, RZ, PT ;  /* 0x000000ff0500720c */ /* 0x000fe20003fa6270 */
[----:B------:R-:W-:Y:S02]  /*12a50*/  IMAD.MOV.U32 R23, RZ, RZ, R13 ;  /* 0x000000ffff177224 */ /* 0x000fe400078e000d */
[----:B------:R-:W-:Y:S01]  /*12a60*/  @!P1 IMAD.IADD R3, R3, 0x1, -R4 ;  /* 0x0000000103039824 */ /* 0x000fe200078e0a04 */
[----:B------:R-:W-:Y:S01]  /*12a70*/  ISETP.GE.AND P1, PT, R11, RZ, PT ;  /* 0x000000ff0b00720c */ /* 0x000fe20003f26270 */
[----:B0-----:R-:W-:Y:S01]  /*12a80*/  IMAD.MOV.U32 R19, RZ, RZ, R16 ;  /* 0x000000ffff137224 */ /* 0x001fe200078e0010 */
[----:B------:R-:W-:Y:S01]  /*12a90*/  IABS R11, R12 ;  /* 0x0000000c000b7213 */ /* 0x000fe20000000000 */
[----:B------:R-:W-:-:S04]  /*12aa0*/  IMAD.HI.U32 R16, R21, R8, RZ ;  /* 0x0000000815107227 */ /* 0x000fc800078e00ff */
[----:B------:R-:W-:Y:S02]  /*12ab0*/  IMAD.MOV R16, RZ, RZ, -R16 ;  /* 0x000000ffff107224 */ /* 0x000fe400078e0a10 */
[----:B------:R-:W-:Y:S01]  /*12ac0*/  @!P3 IMAD.IADD R18, R18, 0x1, -R4 ;  /* 0x000000011212b824 */ /* 0x000fe200078e0a04 */
[C---:B------:R-:W-:Y:S01]  /*12ad0*/  ISETP.GT.U32.AND P3, PT, R4.reuse, R9, PT ;  /* 0x000000090400720c */ /* 0x040fe20003f64070 */
[----:B------:R-:W-:Y:S02]  /*12ae0*/  IMAD R5, R4, R16, R8 ;  /* 0x0000001004057224 */ /* 0x000fe400078e0208 */
[----:B------:R-:W-:Y:S02]  /*12af0*/  VIADD R16, R0, 0xa9 ;  /* 0x000000a900107836 */ /* 0x000fe40000000000 */
[----:B------:R-:W-:Y:S02]  /*12b00*/  IMAD.MOV.U32 R14, RZ, RZ, R3 ;  /* 0x000000ffff0e7224 */ /* 0x000fe400078e0003 */
[----:B------:R-:W-:Y:S01]  /*12b10*/  @!P6 IMAD.IADD R15, R15, 0x1, -R4 ;  /* 0x000000010f0fe824 */ /* 0x000fe200078e0a04 */
[----:B------:R-:W-:Y:S01]  /*12b20*/  IABS R3, R16 ;  /* 0x0000001000037213 */ /* 0x000fe20000000000 */
[----:B------:R-:W-:Y:S01]  /*12b30*/  @!P0 IMAD.MOV R14, RZ, RZ, -R14 ;  /* 0x000000ffff0e8224 */ /* 0x000fe200078e0a0e */
[C---:B------:R-:W-:Y:S01]  /*12b40*/  ISETP.GT.U32.AND P0, PT, R4.reuse, R18, PT ;  /* 0x000000120400720c */ /* 0x040fe20003f04070 */
[----:B------:R-:W-:Y:S01]  /*12b50*/  @!P4 IMAD.MOV R19, RZ, RZ, -R19 ;  /* 0x000000ffff13c224 */ /* 0x000fe200078e0a13 */
[----:B------:R-:W-:Y:S01]  /*12b60*/  ISETP.GT.U32.AND P6, PT, R4, R15, PT ;  /* 0x0000000f0400720c */ /* 0x000fe20003fc4070 */
[----:B------:R-:W-:Y:S01]  /*12b70*/  IMAD.HI.U32 R8, R21, R3, RZ ;  /* 0x0000000315087227 */ /* 0x000fe200078e00ff */
[----:B------:R-:W-:-:S02]  /*12b80*/  ISETP.GE.AND P4, PT, R10, RZ, PT ;  /* 0x000000ff0a00720c */ /* 0x000fc40003f86270 */
[----:B------:R-:W-:Y:S01]  /*12b90*/  STL [R1+0x124], R19 ;  /* 0x0001241301007387 */ /* 0x000fe20000100800 */
[----:B------:R-:W-:Y:S02]  /*12ba0*/  VIADD R10, R0, 0xa7 ;  /* 0x000000a7000a7836 */ /* 0x000fe40000000000 */
[----:B------:R-:W-:Y:S01]  /*12bb0*/  IMAD.MOV R8, RZ, RZ, -R8 ;  /* 0x000000ffff087224 */ /* 0x000fe200078e0a08 */
[----:B------:R0:W-:Y:S01]  /*12bc0*/  STL [R1+0x358], R17 ;  /* 0x0003581101007387 */ /* 0x0001e20000100800 */
[--C-:B------:R-:W-:Y:S01]  /*12bd0*/  @!P3 IMAD.IADD R9, R9, 0x1, -R4.reuse ;  /* 0x000000010909b824 */ /* 0x100fe200078e0a04 */
[C---:B------:R-:W-:Y:S01]  /*12be0*/  ISETP.GT.U32.AND P3, PT, R4.reuse, R5, PT ;  /* 0x000000050400720c */ /* 0x040fe20003f64070 */
[----:B------:R-:W-:Y:S01]  /*12bf0*/  IMAD R3, R4, R8, R3 ;  /* 0x0000000804037224 */ /* 0x000fe200078e0203 */
[----:B------:R1:W-:Y:S01]  /*12c00*/  STL [R1+0x434], R14 ;  /* 0x0004340e01007387 */ /* 0x0003e20000100800 */
[--C-:B------:R-:W-:Y:S01]  /*12c10*/  @!P0 IMAD.IADD R18, R18, 0x1, -R4.reuse ;  /* 0x0000000112128824 */ /* 0x100fe200078e0a04 */
[----:B------:R-:W-:Y:S01]  /*12c20*/  ISETP.GE.AND P0, PT, R2, RZ, PT ;  /* 0x000000ff0200720c */ /* 0x000fe20003f06270 */
[----:B------:R-:W-:Y:S01]  /*12c30*/  @!P6 IMAD.IADD R15, R15, 0x1, -R4 ;  /* 0x000000010f0fe824 */ /* 0x000fe200078e0a04 */
[----:B------:R-:W-:Y:S01]  /*12c40*/  ISETP.GT.U32.AND P6, PT, R4, R3, PT ;  /* 0x000000030400720c */ /* 0x000fe20003fc4070 */
[----:B------:R-:W-:-:S02]  /*12c50*/  @!P2 IMAD.MOV R23, RZ, RZ, -R23 ;  /* 0x000000ffff17a224 */ /* 0x000fc400078e0a17 */
[----:B0-----:R-:W-:Y:S02]  /*12c60*/  VIADD R17, R0, 0xa8 ;  /* 0x000000a800117836 */ /* 0x001fe40000000000 */
[----:B------:R-:W-:Y:S01]  /*12c70*/  IMAD.HI.U32 R8, R21, R11, RZ ;  /* 0x0000000b15087227 */ /* 0x000fe200078e00ff */
[----:B-1----:R-:W-:Y:S01]  /*12c80*/  IABS R14, R10 ;  /* 0x0000000a000e7213 */ /* 0x002fe20000000000 */
[----:B------:R-:W-:Y:S01]  /*12c90*/  STL [R1+0x368], R23 ;  /* 0x0003681701007387 */ /* 0x000fe20000100800 */
[----:B------:R-:W-:Y:S01]  /*12ca0*/  IABS R19, R17 ;  /* 0x0000001100137213 */ /* 0x000fe20000000000 */
[----:B------:R-:W-:Y:S01]  /*12cb0*/  @!P3 IMAD.IADD R5, R5, 0x1, -R4 ;  /* 0x000000010505b824 */ /* 0x000fe200078e0a04 */
[----:B------:R-:W-:Y:S01]  /*12cc0*/  ISETP.GE.AND P3, PT, R16, RZ, PT ;  /* 0x000000ff1000720c */ /* 0x000fe20003f66270 */
[----:B------:R-:W-:-:S03]  /*12cd0*/  IMAD.HI.U32 R2, R21, R14, RZ ;  /* 0x0000000e15027227 */ /* 0x000fc600078e00ff */
[----:B------:R-:W-:Y:S01]  /*12ce0*/  ISETP.GT.U32.AND P2, PT, R4, R5, PT ;  /* 0x000000050400720c */ /* 0x000fe20003f44070 */
[----:B------:R-:W-:Y:S02]  /*12cf0*/  IMAD.MOV R2, RZ, RZ, -R2 ;  /* 0x000000ffff027224 */ /* 0x000fe400078e0a02 */
[----:B------:R-:W-:-:S04]  /*12d00*/  IMAD.HI.U32 R20, R21, R19, RZ ;  /* 0x0000001315147227 */ /* 0x000fc800078e00ff */
[C---:B------:R-:W-:Y:S02]  /*12d10*/  IMAD R14, R4.reuse, R2, R14 ;  /* 0x00000002040e7224 */ /* 0x040fe400078e020e */
[----:B------:R-:W-:Y:S02]  /*12d20*/  IMAD.MOV R20, RZ, RZ, -R20 ;  /* 0x000000ffff147224 */ /* 0x000fe400078e0a14 */
[----:B------:R-:W-:Y:S02]  /*12d30*/  @!P6 IMAD.IADD R3, R3, 0x1, -R4 ;  /* 0x000000010303e824 */ /* 0x000fe400078e0a04 */
[----:B------:R-:W-:Y:S02]  /*12d40*/  IMAD.MOV.U32 R22, RZ, RZ, R9 ;  /* 0x000000ffff167224 */ /* 0x000fe400078e0009 */
[----:B------:R-:W-:Y:S01]  /*12d50*/  @!P1 IMAD.MOV R18, RZ, RZ, -R18 ;  /* 0x000000ffff129224 */ /* 0x000fe200078e0a12 */
[C---:B------:R-:W-:Y:S01]  /*12d60*/  ISETP.GT.U32.AND P1, PT, R4.reuse, R14, PT ;  /* 0x0000000e0400720c */ /* 0x040fe20003f24070 */
[----:B------:R-:W-:-:S02]  /*12d70*/  IMAD R16, R4, R20, R19 ;  /* 0x0000001404107224 */ /* 0x000fc400078e0213 */
[----:B------:R-:W-:Y:S02]  /*12d80*/  IMAD.MOV R8, RZ, RZ, -R8 ;  /* 0x000000ffff087224 */ /* 0x000fe400078e0a08 */
[----:B------:R-:W-:Y:S01]  /*12d90*/  @!P4 IMAD.MOV R22, RZ, RZ, -R22 ;  /* 0x000000ffff16c224 */ /* 0x000fe200078e0a16 */
[----:B------:R-:W-:Y:S01]  /*12da0*/  ISETP.GT.U32.AND P4, PT, R4, R3, PT ;  /* 0x000000030400720c */ /* 0x000fe20003f84070 */
[----:B------:R-:W-:Y:S01]  /*12db0*/  VIADD R2, R0, 0xa5 ;  /* 0x000000a500027836 */ /* 0x000fe20000000000 */
[C---:B------:R-:W-:Y:S01]  /*12dc0*/  ISETP.GT.U32.AND P6, PT, R4.reuse, R16, PT ;  /* 0x000000100400720c */ /* 0x040fe20003fc4070 */
[----:B------:R-:W-:Y:S01]  /*12dd0*/  IMAD R11, R4, R8, R11 ;  /* 0x00000008040b7224 */ /* 0x000fe200078e020b */
[----:B------:R-:W-:Y:S01]  /*12de0*/  STL [R1+0x36c], R22 ;  /* 0x00036c1601007387 */ /* 0x000fe20000100800 */
[----:B------:R-:W-:Y:S01]  /*12df0*/  VIADD R8, R0, 0xa4 ;  /* 0x000000a400087836 */ /* 0x000fe20000000000 */
[----:B------:R-:W-:Y:S01]  /*12e00*/  IABS R13, R2 ;  /* 0x00000002000d7213 */ /* 0x000fe20000000000 */
[--C-:B------:R-:W-:Y:S01]  /*12e10*/  @!P2 IMAD.IADD R5, R5, 0x1, -R4.reuse ;  /* 0x000000010505a824 */ /* 0x100fe200078e0a04 */
[----:B------:R0:W-:Y:S01]  /*12e20*/  STL [R1+0x378], R18 ;  /* 0x0003781201007387 */ /* 0x0001e20000100800 */
[----:B------:R-:W-:Y:S01]  /*12e30*/  ISETP.GT.U32.AND P2, PT, R4, R11, PT ;  /* 0x0000000b0400720c */ /* 0x000fe20003f44070 */
[----:B------:R-:W-:Y:S01]  /*12e40*/  IMAD.MOV.U32 R19, RZ, RZ, R15 ;  /* 0x000000ffff137224 */ /* 0x000fe200078e000f */
[----:B------:R-:W-:Y:S01]  /*12e50*/  IABS R9, R8 ;  /* 0x0000000800097213 */ /* 0x000fe20000000000 */
[----:B------:R-:W-:-:S02]  /*12e60*/  @!P1 IMAD.IADD R14, R14, 0x1, -R4 ;  /* 0x000000010e0e9824 */ /* 0x000fc400078e0a04 */
[----:B------:R-:W-:-:S04]  /*12e70*/  IMAD.HI.U32 R15, R21, R13, RZ ;  /* 0x0000000d150f7227 */ /* 0x000fc800078e00ff */
[----:B0-----:R-:W-:Y:S02]  /*12e80*/  IMAD.MOV.U32 R18, RZ, RZ, R5 ;  /* 0x000000ffff127224 */ /* 0x001fe400078e0005 */
[----:B------:R-:W-:Y:S01]  /*12e90*/  @!P4 IMAD.IADD R3, R3, 0x1, -R4 ;  /* 0x000000010303c824 */ /* 0x000fe200078e0a04 */
[----:B------:R-:W-:Y:S01]  /*12ea0*/  ISETP.GE.AND P4, PT, R10, RZ, PT ;  /* 0x000000ff0a00720c */ /* 0x000fe20003f86270 */
[----:B------:R-:W-:Y:S01]  /*12eb0*/  @!P0 IMAD.MOV R18, RZ, RZ, -R18 ;  /* 0x000000ffff128224 */ /* 0x000fe200078e0a12 */
[----:B------:R-:W-:Y:S01]  /*12ec0*/  ISETP.GT.U32.AND P0, PT, R4, R14, PT ;  /* 0x0000000e0400720c */ /* 0x000fe20003f04070 */
[----:B------:R-:W-:Y:S02]  /*12ed0*/  IMAD.MOV R15, RZ, RZ, -R15 ;  /* 0x000000ffff0f7224 */ /* 0x000fe400078e0a0f */
[----:B------:R-:W-:-:S04]  /*12ee0*/  IMAD.HI.U32 R10, R21, R9, RZ ;  /* 0x00000009150a7227 */ /* 0x000fc800078e00ff */
[----:B------:R-:W-:Y:S01]  /*12ef0*/  @!P6 IMAD.IADD R16, R16, 0x1, -R4 ;  /* 0x000000011010e824 */ /* 0x000fe200078e0a04 */
[----:B------:R-:W-:Y:S01]  /*12f00*/  ISETP.GE.AND P6, PT, R12, RZ, PT ;  /* 0x000000ff0c00720c */ /* 0x000fe20003fc6270 */
[C---:B------:R-:W-:Y:S02]  /*12f10*/  IMAD R12, R4.reuse, R15, R13 ;  /* 0x0000000f040c7224 */ /* 0x040fe400078e020d */
[----:B------:R-:W-:Y:S01]  /*12f20*/  IMAD.MOV R10, RZ, RZ, -R10 ;  /* 0x000000ffff0a7224 */ /* 0x000fe200078e0a0a */
[C---:B------:R-:W-:Y:S01]  /*12f30*/  ISETP.GT.U32.AND P1, PT, R4.reuse, R16, PT ;  /* 0x000000100400720c */ /* 0x040fe20003f24070 */
[----:B------:R-:W-:Y:S02]  /*12f40*/  IMAD.MOV.U32 R13, RZ, RZ, R3 ;  /* 0x000000ffff0d7224 */ /* 0x000fe400078e0003 */
[----:B------:R-:W-:Y:S02]  /*12f50*/  @!P2 IMAD.IADD R11, R11, 0x1, -R4 ;  /* 0x000000010b0ba824 */ /* 0x000fe400078e0a04 */
[----:B------:R-:W-:-:S02]  /*12f60*/  IMAD R9, R4, R10, R9 ;  /* 0x0000000a04097224 */ /* 0x000fc400078e0209 */
[----:B------:R-:W-:Y:S01]  /*12f70*/  @!P3 IMAD.MOV R13, RZ, RZ, -R13 ;  /* 0x000000ffff0db224 */ /* 0x000fe200078e0a0d */
[----:B------:R-:W-:Y:S01]  /*12f80*/  ISETP.GT.U32.AND P3, PT, R4, R12, PT ;  /* 0x0000000c0400720c */ /* 0x000fe20003f64070 */
[----:B------:R-:W-:Y:S01]  /*12f90*/  VIADD R5, R0, 0xa3 ;  /* 0x000000a300057836 */ /* 0x000fe20000000000 */
[----:B------:R-:W-:Y:S01]  /*12fa0*/  ISETP.GT.U32.AND P2, PT, R4, R11, PT ;  /* 0x0000000b0400720c */ /* 0x000fe20003f44070 */
[--C-:B------:R-:W-:Y:S01]  /*12fb0*/  @!P0 IMAD.IADD R14, R14, 0x1, -R4.reuse ;  /* 0x000000010e0e8824 */ /* 0x100fe200078e0a04 */
[----:B------:R-:W-:Y:S01]  /*12fc0*/  ISETP.GT.U32.AND P0, PT, R4, R9, PT ;  /* 0x000000090400720c */ /* 0x000fe20003f04070 */
[----:B------:R-:W-:Y:S01]  /*12fd0*/  @!P5 IMAD.MOV R19, RZ, RZ, -R19 ;  /* 0x000000ffff13d224 */ /* 0x000fe200078e0a13 */
[----:B------:R-:W-:Y:S01]  /*12fe0*/  IABS R3, R5 ;  /* 0x0000000500037213 */ /* 0x000fe20000000000 */
[--C-:B------:R-:W-:Y:S01]  /*12ff0*/  @!P1 IMAD.IADD R16, R16, 0x1, -R4.reuse ;  /* 0x0000000110109824 */ /* 0x100fe200078e0a04 */
[----:B------:R-:W-:Y:S01]  /*13000*/  ISETP.GE.AND P5, PT, R17, RZ, PT ;  /* 0x000000ff1100720c */ /* 0x000fe20003fa6270 */
[----:B------:R-:W-:Y:S01]  /*13010*/  VIADD R10, R0, 0xa2 ;  /* 0x000000a2000a7836 */ /* 0x000fe20000000000 */
[----:B------:R-:W-:Y:S01]  /*13020*/  ISETP.GE.AND P1, PT, R2, RZ, PT ;  /* 0x000000ff0200720c */ /* 0x000fe20003f26270 */
[----:B------:R-:W-:Y:S01]  /*13030*/  IMAD.HI.U32 R15, R21, R3, RZ ;  /* 0x00000003150f7227 */ /* 0x000fe200078e00ff */
[----:B------:R-:W-:Y:S02]  /*13040*/  STL [R1+0x404], R19 ;  /* 0x0004041301007387 */ /* 0x000fe40000100800 */
[----:B------:R-:W-:Y:S01]  /*13050*/  IABS R2, R10 ;  /* 0x0000000a00027213 */ /* 0x000fe20000000000 */
[--C-:B------:R-:W-:Y:S01]  /*13060*/  @!P3 IMAD.IADD R12, R12, 0x1, -R4.reuse ;  /* 0x000000010c0cb824 */ /* 0x100fe200078e0a04 */
[----:B------:R-:W-:Y:S01]  /*13070*/  ISETP.GE.AND P3, PT, R5, RZ, PT ;  /* 0x000000ff0500720c */ /* 0x000fe20003f66270 */
[----:B------:R-:W-:Y:S01]  /*13080*/  @!P2 IMAD.IADD R11, R11, 0x1, -R4 ;  /* 0x000000010b0ba824 */ /* 0x000fe200078e0a04 */
[----:B------:R-:W-:Y:S01]  /*13090*/  ISETP.GE.AND P2, PT, R8, RZ, PT ;  /* 0x000000ff0800720c */ /* 0x000fe20003f46270 */
[----:B------:R-:W-:Y:S01]  /*130a0*/  IMAD.MOV R15, RZ, RZ, -R15 ;  /* 0x000000ffff0f7224 */ /* 0x000fe200078e0a0f */
[----:B------:R-:W-:Y:S01]  /*130b0*/  STL [R1+0x37c], R18 ;  /* 0x00037c1201007387 */ /* 0x000fe20000100800 */
[----:B------:R-:W-:-:S02]  /*130c0*/  VIADD R8, R0, 0xa1 ;  /* 0x000000a100087836 */ /* 0x000fc40000000000 */
[----:B------:R-:W-:Y:S01]  /*130d0*/  @!P0 IMAD.IADD R9, R9, 0x1, -R4 ;  /* 0x0000000109098824 */ /* 0x000fe200078e0a04 */
[C---:B------:R-:W-:Y:S01]  /*130e0*/  ISETP.GT.U32.AND P0, PT, R4.reuse, R12, PT ;  /* 0x0000000c0400720c */ /* 0x040fe20003f04070 */
[C---:B------:R-:W-:Y:S01]  /*130f0*/  IMAD R3, R4.reuse, R15, R3 ;  /* 0x0000000f04037224 */ /* 0x040fe200078e0203 */
[----:B------:R-:W-:Y:S01]  /*13100*/  IABS R5, R8 ;  /* 0x0000000800057213 */ /* 0x000fe20000000000 */
[----:B------:R-:W-:Y:S01]  /*13110*/  IMAD.MOV.U32 R17, RZ, RZ, R16 ;  /* 0x000000ffff117224 */ /* 0x000fe200078e0010 */
[----:B------:R0:W-:Y:S01]  /*13120*/  STL [R1+0x3e0], R13 ;  /* 0x0003e00d01007387 */ /* 0x0001e20000100800 */
[----:B------:R-:W-:Y:S01]  /*13130*/  @!P4 IMAD.MOV R14, RZ, RZ, -R14 ;  /* 0x000000ffff0ec224 */ /* 0x000fe200078e0a0e */
[C---:B------:R-:W-:Y:S01]  /*13140*/  ISETP.GT.U32.AND P4, PT, R4.reuse, R3, PT ;  /* 0x000000030400720c */ /* 0x040fe20003f84070 */
[----:B------:R-:W-:Y:S02]  /*13150*/  IMAD.MOV.U32 R16, RZ, RZ, R11 ;  /* 0x000000ffff107224 */ /* 0x000fe400078e000b */
[----:B------:R-:W-:Y:S01]  /*13160*/  @!P5 IMAD.MOV R17, RZ, RZ, -R17 ;  /* 0x000000ffff11d224 */ /* 0x000fe200078e0a11 */
[----:B------:R-:W-:Y:S01]  /*13170*/  ISETP.GT.U32.AND P5, PT, R4, R9, PT ;  /* 0x000000090400720c */ /* 0x000fe20003fa4070 */
[----:B------:R-:W-:-:S03]  /*13180*/  IMAD.HI.U32 R11, R21, R5, RZ ;  /* 0x00000005150b7227 */ /* 0x000fc600078e00ff */
[----:B------:R-:W-:Y:S01]  /*13190*/  STL [R1+0x380], R17 ;  /* 0x0003801101007387 */ /* 0x000fe20000100800 */
[----:B------:R-:W-:Y:S01]  /*131a0*/  @!P6 IMAD.MOV R16, RZ, RZ, -R16 ;  /* 0x000000ffff10e224 */ /* 0x000fe200078e0a10 */
[----:B------:R-:W-:Y:S01]  /*131b0*/  ISETP.GE.AND P6, PT, R10, RZ, PT ;  /* 0x000000ff0a00720c */ /* 0x000fe20003fc6270 */
[----:B------:R-:W-:Y:S01]  /*131c0*/  IMAD.MOV R10, RZ, RZ, -R11 ;  /* 0x000000ffff0a7224 */ /* 0x000fe200078e0a0b */
[----:B------:R1:W-:Y:S01]  /*131d0*/  STL [R1+0x384], R14 ;  /* 0x0003840e01007387 */ /* 0x0003e20000100800 */
[----:B------:R-:W-:Y:S02]  /*131e0*/  @!P0 IMAD.IADD R12, R12, 0x1, -R4 ;  /* 0x000000010c0c8824 */ /* 0x000fe400078e0a04 */
[----:B0-----:R-:W-:Y:S01]  /*131f0*/  IMAD.HI.U32 R13, R21, R2, RZ ;  /* 0x00000002150d7227 */ /* 0x001fe200078e00ff */
[----:B------:R0:W-:Y:S03]  /*13200*/  STL [R1+0x39c], R16 ;  /* 0x00039c1001007387 */ /* 0x0001e60000100800 */
[----:B------:R-:W-:-:S02]  /*13210*/  IMAD R5, R4, R10, R5 ;  /* 0x0000000a04057224 */ /* 0x000fc400078e0205 */
[----:B------:R-:W-:Y:S02]  /*13220*/  IMAD.MOV.U32 R15, RZ, RZ, R12 ;  /* 0x000000ffff0f7224 */ /* 0x000fe400078e000c */
[----:B------:R-:W-:Y:S02]  /*13230*/  IMAD.MOV R13, RZ, RZ, -R13 ;  /* 0x000000ffff0d7224 */ /* 0x000fe400078e0a0d */
[----:B------:R-:W-:Y:S02]  /*13240*/  @!P4 IMAD.IADD R3, R3, 0x1, -R4 ;  /* 0x000000010303c824 */ /* 0x000fe400078e0a04 */
[----:B------:R-:W-:Y:S01]  /*13250*/  @!P1 IMAD.MOV R15, RZ, RZ, -R15 ;  /* 0x000000ffff0f9224 */ /* 0x000fe200078e0a0f */
[C---:B------:R-:W-:Y:S01]  /*13260*/  ISETP.GT.U32.AND P1, PT, R4.reuse, R5, PT ;  /* 0x000000050400720c */ /* 0x040fe20003f24070 */
[C---:B------:R-:W-:Y:S01]  /*13270*/  IMAD R2, R4.reuse, R13, R2 ;  /* 0x0000000d04027224 */ /* 0x040fe200078e0202 */
[----:B------:R-:W-:Y:S01]  /*13280*/  ISETP.GT.U32.AND P4, PT, R4, R3, PT ;  /* 0x000000030400720c */ /* 0x000fe20003f84070 */
[--C-:B------:R-:W-:Y:S01]  /*13290*/  @!P5 IMAD.IADD R9, R9, 0x1, -R4.reuse ;  /* 0x000000010909d824 */ /* 0x100fe200078e0a04 */
[----:B------:R-:W-:Y:S01]  /*132a0*/  ISETP.GE.AND P5, PT, R8, RZ, PT ;  /* 0x000000ff0800720c */ /* 0x000fe20003fa6270 */
[----:B------:R-:W-:Y:S01]  /*132b0*/  VIADD R8, R0, 0xa0 ;  /* 0x000000a000087836 */ /* 0x000fe20000000000 */
[----:B------:R-:W-:Y:S01]  /*132c0*/  ISETP.GT.U32.AND P0, PT, R4, R2, PT ;  /* 0x000000020400720c */ /* 0x000fe20003f04070 */
[C---:B------:R-:W-:Y:S01]  /*132d0*/  VIADD R11, R0.reuse, 0x9f ;  /* 0x0000009f000b7836 */ /* 0x040fe20000000000 */
[----:B------:R2:W-:Y:S01]  /*132e0*/  STL [R1+0x394], R15 ;  /* 0x0003940f01007387 */ /* 0x0005e20000100800 */
[----:B-1----:R-:W-:Y:S01]  /*132f0*/  IMAD.MOV.U32 R14, RZ, RZ, R9 ;  /* 0x000000ffff0e7224 */ /* 0x002fe200078e0009 */
[----:B------:R-:W-:Y:S01]  /*13300*/  IABS R22, R8 ;  /* 0x0000000800167213 */ /* 0x000fe20000000000 */
[----:B------:R-:W-:Y:S01]  /*13310*/  VIADD R10, R0, 0x9e ;  /* 0x0000009e000a7836 */ /* 0x000fe20000000000 */
[----:B------:R-:W-:Y:S01]  /*13320*/  IABS R20, R11 ;  /* 0x0000000b00147213 */ /* 0x000fe20000000000 */
[----:B------:R-:W-:-:S02]  /*13330*/  @!P1 IMAD.IADD R5, R5, 0x1, -R4 ;  /* 0x0000000105059824 */ /* 0x000fc400078e0a04 */
[----:B------:R-:W-:Y:S01]  /*13340*/  IMAD.HI.U32 R12, R21, R22, RZ ;  /* 0x00000016150c7227 */ /* 0x000fe200078e00ff */
[----:B------:R-:W-:Y:S02]  /*13350*/  IABS R13, R10 ;  /* 0x0000000a000d7213 */ /* 0x000fe40000000000 */
[----:B------:R-:W-:Y:S01]  /*13360*/  ISETP.GT.U32.AND P1, PT, R4, R5, PT ;  /* 0x000000050400720c */ /* 0x000fe20003f24070 */
[----:B------:R-:W-:Y:S01]  /*13370*/  @!P4 IMAD.IADD R3, R3, 0x1, -R4 ;  /* 0x000000010303c824 */ /* 0x000fe200078e0a04 */
[----:B------:R-:W-:Y:S01]  /*13380*/  ISETP.GE.AND P4, PT, R11, RZ, PT ;  /* 0x000000ff0b00720c */ /* 0x000fe20003f86270 */
[----:B------:R-:W-:Y:S02]  /*13390*/  IMAD.MOV R11, RZ, RZ, -R12 ;  /* 0x000000ffff0b7224 */ /* 0x000fe400078e0a0c */
[----:B------:R-:W-:Y:S02]  /*133a0*/  @!P0 IMAD.IADD R2, R2, 0x1, -R4 ;  /* 0x0000000102028824 */ /* 0x000fe400078e0a04 */
[----:B------:R-:W-:-:S03]  /*133b0*/  IMAD.HI.U32 R9, R21, R20, RZ ;  /* 0x0000001415097227 */ /* 0x000fc600078e00ff */
[C---:B------:R-:W-:Y:S01]  /*133c0*/  ISETP.GT.U32.AND P0, PT, R4.reuse, R2, PT ;  /* 0x000000020400720c */ /* 0x040fe20003f04070 */
[C---:B------:R-:W-:Y:S02]  /*133d0*/  IMAD R22, R4.reuse, R11, R22 ;  /* 0x0000000b04167224 */ /* 0x040fe400078e0216 */
[----:B0-----:R-:W-:Y:S02]  /*133e0*/  IMAD.MOV.U32 R16, RZ, RZ, R3 ;  /* 0x000000ffff107224 */ /* 0x001fe400078e0003 */
[----:B------:R-:W-:Y:S02]  /*133f0*/  IMAD.MOV R9, RZ, RZ, -R9 ;  /* 0x000000ffff097224 */ /* 0x000fe400078e0a09 */
[----:B------:R-:W-:Y:S01]  /*13400*/  @!P3 IMAD.MOV R16, RZ, RZ, -R16 ;  /* 0x000000ffff10b224 */ /* 0x000fe200078e0a10 */
[C---:B------:R-:W-:Y:S01]  /*13410*/  ISETP.GT.U32.AND P3, PT, R4.reuse, R22, PT ;  /* 0x000000160400720c */ /* 0x040fe20003f64070 */
[----:B------:R-:W-:Y:S02]  /*13420*/  IMAD R20, R4, R9, R20 ;  /* 0x0000000904147224 */ /* 0x000fe400078e0214 */
[----:B------:R-:W-:-:S02]  /*13430*/  @!P1 IMAD.IADD R5, R5, 0x1, -R4 ;  /* 0x0000000105059824 */ /* 0x000fc400078e0a04 */
[----:B------:R-:W-:Y:S01]  /*13440*/  @!P2 IMAD.MOV R14, RZ, RZ, -R14 ;  /* 0x000000ffff0ea224 */ /* 0x000fe200078e0a0e */
[----:B------:R-:W-:Y:S01]  /*13450*/  ISETP.GT.U32.AND P1, PT, R4, R20, PT ;  /* 0x000000140400720c */ /* 0x000fe20003f24070 */
[--C-:B------:R-:W-:Y:S01]  /*13460*/  @!P0 IMAD.IADD R2, R2, 0x1, -R4.reuse ;  /* 0x0000000102028824 */ /* 0x100fe200078e0a04 */
[----:B------:R-:W-:Y:S01]  /*13470*/  ISETP.GE.AND P2, PT, R8, RZ, PT ;  /* 0x000000ff0800720c */ /* 0x000fe20003f46270 */
[----:B------:R-:W-:Y:S01]  /*13480*/  IMAD.HI.U32 R8, R21, R13, RZ ;  /* 0x0000000d15087227 */ /* 0x000fe200078e00ff */
[----:B------:R0:W-:Y:S01]  /*13490*/  STL [R1+0x398], R14 ;  /* 0x0003980e01007387 */ /* 0x0001e20000100800 */
[----:B------:R-:W-:Y:S02]  /*134a0*/  ISETP.GE.AND P0, PT, R10, RZ, PT ;  /* 0x000000ff0a00720c */ /* 0x000fe40003f06270 */
[----:B------:R-:W-:Y:S01]  /*134b0*/  @!P3 IMAD.IADD R22, R22, 0x1, -R4 ;  /* 0x000000011616b824 */ /* 0x000fe200078e0a04 */
[----:B------:R-:W-:Y:S01]  /*134c0*/  STL [R1+0x38c], R16 ;  /* 0x00038c1001007387 */ /* 0x000fe20000100800 */
[----:B--2---:R-:W-:-:S02]  /*134d0*/  IMAD.MOV.U32 R15, RZ, RZ, R2 ;  /* 0x000000ffff0f7224 */ /* 0x004fc400078e0002 */
[----:B------:R-:W-:Y:S01]  /*134e0*/  IMAD.MOV R8, RZ, RZ, -R8 ;  /* 0x000000ffff087224 */ /* 0x000fe200078e0a08 */
[----:B------:R-:W-:Y:S01]  /*134f0*/  ISETP.GT.U32.AND P3, PT, R4, R22, PT ;  /* 0x000000160400720c */ /* 0x000fe20003f64070 */
[----:B------:R-:W-:Y:S02]  /*13500*/  @!P6 IMAD.MOV R15, RZ, RZ, -R15 ;  /* 0x000000ffff0fe224 */ /* 0x000fe400078e0a0f */
[----:B0-----:R-:W-:Y:S02]  /*13510*/  VIADD R14, R0, 0x9d ;  /* 0x0000009d000e7836 */ /* 0x001fe40000000000 */
[--C-:B------:R-:W-:Y:S01]  /*13520*/  @!P1 IMAD.IADD R20, R20, 0x1, -R4.reuse ;  /* 0x0000000114149824 */ /* 0x100fe200078e0a04 */
[----:B------:R0:W-:Y:S01]  /*13530*/  STL [R1+0x390], R15 ;  /* 0x0003900f01007387 */ /* 0x0001e20000100800 */
[----:B------:R-:W-:Y:S01]  /*13540*/  VIADD R10, R0, 0x9c ;  /* 0x0000009c000a7836 */ /* 0x000fe20000000000 */
[----:B------:R-:W-:Y:S01]  /*13550*/  ISETP.GE.AND P6, PT, R14, RZ, PT ;  /* 0x000000ff0e00720c */ /* 0x000fe20003fc6270 */
[C---:B------:R-:W-:Y:S01]  /*13560*/  IMAD R13, R4.reuse, R8, R13 ;  /* 0x00000008040d7224 */ /* 0x040fe200078e020d */
[----:B------:R-:W-:Y:S01]  /*13570*/  IABS R14, R14 ;  /* 0x0000000e000e7213 */ /* 0x000fe20000000000 */
[----:B------:R-:W-:Y:S01]  /*13580*/  IMAD.MOV.U32 R17, RZ, RZ, R5 ;  /* 0x000000ffff117224 */ /* 0x000fe200078e0005 */
[----:B------:R-:W-:Y:S01]  /*13590*/  ISETP.GT.U32.AND P1, PT, R4, R20, PT ;  /* 0x000000140400720c */ /* 0x000fe20003f24070 */
[----:B------:R-:W-:Y:S01]  /*135a0*/  @!P3 IMAD.IADD R22, R22, 0x1, -R4 ;  /* 0x000000011616b824 */ /* 0x000fe200078e0a04 */
[----:B------:R-:W-:Y:S01]  /*135b0*/  IABS R11, R10 ;  /* 0x0000000a000b7213 */ /* 0x000fe20000000000 */
[----:B------:R-:W-:Y:S01]  /*135c0*/  @!P5 IMAD.MOV R17, RZ, RZ, -R17 ;  /* 0x000000ffff11d224 */ /* 0x000fe200078e0a11 */
[----:B------:R-:W-:Y:S01]  /*135d0*/  ISETP.GT.U32.AND P5, PT, R4, R13, PT ;  /* 0x0000000d0400720c */ /* 0x000fe20003fa4070 */
[----:B0-----:R-:W-:Y:S01]  /*135e0*/  IMAD.HI.U32 R15, R21, R14, RZ ;  /* 0x0000000e150f7227 */ /* 0x001fe200078e00ff */
[----:B------:R-:W-:-:S02]  /*135f0*/  ISETP.GE.AND P3, PT, R10, RZ, PT ;  /* 0x000000ff0a00720c */ /* 0x000fc40003f66270 */
[----:B------:R0:W-:Y:S01]  /*13600*/  STL [R1+0x388], R17 ;  /* 0x0003881101007387 */ /* 0x0001e20000100800 */
[----:B------:R-:W-:Y:S02]  /*13610*/  IMAD.MOV R15, RZ, RZ, -R15 ;  /* 0x000000ffff0f7224 */ /* 0x000fe400078e0a0f */
[----:B------:R-:W-:-:S04]  /*13620*/  IMAD.HI.U32 R8, R21, R11, RZ ;  /* 0x0000000b15087227 */ /* 0x000fc800078e00ff */
[----:B------:R-:W-:Y:S02]  /*13630*/  IMAD R10, R4, R15, R14 ;  /* 0x0000000f040a7224 */ /* 0x000fe400078e020e */
[----:B------:R-:W-:Y:S02]  /*13640*/  IMAD.MOV R8, RZ, RZ, -R8 ;  /* 0x000000ffff087224 */ /* 0x000fe400078e0a08 */
[--C-:B------:R-:W-:Y:S01]  /*13650*/  @!P1 IMAD.IADD R20, R20, 0x1, -R4.reuse ;  /* 0x0000000114149824 */ /* 0x100fe200078e0a04 */
[----:B------:R-:W-:Y:S01]  /*13660*/  ISETP.GT.U32.AND P1, PT, R4, R10, PT ;  /* 0x0000000a0400720c */ /* 0x000fe20003f24070 */
[----:B------:R-:W-:Y:S02]  /*13670*/  VIADD R18, R0, 0x9b ;  /* 0x0000009b00127836 */ /* 0x000fe40000000000 */
[----:B------:R-:W-:Y:S02]  /*13680*/  IMAD R11, R4, R8, R11 ;  /* 0x00000008040b7224 */ /* 0x000fe400078e020b */
[----:B------:R-:W-:Y:S01]  /*13690*/  VIADD R3, R0, 0x9a ;  /* 0x0000009a00037836 */ /* 0x000fe20000000000 */
[----:B------:R-:W-:Y:S01]  /*136a0*/  IABS R12, R18 ;  /* 0x00000012000c7213 */ /* 0x000fe20000000000 */
[----:B------:R-:W-:Y:S01]  /*136b0*/  @!P5 IMAD.IADD R13, R13, 0x1, -R4 ;  /* 0x000000010d0dd824 */ /* 0x000fe200078e0a04 */
[----:B------:R-:W-:Y:S01]  /*136c0*/  ISETP.GT.U32.AND P5, PT, R4, R11, PT ;  /* 0x0000000b0400720c */ /* 0x000fe20003fa4070 */
[----:B------:R-:W-:Y:S01]  /*136d0*/  VIADD R14, R0, 0x99 ;  /* 0x00000099000e7836 */ /* 0x000fe20000000000 */
[----:B------:R-:W-:Y:S01]  /*136e0*/  IABS R9, R3 ;  /* 0x0000000300097213 */ /* 0x000fe20000000000 */
[----:B------:R-:W-:-:S03]  /*136f0*/  IMAD.HI.U32 R16, R21, R12, RZ ;  /* 0x0000000c15107227 */ /* 0x000fc600078e00ff */
[----:B------:R-:W-:Y:S01]  /*13700*/  IABS R8, R14 ;  /* 0x0000000e00087213 */ /* 0x000fe20000000000 */
[----:B------:R-:W-:Y:S01]  /*13710*/  @!P1 IMAD.IADD R10, R10, 0x1, -R4 ;  /* 0x000000010a0a9824 */ /* 0x000fe200078e0a04 */
[----:B------:R-:W-:Y:S01]  /*13720*/  ISETP.GT.U32.AND P1, PT, R4, R13, PT ;  /* 0x0000000d0400720c */ /* 0x000fe20003f24070 */
[----:B------:R-:W-:-:S04]  /*13730*/  IMAD.HI.U32 R2, R21, R9, RZ ;  /* 0x0000000915027227 */ /* 0x000fc800078e00ff */
[----:B------:R-:W-:Y:S02]  /*13740*/  IMAD.MOV R5, RZ, RZ, -R16 ;  /* 0x000000ffff057224 */ /* 0x000fe400078e0a10 */
[----:B------:R-:W-:Y:S02]  /*13750*/  VIADD R16, R0, 0x98 ;  /* 0x0000009800107836 */ /* 0x000fe40000000000 */
[----:B------:R-:W-:Y:S02]  /*13760*/  IMAD.MOV.U32 R24, RZ, RZ, R22 ;  /* 0x000000ffff187224 */ /* 0x000fe400078e0016 */
[----:B------:R-:W-:Y:S02]  /*13770*/  IMAD.MOV R2, RZ, RZ, -R2 ;  /* 0x000000ffff027224 */ /* 0x000fe400078e0a02 */
[----:B------:R-:W-:Y:S01]  /*13780*/  IMAD R12, R4, R5, R12 ;  /* 0x00000005040c7224 */ /* 0x000fe200078e020c */
[----:B------:R-:W-:Y:S01]  /*13790*/  IABS R5, R16 ;  /* 0x0000001000057213 */ /* 0x000fe20000000000 */
[----:B------:R-:W-:-:S02]  /*137a0*/  @!P5 IMAD.IADD R11, R11, 0x1, -R4 ;  /* 0x000000010b0bd824 */ /* 0x000fc400078e0a04 */
[----:B------:R-:W-:Y:S01]  /*137b0*/  @!P2 IMAD.MOV R24, RZ, RZ, -R24 ;  /* 0x000000ffff18a224 */ /* 0x000fe200078e0a18 */
[C---:B------:R-:W-:Y:S01]  /*137c0*/  ISETP.GT.U32.AND P2, PT, R4.reuse, R10, PT ;  /* 0x0000000a0400720c */ /* 0x040fe20003f44070 */
[C---:B------:R-:W-:Y:S01]  /*137d0*/  IMAD R9, R4.reuse, R2, R9 ;  /* 0x0000000204097224 */ /* 0x040fe200078e0209 */
[----:B------:R-:W-:Y:S01]  /*137e0*/  ISETP.GT.U32.AND P5, PT, R4, R11, PT ;  /* 0x0000000b0400720c */ /* 0x000fe20003fa4070 */
[C---:B------:R-:W-:Y:S01]  /*137f0*/  IMAD.HI.U32 R22, R21.reuse, R8, RZ ;  /* 0x0000000815167227 */ /* 0x040fe200078e00ff */
[----:B------:R-:W-:Y:S03]  /*13800*/  STL [R1+0x374], R24 ;  /* 0x0003741801007387 */ /* 0x000fe60000100800 */
[----:B------:R-:W-:-:S04]  /*13810*/  IMAD.HI.U32 R23, R21, R5, RZ ;  /* 0x0000000515177227 */ /* 0x000fc800078e00ff */
[----:B------:R-:W-:Y:S02]  /*13820*/  IMAD.MOV R22, RZ, RZ, -R22 ;  /* 0x000000ffff167224 */ /* 0x000fe400078e0a16 */
[----:B------:R-:W-:Y:S01]  /*13830*/  @!P1 IMAD.IADD R13, R13, 0x1, -R4 ;  /* 0x000000010d0d9824 */ /* 0x000fe200078e0a04 */
[C---:B------:R-:W-:Y:S01]  /*13840*/  ISETP.GT.U32.AND P1, PT, R4.reuse, R9, PT ;  /* 0x000000090400720c */ /* 0x040fe20003f24070 */
[----:B------:R-:W-:Y:S02]  /*13850*/  IMAD.MOV R23, RZ, RZ, -R23 ;  /* 0x000000ffff177224 */ /* 0x000fe400078e0a17 */
[----:B------:R-:W-:Y:S01]  /*13860*/  @!P4 IMAD.MOV R20, RZ, RZ, -R20 ;  /* 0x000000ffff14c224 */ /* 0x000fe200078e0a14 */
[C---:B------:R-:W-:Y:S01]  /*13870*/  ISETP.GT.U32.AND P4, PT, R4.reuse, R12, PT ;  /* 0x0000000c0400720c */ /* 0x040fe20003f84070 */
[----:B------:R-:W-:Y:S02]  /*13880*/  IMAD R8, R4, R22, R8 ;  /* 0x0000001604087224 */ /* 0x000fe400078e0208 */
[----:B------:R-:W-:Y:S01]  /*13890*/  VIADD R15, R0, 0x97 ;  /* 0x00000097000f7836 */ /* 0x000fe20000000000 */
[----:B------:R1:W-:Y:S01]  /*138a0*/  STL [R1+0x370], R20 ;  /* 0x0003701401007387 */ /* 0x0003e20000100800 */
[----:B------:R-:W-:-:S02]  /*138b0*/  IMAD R5, R4, R23, R5 ;  /* 0x0000001704057224 */ /* 0x000fc400078e0205 */
[--C-:B------:R-:W-:Y:S01]  /*138c0*/  @!P2 IMAD.IADD R10, R10, 0x1, -R4.reuse ;  /* 0x000000010a0aa824 */ /* 0x100fe200078e0a04 */
[----:B------:R-:W-:Y:S01]  /*138d0*/  ISETP.GT.U32.AND P2, PT, R4, R8, PT ;  /* 0x000000080400720c */ /* 0x000fe20003f44070 */
[----:B0-----:R-:W-:Y:S01]  /*138e0*/  VIADD R17, R0, 0x96 ;  /* 0x0000009600117836 */ /* 0x001fe20000000000 */
[----:B------:R-:W-:Y:S01]  /*138f0*/  IABS R19, R15 ;  /* 0x0000000f00137213 */ /* 0x000fe20000000000 */
[--C-:B------:R-:W-:Y:S01]  /*13900*/  @!P5 IMAD.IADD R11, R11, 0x1, -R4.reuse ;  /* 0x000000010b0bd824 */ /* 0x100fe200078e0a04 */
[----:B------:R-:W-:Y:S01]  /*13910*/  ISETP.GT.U32.AND P5, PT, R4, R5, PT ;  /* 0x000000050400720c */ /* 0x000fe20003fa4070 */
[----:B------:R-:W-:Y:S01]  /*13920*/  @!P1 IMAD.IADD R9, R9, 0x1, -R4 ;  /* 0x0000000109099824 */ /* 0x000fe200078e0a04 */
[----:B------:R-:W-:Y:S01]  /*13930*/  IABS R2, R17 ;  /* 0x0000001100027213 */ /* 0x000fe20000000000 */
[----:B------:R-:W-:Y:S01]  /*13940*/  IMAD.MOV.U32 R25, RZ, RZ, R13 ;  /* 0x000000ffff197224 */ /* 0x000fe200078e000d */
[----:B------:R-:W-:Y:S01]  /*13950*/  ISETP.GE.AND P1, PT, R3, RZ, PT ;  /* 0x000000ff0300720c */ /* 0x000fe20003f26270 */
[----:B-1----:R-:W-:-:S04]  /*13960*/  IMAD.HI.U32 R20, R21, R19, RZ ;  /* 0x0000001315147227 */ /* 0x002fc800078e00ff */
[----:B------:R-:W-:Y:S01]  /*13970*/  @!P4 IMAD.IADD R12, R12, 0x1, -R4 ;  /* 0x000000010c0cc824 */ /* 0x000fe200078e0a04 */
[----:B------:R-:W-:Y:S01]  /*13980*/  ISETP.GE.AND P4, PT, R18, RZ, PT ;  /* 0x000000ff1200720c */ /* 0x000fe20003f86270 */
[----:B------:R-:W-:Y:S01]  /*13990*/  @!P0 IMAD.MOV R25, RZ, RZ, -R25 ;  /* 0x000000ffff198224 */ /* 0x000fe200078e0a19 */
[----:B------:R-:W-:Y:S01]  /*139a0*/  ISETP.GT.U32.AND P0, PT, R4, R9, PT ;  /* 0x000000090400720c */ /* 0x000fe20003f04070 */
[----:B------:R-:W-:-:S03]  /*139b0*/  IMAD.HI.U32 R22, R21, R2, RZ ;  /* 0x0000000215167227 */ /* 0x000fc600078e00ff */
[----:B------:R-:W-:Y:S01]  /*139c0*/  STL [R1+0x364], R25 ;  /* 0x0003641901007387 */ /* 0x000fe20000100800 */
[----:B------:R-:W-:Y:S02]  /*139d0*/  IMAD.MOV R20, RZ, RZ, -R20 ;  /* 0x000000ffff147224 */ /* 0x000fe400078e0a14 */
[----:B------:R-:W-:Y:S01]  /*139e0*/  @!P2 IMAD.IADD R8, R8, 0x1, -R4 ;  /* 0x000000010808a824 */ /* 0x000fe200078e0a04 */
[C---:B------:R-:W-:Y:S01]  /*139f0*/  ISETP.GT.U32.AND P2, PT, R4.reuse, R12, PT ;  /* 0x0000000c0400720c */ /* 0x040fe20003f44070 */
[----:B------:R-:W-:Y:S02]  /*13a00*/  IMAD.MOV R22, RZ, RZ, -R22 ;  /* 0x000000ffff167224 */ /* 0x000fe400078e0a16 */
[----:B------:R-:W-:Y:S02]  /*13a10*/  IMAD R3, R4, R20, R19 ;  /* 0x0000001404037224 */ /* 0x000fe400078e0213 */
[----:B------:R-:W-:Y:S02]  /*13a20*/  IMAD.MOV.U32 R13, RZ, RZ, R11 ;  /* 0x000000ffff0d7224 */ /* 0x000fe400078e000b */
[----:B------:R-:W-:-:S02]  /*13a30*/  IMAD.MOV.U32 R24, RZ, RZ, R10 ;  /* 0x000000ffff187224 */ /* 0x000fc400078e000a */
[----:B------:R-:W-:Y:S01]  /*13a40*/  @!P5 IMAD.IADD R5, R5, 0x1, -R4 ;  /* 0x000000010505d824 */ /* 0x000fe200078e0a04 */
[C---:B------:R-:W-:Y:S01]  /*13a50*/  ISETP.GT.U32.AND P5, PT, R4.reuse, R8, PT ;  /* 0x000000080400720c */ /* 0x040fe20003fa4070 */
[----:B------:R-:W-:Y:S02]  /*13a60*/  IMAD R2, R4, R22, R2 ;  /* 0x0000001604027224 */ /* 0x000fe400078e0202 */
[----:B------:R-:W-:Y:S02]  /*13a70*/  VIADD R19, R0, 0x95 ;  /* 0x0000009500137836 */ /* 0x000fe40000000000 */
[----:B------:R-:W-:Y:S01]  /*13a80*/  @!P3 IMAD.MOV R13, RZ, RZ, -R13 ;  /* 0x000000ffff0db224 */ /* 0x000fe200078e0a0d */
[C---:B------:R-:W-:Y:S01]  /*13a90*/  ISETP.GT.U32.AND P3, PT, R4.reuse, R3, PT ;  /* 0x000000030400720c */ /* 0x040fe20003f64070 */
[----:B------:R-:W-:Y:S01]  /*13aa0*/  @!P6 IMAD.MOV R24, RZ, RZ, -R24 ;  /* 0x000000ffff18e224 */ /* 0x000fe200078e0a18 */
[----:B------:R-:W-:Y:S01]  /*13ab0*/  ISETP.GT.U32.AND P6, PT, R4, R5, PT ;  /* 0x000000050400720c */ /* 0x000fe20003fc4070 */
[--C-:B------:R-:W-:Y:S01]  /*13ac0*/  @!P0 IMAD.IADD R9, R9, 0x1, -R4.reuse ;  /* 0x0000000109098824 */ /* 0x100fe200078e0a04 */
[----:B------:R-:W-:Y:S01]  /*13ad0*/  IABS R11, R19 ;  /* 0x00000013000b7213 */ /* 0x000fe20000000000 */
[----:B------:R-:W-:Y:S01]  /*13ae0*/  @!P2 IMAD.IADD R12, R12, 0x1, -R4 ;  /* 0x000000010c0ca824 */ /* 0x000fe200078e0a04 */
[----:B------:R-:W-:Y:S01]  /*13af0*/  ISETP.GT.U32.AND P0, PT, R4, R2, PT ;  /* 0x000000020400720c */ /* 0x000fe20003f04070 */
[----:B------:R-:W-:Y:S01]  /*13b00*/  STL [R1+0x360], R24 ;  /* 0x0003601801007387 */ /* 0x000fe20000100800 */
[----:B------:R-:W-:Y:S01]  /*13b10*/  ISETP.GE.AND P2, PT, R14, RZ, PT ;  /* 0x000000ff0e00720c */ /* 0x000fe20003f46270 */
[----:B------:R-:W-:-:S02]  /*13b20*/  VIADD R18, R0, 0x94 ;  /* 0x0000009400127836 */ /* 0x000fc40000000000 */
[----:B------:R0:W-:Y:S01]  /*13b30*/  STL [R1+0x35c], R13 ;  /* 0x00035c0d01007387 */ /* 0x0001e20000100800 */
[--C-:B------:R-:W-:Y:S01]  /*13b40*/  @!P5 IMAD.IADD R8, R8, 0x1, -R4.reuse ;  /* 0x000000010808d824 */ /* 0x100fe200078e0a04 */
[----:B------:R-:W-:Y:S01]  /*13b50*/  ISETP.GE.AND P5, PT, R16, RZ, PT ;  /* 0x000000ff1000720c */ /* 0x000fe20003fa6270 */
[--C-:B------:R-:W-:Y:S01]  /*13b60*/  @!P3 IMAD.IADD R3, R3, 0x1, -R4.reuse ;  /* 0x000000010303b824 */ /* 0x100fe200078e0a04 */
[----:B------:R-:W-:Y:S01]  /*13b70*/  IABS R10, R18 ;  /* 0x00000012000a7213 */ /* 0x000fe20000000000 */
[--C-:B------:R-:W-:Y:S01]  /*13b80*/  @!P6 IMAD.IADD R5, R5, 0x1, -R4.reuse ;  /* 0x000000010505e824 */ /* 0x100fe200078e0a04 */
[----:B------:R-:W-:Y:S01]  /*13b90*/  ISETP.GE.AND P6, PT, R15, RZ, PT ;  /* 0x000000ff0f00720c */ /* 0x000fe20003fc6270 */
[----:B------:R-:W-:Y:S01]  /*13ba0*/  IMAD.MOV.U32 R20, RZ, RZ, R9 ;  /* 0x000000ffff147224 */ /* 0x000fe200078e0009 */
[----:B------:R-:W-:Y:S01]  /*13bb0*/  ISETP.GE.AND P3, PT, R17, RZ, PT ;  /* 0x000000ff1100720c */ /* 0x000fe20003f66270 */
[----:B------:R-:W-:Y:S01]  /*13bc0*/  @!P0 IMAD.IADD R2, R2, 0x1, -R4 ;  /* 0x0000000102028824 */ /* 0x000fe200078e0a04 */
[----:B------:R-:W-:Y:S01]  /*13bd0*/  ISETP.GT.U32.AND P0, PT, R4, R3, PT ;  /* 0x000000030400720c */ /* 0x000fe20003f04070 */
[----:B0-----:R-:W-:-:S04]  /*13be0*/  IMAD.HI.U32 R13, R21, R11, RZ ;  /* 0x0000000b150d7227 */ /* 0x001fc800078e00ff */
[----:B------:R-:W-:Y:S02]  /*13bf0*/  IMAD.MOV R13, RZ, RZ, -R13 ;  /* 0x000000ffff0d7224 */ /* 0x000fe400078e0a0d */
[----:B------:R-:W-:Y:S02]  /*13c00*/  IMAD.MOV.U32 R15, RZ, RZ, R8 ;  /* 0x000000ffff0f7224 */ /* 0x000fe400078e0008 */
[----:B------:R-:W-:Y:S02]  /*13c10*/  IMAD R9, R4, R13, R11 ;  /* 0x0000000d04097224 */ /* 0x000fe400078e020b */
[----:B------:R-:W-:-:S04]  /*13c20*/  IMAD.HI.U32 R14, R21, R10, RZ ;  /* 0x0000000a150e7227 */ /* 0x000fc800078e00ff */
[----:B------:R-:W-:Y:S01]  /*13c30*/  @!P2 IMAD.MOV R15, RZ, RZ, -R15 ;  /* 0x000000ffff0fa224 */ /* 0x000fe200078e0a0f */
[C---:B------:R-:W-:Y:S01]  /*13c40*/  ISETP.GT.U32.AND P2, PT, R4.reuse, R9, PT ;  /* 0x000000090400720c */ /* 0x040fe20003f44070 */
[----:B------:R-:W-:Y:S02]  /*13c50*/  IMAD.MOV.U32 R22, RZ, RZ, R12 ;  /* 0x000000ffff167224 */ /* 0x000fe400078e000c */
[----:B------:R-:W-:Y:S02]  /*13c60*/  IMAD.MOV R12, RZ, RZ, -R14 ;  /* 0x000000ffff0c7224 */ /* 0x000fe400078e0a0e */
[----:B------:R-:W-:Y:S02]  /*13c70*/  IMAD.MOV.U32 R14, RZ, RZ, R5 ;  /* 0x000000ffff0e7224 */ /* 0x000fe400078e0005 */
[----:B------:R-:W-:Y:S01]  /*13c80*/  @!P4 IMAD.MOV R22, RZ, RZ, -R22 ;  /* 0x000000ffff16c224 */ /* 0x000fe200078e0a16 */
[----:B------:R-:W-:Y:S01]  /*13c90*/  ISETP.GE.AND P4, PT, R19, RZ, PT ;  /* 0x000000ff1300720c */ /* 0x000fe20003f86270 */
[----:B------:R-:W-:Y:S01]  /*13ca0*/  @!P1 IMAD.MOV R20, RZ, RZ, -R20 ;  /* 0x000000ffff149224 */ /* 0x000fe200078e0a14 */
[----:B------:R-:W-:Y:S01]  /*13cb0*/  ISETP.GT.U32.AND P1, PT, R4, R2, PT ;  /* 0x000000020400720c */ /* 0x000fe20003f24070 */
[----:B------:R-:W-:Y:S01]  /*13cc0*/  @!P5 IMAD.MOV R14, RZ, RZ, -R14 ;  /* 0x000000ffff0ed224 */ /* 0x000fe200078e0a0e */
[----:B------:R-:W-:Y:S01]  /*13cd0*/  STL [R1+0x11c], R22 ;  /* 0x00011c1601007387 */ /* 0x000fe20000100800 */
[----:B------:R-:W-:-:S02]  /*13ce0*/  VIADD R5, R0, 0x93 ;  /* 0x0000009300057836 */ /* 0x000fc40000000000 */
[----:B------:R-:W-:Y:S01]  /*13cf0*/  @!P0 IMAD.IADD R3, R3, 0x1, -R4 ;  /* 0x0000000103038824 */ /* 0x000fe200078e0a04 */
[----:B------:R-:W-:Y:S01]  /*13d00*/  STL [R1+0x118], R20 ;  /* 0x0001181401007387 */ /* 0x000fe20000100800 */
[----:B------:R-:W-:Y:S01]  /*13d10*/  IMAD R8, R4, R12, R10 ;  /* 0x0000000c04087224 */ /* 0x000fe200078e020a */
[----:B------:R-:W-:Y:S01]  /*13d20*/  ISETP.GE.AND P0, PT, R18, RZ, PT ;  /* 0x000000ff1200720c */ /* 0x000fe20003f06270 */
[----:B------:R-:W-:Y:S01]  /*13d30*/  @!P2 IMAD.IADD R9, R9, 0x1, -R4 ;  /* 0x000000010909a824 */ /* 0x000fe200078e0a04 */
[----:B------:R-:W-:Y:S01]  /*13d40*/  STL [R1+0xb4], R15 ;  /* 0x0000b40f01007387 */ /* 0x000fe20000100800 */
[----:B------:R-:W-:Y:S01]  /*13d50*/  IMAD.MOV.U32 R12, RZ, RZ, R3 ;  /* 0x000000ffff0c7224 */ /* 0x000fe200078e0003 */
[----:B------:R-:W-:Y:S01]  /*13d60*/  ISETP.GT.U32.AND P5, PT, R4, R8, PT ;  /* 0x000000080400720c */ /* 0x000fe20003fa4070 */
[----:B------:R-:W-:Y:S01]  /*13d70*/  VIADD R10, R0, 0x92 ;  /* 0x00000092000a7836 */ /* 0x000fe20000000000 */
[----:B------:R0:W-:Y:S01]  /*13d80*/  STL [R1+0x33c], R14 ;  /* 0x00033c0e01007387 */ /* 0x0001e20000100800 */
[----:B------:R-:W-:Y:S01]  /*13d90*/  @!P6 IMAD.MOV R12, RZ, RZ, -R12 ;  /* 0x000000ffff0ce224 */ /* 0x000fe200078e0a0c */
[----:B------:R-:W-:Y:S01]  /*13da0*/  ISETP.GT.U32.AND P6, PT, R4, R9, PT ;  /* 0x000000090400720c */ /* 0x000fe20003fc4070 */
[----:B------:R-:W-:Y:S01]  /*13db0*/  @!P1 IMAD.IADD R2, R2, 0x1, -R4 ;  /* 0x0000000102029824 */ /* 0x000fe200078e0a04 */
[----:B------:R-:W-:Y:S01]  /*13dc0*/  IABS R11, R10 ;  /* 0x0000000a000b7213 */ /* 0x000fe20000000000 */
[----:B------:R-:W-:Y:S01]  /*13dd0*/  VIADD R13, R0, 0x91 ;  /* 0x00000091000d7836 */ /* 0x000fe20000000000 */
[----:B------:R-:W-:Y:S01]  /*13de0*/  ISETP.GE.AND P1, PT, R5, RZ, PT ;  /* 0x000000ff0500720c */ /* 0x000fe20003f26270 */
[----:B------:R1:W-:Y:S01]  /*13df0*/  STL [R1+0x340], R12 ;  /* 0x0003400c01007387 */ /* 0x0003e20000100800 */
[----:B------:R-:W-:Y:S01]  /*13e00*/  ISETP.GE.AND P2, PT, R10, RZ, PT ;  /* 0x000000ff0a00720c */ /* 0x000fe20003f46270 */
[----:B------:R-:W-:Y:S01]  /*13e10*/  VIADD R19, R0, 0x8d ;  /* 0x0000008d00137836 */ /* 0x000fe20000000000 */
[----:B0-----:R-:W-:Y:S01]  /*13e20*/  IABS R14, R5 ;  /* 0x00000005000e7213 */ /* 0x001fe20000000000 */
[----:B------:R-:W-:-:S02]  /*13e30*/  IMAD.MOV.U32 R5, RZ, RZ, R11 ;  /* 0x000000ffff057224 */ /* 0x000fc400078e000b */
[----:B------:R-:W-:Y:S02]  /*13e40*/  @!P5 IMAD.IADD R8, R8, 0x1, -R4 ;  /* 0x000000010808d824 */ /* 0x000fe400078e0a04 */
[----:B------:R-:W-:-:S03]  /*13e50*/  IMAD.HI.U32 R3, R21, R14, RZ ;  /* 0x0000000e15037227 */ /* 0x000fc600078e00ff */
[----:B------:R-:W-:Y:S01]  /*13e60*/  ISETP.GT.U32.AND P5, PT, R4, R8, PT ;  /* 0x000000080400720c */ /* 0x000fe20003fa4070 */
[----:B------:R-:W-:Y:S02]  /*13e70*/  IMAD.MOV R3, RZ, RZ, -R3 ;  /* 0x000000ffff037224 */ /* 0x000fe400078e0a03 */
[----:B------:R-:W-:-:S04]  /*13e80*/  IMAD.HI.U32 R10, R21, R5, RZ ;  /* 0x00000005150a7227 */ /* 0x000fc800078e00ff */
[C---:B------:R-:W-:Y:S02]  /*13e90*/  IMAD R14, R4.reuse, R3, R14 ;  /* 0x00000003040e7224 */ /* 0x040fe400078e020e */
[----:B------:R-:W-:Y:S02]  /*13ea0*/  @!P6 IMAD.IADD R9, R9, 0x1, -R4 ;  /* 0x000000010909e824 */ /* 0x000fe400078e0a04 */
[----:B------:R-:W-:Y:S01]  /*13eb0*/  IMAD.MOV.U32 R11, RZ, RZ, R2 ;  /* 0x000000ffff0b7224 */ /* 0x000fe200078e0002 */
[C---:B------:R-:W-:Y:S01]  /*13ec0*/  ISETP.GT.U32.AND P6, PT, R4.reuse, R14, PT ;  /* 0x0000000e0400720c */ /* 0x040fe20003fc4070 */
[----:B------:R-:W-:Y:S02]  /*13ed0*/  IMAD.MOV R2, RZ, RZ, -R10 ;  /* 0x000000ffff027224 */ /* 0x000fe400078e0a0a */
[----:B------:R-:W-:Y:S02]  /*13ee0*/  IMAD.MOV.U32 R15, RZ, RZ, R9 ;  /* 0x000000ffff0f7224 */ /* 0x000fe400078e0009 */
[----:B------:R-:W-:-:S02]  /*13ef0*/  IMAD R5, R4, R2, R5 ;  /* 0x0000000204057224 */ /* 0x000fc400078e0205 */
[----:B------:R-:W-:Y:S02]  /*13f00*/  @!P4 IMAD.MOV R15, RZ, RZ, -R15 ;  /* 0x000000ffff0fc224 */ /* 0x000fe400078e0a0f */
[----:B------:R-:W-:Y:S01]  /*13f10*/  @!P3 IMAD.MOV R11, RZ, RZ, -R11 ;  /* 0x000000ffff0bb224 */ /* 0x000fe200078e0a0b */
[----:B------:R-:W-:Y:S01]  /*13f20*/  ISETP.GT.U32.AND P4, PT, R4, R5, PT ;  /* 0x000000050400720c */ /* 0x000fe20003f84070 */
[--C-:B------:R-:W-:Y:S01]  /*13f30*/  @!P5 IMAD.IADD R8, R8, 0x1, -R4.reuse ;  /* 0x000000010808d824 */ /* 0x100fe200078e0a04 */
[----:B------:R-:W-:Y:S01]  /*13f40*/  ISETP.GE.AND P3, PT, R13, RZ, PT ;  /* 0x000000ff0d00720c */ /* 0x000fe20003f66270 */
[----:B------:R-:W-:Y:S01]  /*13f50*/  @!P6 IMAD.IADD R14, R14, 0x1, -R4 ;  /* 0x000000010e0ee824 */ /* 0x000fe200078e0a04 */
[----:B------:R-:W-:Y:S01]  /*13f60*/  IABS R13, R13 ;  /* 0x0000000d000d7213 */ /* 0x000fe20000000000 */
[----:B------:R0:W-:Y:S01]  /*13f70*/  STL [R1+0x344], R11 ;  /* 0x0003440b01007387 */ /* 0x0001e20000100800 */
[----:B-1----:R-:W-:Y:S02]  /*13f80*/  VIADD R12, R0, 0x8f ;  /* 0x0000008f000c7836 */ /* 0x002fe40000000000 */
[----:B------:R-:W-:Y:S01]  /*13f90*/  ISETP.GT.U32.AND P6, PT, R4, R14, PT ;  /* 0x0000000e0400720c */ /* 0x000fe20003fc4070 */
[----:B------:R-:W-:Y:S01]  /*13fa0*/  IMAD.HI.U32 R3, R21, R13, RZ ;  /* 0x0000000d15037227 */ /* 0x000fe200078e00ff */
[----:B------:R-:W-:Y:S03]  /*13fb0*/  STL [R1+0x348], R15 ;  /* 0x0003480f01007387 */ /* 0x000fe60000100800 */
[----:B------:R-:W-:-:S02]  /*13fc0*/  VIADD R10, R0, 0x90 ;  /* 0x00000090000a7836 */ /* 0x000fc40000000000 */
[----:B0-----:R-:W-:Y:S02]  /*13fd0*/  IMAD.MOV.U32 R11, RZ, RZ, R8 ;  /* 0x000000ffff0b7224 */ /* 0x001fe400078e0008 */
[----:B------:R-:W-:Y:S01]  /*13fe0*/  VIADD R2, R0, 0x8e ;  /* 0x0000008e00027836 */ /* 0x000fe20000000000 */
[----:B------:R-:W-:Y:S01]  /*13ff0*/  ISETP.GE.AND P5, PT, R10, RZ, PT ;  /* 0x000000ff0a00720c */ /* 0x000fe20003fa6270 */
[----:B------:R-:W-:Y:S01]  /*14000*/  @!P0 IMAD.MOV R11, RZ, RZ, -R11 ;  /* 0x000000ffff0b8224 */ /* 0x000fe200078e0a0b */
[----:B------:R-:W-:Y:S01]  /*14010*/  ISETP.GE.AND P0, PT, R12, RZ, PT ;  /* 0x000000ff0c00720c */ /* 0x000fe20003f06270 */
[----:B------:R-:W-:Y:S01]  /*14020*/  IMAD.MOV R9, RZ, RZ, -R3 ;  /* 0x000000ffff097224 */ /* 0x000fe200078e0a03 */
[----:B------:R-:W-:Y:S01]  /*14030*/  IABS R12, R12 ;  /* 0x0000000c000c7213 */ /* 0x000fe20000000000 */
[----:B------:R-:W-:Y:S01]  /*14040*/  @!P4 IMAD.IADD R5, R5, 0x1, -R4 ;  /* 0x000000010505c824 */ /* 0x000fe200078e0a04 */
[----:B------:R0:W-:Y:S01]  /*14050*/  STL [R1+0x354], R11 ;  /* 0x0003540b01007387 */ /* 0x0001e20000100800 */
[C---:B------:R-:W-:Y:S01]  /*14060*/  IMAD R13, R4.reuse, R9, R13 ;  /* 0x00000009040d7224 */ /* 0x040fe200078e020d */
[----:B------:R-:W-:Y:S01]  /*14070*/  IABS R10, R10 ;  /* 0x0000000a000a7213 */ /* 0x000fe20000000000 */
[----:B------:R-:W-:Y:S01]  /*14080*/  IMAD.HI.U32 R8, R21, R12, RZ ;  /* 0x0000000c15087227 */ /* 0x000fe200078e00ff */
[----:B------:R-:W-:-:S03]  /*14090*/  ISETP.GT.U32.AND P4, PT, R4, R5, PT ;  /* 0x000000050400720c */ /* 0x000fc60003f84070 */
[----:B------:R-:W-:Y:S01]  /*140a0*/  @!P6 IMAD.IADD R14, R14, 0x1, -R4 ;  /* 0x000000010e0ee824 */ /* 0x000fe200078e0a04 */
[----:B------:R-:W-:Y:S01]  /*140b0*/  ISETP.GT.U32.AND P6, PT, R4, R13, PT ;  /* 0x0000000d0400720c */ /* 0x000fe20003fc4070 */
[----:B------:R-:W-:Y:S01]  /*140c0*/  IMAD.HI.U32 R3, R21, R10, RZ ;  /* 0x0000000a15037227 */ /* 0x000fe200078e00ff */
[----:B0-----:R-:W-:-:S03]  /*140d0*/  IABS R11, R2 ;  /* 0x00000002000b7213 */ /* 0x001fc60000000000 */
[----:B------:R-:W-:Y:S02]  /*140e0*/  IMAD.MOV R8, RZ, RZ, -R8 ;  /* 0x000000ffff087224 */ /* 0x000fe400078e0a08 */
[----:B------:R-:W-:-:S04]  /*140f0*/  IMAD.HI.U32 R9, R21, R11, RZ ;  /* 0x0000000b15097227 */ /* 0x000fc800078e00ff */
[----:B------:R-:W-:Y:S02]  /*14100*/  IMAD.MOV R3, RZ, RZ, -R3 ;  /* 0x000000ffff037224 */ /* 0x000fe400078e0a03 */
[----:B------:R-:W-:Y:S02]  /*14110*/  IMAD.MOV R9, RZ, RZ, -R9 ;  /* 0x000000ffff097224 */ /* 0x000fe400078e0a09 */
[C---:B------:R-:W-:Y:S02]  /*14120*/  IMAD R12, R4.reuse, R8, R12 ;  /* 0x00000008040c7224 */ /* 0x040fe400078e020c */
[C---:B------:R-:W-:Y:S01]  /*14130*/  IMAD R10, R4.reuse, R3, R10 ;  /* 0x00000003040a7224 */ /* 0x040fe200078e020a */
[----:B------:R-:W-:Y:S01]  /*14140*/  IABS R3, R19 ;  /* 0x0000001300037213 */ /* 0x000fe20000000000 */
[----:B------:R-:W-:Y:S02]  /*14150*/  IMAD.MOV.U32 R15, RZ, RZ, R14 ;  /* 0x000000ffff0f7224 */ /* 0x000fe400078e000e */
[----:B------:R-:W-:-:S02]  /*14160*/  IMAD R11, R4, R9, R11 ;  /* 0x00000009040b7224 */ /* 0x000fc400078e020b */
[--C-:B------:R-:W-:Y:S01]  /*14170*/  @!P4 IMAD.IADD R5, R5, 0x1, -R4.reuse ;  /* 0x000000010505c824 */ /* 0x100fe200078e0a04 */
[C---:B------:R-:W-:Y:S01]  /*14180*/  ISETP.GT.U32.AND P4, PT, R4.reuse, R12, PT ;  /* 0x0000000c0400720c */ /* 0x040fe20003f84070 */
[----:B------:R-:W-:Y:S01]  /*14190*/  @!P1 IMAD.MOV R15, RZ, RZ, -R15 ;  /* 0x000000ffff0f9224 */ /* 0x000fe200078e0a0f */
[C---:B------:R-:W-:Y:S01]  /*141a0*/  ISETP.GT.U32.AND P1, PT, R4.reuse, R10, PT ;  /* 0x0000000a0400720c */ /* 0x040fe20003f24070 */
[----:B------:R-:W-:Y:S01]  /*141b0*/  @!P6 IMAD.IADD R13, R13, 0x1, -R4 ;  /* 0x000000010d0de824 */ /* 0x000fe200078e0a04 */
[----:B------:R-:W-:Y:S01]  /*141c0*/  ISETP.GT.U32.AND P6, PT, R4, R11, PT ;  /* 0x0000000b0400720c */ /* 0x000fe20003fc4070 */
[----:B------:R-:W-:Y:S01]  /*141d0*/  VIADD R16, R0, 0x8c ;  /* 0x0000008c00107836 */ /* 0x000fe20000000000 */
[----:B------:R0:W-:Y:S01]  /*141e0*/  STL [R1+0x350], R15 ;  /* 0x0003500f01007387 */ /* 0x0001e20000100800 */
[----:B------:R-:W-:Y:S02]  /*141f0*/  IMAD.MOV.U32 R14, RZ, RZ, R5 ;  /* 0x000000ffff0e7224 */ /* 0x000fe400078e0005 */
[----:B------:R-:W-:-:S04]  /*14200*/  IMAD.HI.U32 R8, R21, R3, RZ ;  /* 0x0000000315087227 */ /* 0x000fc800078e00ff */
[--C-:B------:R-:W-:Y:S02]  /*14210*/  @!P4 IMAD.IADD R12, R12, 0x1, -R4.reuse ;  /* 0x000000010c0cc824 */ /* 0x100fe400078e0a04 */
[--C-:B------:R-:W-:Y:S01]  /*14220*/  @!P1 IMAD.IADD R10, R10, 0x1, -R4.reuse ;  /* 0x000000010a0a9824 */ /* 0x100fe200078e0a04 */
[----:B0-----:R-:W-:Y:S01]  /*14230*/  IABS R15, R16 ;  /* 0x00000010000f7213 */ /* 0x001fe20000000000 */
[----:B------:R-:W-:Y:S01]  /*14240*/  @!P6 IMAD.IADD R11, R11, 0x1, -R4 ;  /* 0x000000010b0be824 */ /* 0x000fe200078e0a04 */
[C---:B------:R-:W-:Y:S01]  /*14250*/  ISETP.GT.U32.AND P1, PT, R4.reuse, R13, PT ;  /* 0x0000000d0400720c */ /* 0x040fe20003f24070 */
[----:B------:R-:W-:Y:S01]  /*14260*/  IMAD.MOV R8, RZ, RZ, -R8 ;  /* 0x000000ffff087224 */ /* 0x000fe200078e0a08 */
[C---:B------:R-:W-:Y:S01]  /*14270*/  ISETP.GT.U32.AND P6, PT, R4.reuse, R12, PT ;  /* 0x0000000c0400720c */ /* 0x040fe20003fc4070 */
[----:B------:R-:W-:Y:S01]  /*14280*/  IMAD.HI.U32 R5, R21, R15, RZ ;  /* 0x0000000f15057227 */ /* 0x000fe200078e00ff */
[----:B------:R-:W-:-:S03]  /*14290*/  ISETP.GT.U32.AND P4, PT, R4, R10, PT ;  /* 0x0000000a0400720c */ /* 0x000fc60003f84070 */
[----:B------:R-:W-:Y:S02]  /*142a0*/  IMAD.MOV R5, RZ, RZ, -R5 ;  /* 0x000000ffff057224 */ /* 0x000fe400078e0a05 */
[----:B------:R-:W-:Y:S01]  /*142b0*/  @!P2 IMAD.MOV R14, RZ, RZ, -R14 ;  /* 0x000000ffff0ea224 */ /* 0x000fe200078e0a0e */
[C---:B------:R-:W-:Y:S01]  /*142c0*/  ISETP.GT.U32.AND P2, PT, R4.reuse, R11, PT ;  /* 0x0000000b0400720c */ /* 0x040fe20003f44070 */
[C---:B------:R-:W-:Y:S02]  /*142d0*/  IMAD R3, R4.reuse, R8, R3 ;  /* 0x0000000804037224 */ /* 0x040fe400078e0203 */
[C---:B------:R-:W-:Y:S01]  /*142e0*/  IMAD R15, R4.reuse, R5, R15 ;  /* 0x00000005040f7224 */ /* 0x040fe200078e020f */
[----:B------:R0:W-:Y:S01]  /*142f0*/  STL [R1+0x34c], R14 ;  /* 0x00034c0e01007387 */ /* 0x0001e20000100800 */
[--C-:B------:R-:W-:Y:S01]  /*14300*/  @!P1 IMAD.IADD R13, R13, 0x1, -R4.reuse ;  /* 0x000000010d0d9824 */ /* 0x100fe200078e0a04 */
[----:B------:R-:W-:Y:S01]  /*14310*/  ISETP.GT.U32.AND P1, PT, R4, R3, PT ;  /* 0x000000030400720c */ /* 0x000fe20003f24070 */
[----:B------:R-:W-:Y:S01]  /*14320*/  @!P6 IMAD.IADD R12, R12, 0x1, -R4 ;  /* 0x000000010c0ce824 */ /* 0x000fe200078e0a04 */
[----:B------:R-:W-:Y:S01]  /*14330*/  ISETP.GT.U32.AND P6, PT, R4, R15, PT ;  /* 0x0000000f0400720c */ /* 0x000fe20003fc4070 */
[----:B------:R-:W-:-:S02]  /*14340*/  VIADD R5, R0, 0x89 ;  /* 0x0000008900057836 */ /* 0x000fc40000000000 */
[----:B------:R-:W-:Y:S02]  /*14350*/  VIADD R9, R0, 0x8b ;  /* 0x0000008b00097836 */ /* 0x000fe40000000000 */
[--C-:B------:R-:W-:Y:S01]  /*14360*/  @!P2 IMAD.IADD R11, R11, 0x1, -R4.reuse ;  /* 0x000000010b0ba824 */ /* 0x100fe200078e0a04 */
[----:B------:R-:W-:Y:S01]  /*14370*/  ISETP.GE.AND P2, PT, R19, RZ, PT ;  /* 0x000000ff1300720c */ /* 0x000fe20003f46270 */
[--C-:B------:R-:W-:Y:S01]  /*14380*/  @!P4 IMAD.IADD R10, R10, 0x1, -R4.reuse ;  /* 0x000000010a0ac824 */ /* 0x100fe200078e0a04 */
[----:B------:R-:W-:Y:S01]  /*14390*/  IABS R19, R5 ;  /* 0x0000000500137213 */ /* 0x000fe20000000000 */
[----:B------:R-:W-:Y:S01]  /*143a0*/  VIADD R8, R0, 0x8a ;  /* 0x0000008a00087836 */ /* 0x000fe20000000000 */
[----:B------:R-:W-:Y:S01]  /*143b0*/  IABS R18, R9 ;  /* 0x0000000900127213 */ /* 0x000fe20000000000 */
[--C-:B------:R-:W-:Y:S01]  /*143c0*/  @!P1 IMAD.IADD R3, R3, 0x1, -R4.reuse ;  /* 0x0000000103039824 */ /* 0x100fe200078e0a04 */
[----:B------:R-:W-:Y:S01]  /*143d0*/  ISETP.GE.AND P1, PT, R16, RZ, PT ;  /* 0x000000ff1000720c */ /* 0x000fe20003f26270 */
[----:B------:R-:W-:Y:S01]  /*143e0*/  @!P6 IMAD.IADD R15, R15, 0x1, -R4 ;  /* 0x000000010f0fe824 */ /* 0x000fe200078e0a04 */
[----:B------:R-:W-:Y:S01]  /*143f0*/  IABS R17, R8 ;  /* 0x0000000800117213 */ /* 0x000fe20000000000 */
[----:B------:R-:W-:Y:S01]  /*14400*/  IMAD.MOV.U32 R20, RZ, RZ, R10 ;  /* 0x000000ffff147224 */ /* 0x000fe200078e000a */
[----:B------:R-:W-:Y:S01]  /*14410*/  ISETP.GE.AND P4, PT, R2, RZ, PT ;  /* 0x000000ff0200720c */ /* 0x000fe20003f86270 */
[----:B------:R-:W-:-:S02]  /*14420*/  IMAD.MOV.U32 R16, RZ, RZ, R19 ;  /* 0x000000ffff107224 */ /* 0x000fc400078e0013 */
[----:B------:R-:W-:Y:S01]  /*14430*/  @!P5 IMAD.MOV R20, RZ, RZ, -R20 ;  /* 0x000000ffff14d224 */ /* 0x000fe200078e0a14 */
[----:B------:R-:W-:Y:S01]  /*14440*/  ISETP.GT.U32.AND P5, PT, R4, R15, PT ;  /* 0x0000000f0400720c */ /* 0x000fe20003fa4070 */
[----:B0-----:R-:W-:-:S04]  /*14450*/  IMAD.HI.U32 R14, R21, R18, RZ ;  /* 0x00000012150e7227 */ /* 0x001fc800078e00ff */
[----:B------:R-:W-:Y:S02]  /*14460*/  IMAD.MOV.U32 R22, RZ, RZ, R13 ;  /* 0x000000ffff167224 */ /* 0x000fe400078e000d */
[----:B------:R-:W-:-:S04]  /*14470*/  IMAD.HI.U32 R13, R21, R16, RZ ;  /* 0x00000010150d7227 */ /* 0x000fc800078e00ff */
[----:B------:R-:W-:Y:S02]  /*14480*/  IMAD.MOV R14, RZ, RZ, -R14 ;  /* 0x000000ffff0e7224 */ /* 0x000fe400078e0a0e */
[----:B------:R-:W-:Y:S01]  /*14490*/  @!P3 IMAD.MOV R22, RZ, RZ, -R22 ;  /* 0x000000ffff16b224 */ /* 0x000fe200078e0a16 */
[C---:B------:R-:W-:Y:S01]  /*144a0*/  ISETP.GT.U32.AND P3, PT, R4.reuse, R3, PT ;  /* 0x000000030400720c */ /* 0x040fe20003f64070 */
[----:B------:R-:W-:Y:S02]  /*144b0*/  IMAD.MOV R10, RZ, RZ, -R13 ;  /* 0x000000ffff0a7224 */ /* 0x000fe400078e0a0d */
[C---:B------:R-:W-:Y:S01]  /*144c0*/  IMAD R18, R4.reuse, R14, R18 ;  /* 0x0000000e04127224 */ /* 0x040fe200078e0212 */
[----:B------:R0:W-:Y:S01]  /*144d0*/  STL [R1+0x328], R22 ;  /* 0x0003281601007387 */ /* 0x0001e20000100800 */
[C---:B------:R-:W-:Y:S02]  /*144e0*/  IMAD R16, R4.reuse, R10, R16 ;  /* 0x0000000a04107224 */ /* 0x040fe400078e0210 */
[----:B------:R-:W-:Y:S01]  /*144f0*/  IMAD.HI.U32 R2, R21, R17, RZ ;  /* 0x0000001115027227 */ /* 0x000fe200078e00ff */
[C---:B------:R-:W-:Y:S01]  /*14500*/  ISETP.GT.U32.AND P6, PT, R4.reuse, R18, PT ;  /* 0x000000120400720c */ /* 0x040fe20003fc4070 */
[----:B------:R-:W-:Y:S02]  /*14510*/  STL [R1+0x32c], R20 ;  /* 0x00032c1401007387 */ /* 0x000fe40000100800 */
[----:B------:R-:W-:Y:S01]  /*14520*/  @!P5 IMAD.IADD R15, R15, 0x1, -R4 ;  /* 0x000000010f0fd824 */ /* 0x000fe200078e0a04 */
[----:B------:R-:W-:Y:S01]  /*14530*/  ISETP.GT.U32.AND P5, PT, R4, R16, PT ;  /* 0x000000100400720c */ /* 0x000fe20003fa4070 */
[----:B------:R-:W-:-:S02]  /*14540*/  IMAD.MOV R2, RZ, RZ, -R2 ;  /* 0x000000ffff027224 */ /* 0x000fc400078e0a02 */
[----:B------:R-:W-:Y:S01]  /*14550*/  @!P3 IMAD.IADD R3, R3, 0x1, -R4 ;  /* 0x000000010303b824 */ /* 0x000fe200078e0a04 */
[----:B------:R-:W-:Y:S01]  /*14560*/  ISETP.GE.AND P3, PT, R8, RZ, PT ;  /* 0x000000ff0800720c */ /* 0x000fe20003f66270 */
[C---:B------:R-:W-:Y:S02]  /*14570*/  IMAD R17, R4.reuse, R2, R17 ;  /* 0x0000000204117224 */ /* 0x040fe400078e0211 */
[----:B------:R-:W-:Y:S01]  /*14580*/  @!P0 IMAD.MOV R12, RZ, RZ, -R12 ;  /* 0x000000ffff0c8224 */ /* 0x000fe200078e0a0c */
[----:B------:R-:W-:Y:S01]  /*14590*/  ISETP.GE.AND P0, PT, R9, RZ, PT ;  /* 0x000000ff0900720c */ /* 0x000fe20003f06270 */
[----:B------:R-:W-:Y:S01]  /*145a0*/  @!P4 IMAD.MOV R11, RZ, RZ, -R11 ;  /* 0x000000ffff0bc224 */ /* 0x000fe200078e0a0b */
[----:B------:R-:W-:Y:S01]  /*145b0*/  ISETP.GT.U32.AND P4, PT, R4, R17, PT ;  /* 0x000000110400720c */ /* 0x000fe20003f84070 */
[----:B------:R-:W-:Y:S01]  /*145c0*/  VIADD R8, R0, 0x87 ;  /* 0x0000008700087836 */ /* 0x000fe20000000000 */
[----:B------:R-:W-:Y:S01]  /*145d0*/  STL [R1+0x330], R12 ;  /* 0x0003300c01007387 */ /* 0x000fe20000100800 */
[----:B------:R-:W-:-:S02]  /*145e0*/  IMAD.MOV.U32 R9, RZ, RZ, R3 ;  /* 0x000000ffff097224 */ /* 0x000fc400078e0003 */
[--C-:B------:R-:W-:Y:S01]  /*145f0*/  @!P6 IMAD.IADD R18, R18, 0x1, -R4.reuse ;  /* 0x000000011212e824 */ /* 0x100fe200078e0a04 */
[----:B------:R-:W-:Y:S01]  /*14600*/  ISETP.GE.AND P6, PT, R5, RZ, PT ;  /* 0x000000ff0500720c */ /* 0x000fe20003fc6270 */
[----:B------:R-:W-:Y:S01]  /*14610*/  @!P2 IMAD.MOV R9, RZ, RZ, -R9 ;  /* 0x000000ffff09a224 */ /* 0x000fe200078e0a09 */
[----:B------:R-:W-:Y:S01]  /*14620*/  IABS R5, R8 ;  /* 0x0000000800057213 */ /* 0x000fe20000000000 */
[--C-:B------:R-:W-:Y:S01]  /*14630*/  @!P5 IMAD.IADD R16, R16, 0x1, -R4.reuse ;  /* 0x000000011010d824 */ /* 0x100fe200078e0a04 */
[----:B------:R1:W-:Y:S01]  /*14640*/  STL [R1+0x334], R11 ;  /* 0x0003340b01007387 */ /* 0x0003e20000100800 */
[----:B------:R-:W-:Y:S02]  /*14650*/  VIADD R2, R0, 0x88 ;  /* 0x0000008800027836 */ /* 0x000fe40000000000 */
[----:B------:R-:W-:Y:S01]  /*14660*/  @!P4 IMAD.IADD R17, R17, 0x1, -R4 ;  /* 0x000000011111c824 */ /* 0x000fe200078e0a04 */
[----:B------:R2:W-:Y:S01]  /*14670*/  STL [R1+0x338], R9 ;  /* 0x0003380901007387 */ /* 0x0005e20000100800 */
[----:B------:R-:W-:Y:S01]  /*14680*/  ISETP.GT.U32.AND P5, PT, R4, R16, PT ;  /* 0x000000100400720c */ /* 0x000fe20003fa4070 */
[----:B------:R-:W-:Y:S01]  /*14690*/  VIADD R3, R0, 0x85 ;  /* 0x0000008500037836 */ /* 0x000fe20000000000 */
[----:B------:R-:W-:Y:S01]  /*146a0*/  IABS R13, R2 ;  /* 0x00000002000d7213 */ /* 0x000fe20000000000 */
[----:B0-----:R-:W-:Y:S01]  /*146b0*/  IMAD.MOV.U32 R22, RZ, RZ, R15 ;  /* 0x000000ffff167224 */ /* 0x001fe200078e000f */
[----:B------:R-:W-:Y:S01]  /*146c0*/  ISETP.GT.U32.AND P4, PT, R4, R18, PT ;  /* 0x000000120400720c */ /* 0x000fe20003f84070 */
[----:B-1----:R-:W-:Y:S01]  /*146d0*/  VIADD R11, R0, 0x86 ;  /* 0x00000086000b7836 */ /* 0x002fe20000000000 */
[----:B------:R-:W-:Y:S01]  /*146e0*/  ISETP.GT.U32.AND P2, PT, R4, R17, PT ;  /* 0x000000110400720c */ /* 0x000fe20003f44070 */
[----:B------:R-:W-:-:S03]  /*146f0*/  IMAD.HI.U32 R10, R21, R13, RZ ;  /* 0x0000000d150a7227 */ /* 0x000fc600078e00ff */
[----:B------:R-:W-:Y:S01]  /*14700*/  IABS R14, R11 ;  /* 0x0000000b000e7213 */ /* 0x000fe20000000000 */
[----:B--2---:R-:W-:-:S04]  /*14710*/  IMAD.HI.U32 R9, R21, R5, RZ ;  /* 0x0000000515097227 */ /* 0x004fc800078e00ff */
[----:B------:R-:W-:Y:S02]  /*14720*/  IMAD.MOV R9, RZ, RZ, -R9 ;  /* 0x000000ffff097224 */ /* 0x000fe400078e0a09 */
[----:B------:R-:W-:Y:S02]  /*14730*/  IMAD.MOV R10, RZ, RZ, -R10 ;  /* 0x000000ffff0a7224 */ /* 0x000fe400078e0a0a */
[----:B------:R-:W-:Y:S02]  /*14740*/  IMAD R5, R4, R9, R5 ;  /* 0x0000000904057224 */ /* 0x000fe400078e0205 */
[--C-:B------:R-:W-:Y:S02]  /*14750*/  @!P5 IMAD.IADD R16, R16, 0x1, -R4.reuse ;  /* 0x000000011010d824 */ /* 0x100fe400078e0a04 */
[C---:B------:R-:W-:Y:S01]  /*14760*/  IMAD R13, R4.reuse, R10, R13 ;  /* 0x0000000a040d7224 */ /* 0x040fe200078e020d */
[----:B------:R-:W-:Y:S01]  /*14770*/  ISETP.GT.U32.AND P5, PT, R4, R5, PT ;  /* 0x000000050400720c */ /* 0x000fe20003fa4070 */
[--C-:B------:R-:W-:Y:S01]  /*14780*/  @!P4 IMAD.IADD R18, R18, 0x1, -R4.reuse ;  /* 0x000000011212c824 */ /* 0x100fe200078e0a04 */
[----:B------:R-:W-:Y:S01]  /*14790*/  IABS R10, R3 ;  /* 0x00000003000a7213 */ /* 0x000fe20000000000 */
[----:B------:R-:W-:Y:S01]  /*147a0*/  VIADD R9, R0, 0x84 ;  /* 0x0000008400097836 */ /* 0x000fe20000000000 */
[----:B------:R-:W-:Y:S01]  /*147b0*/  ISETP.GT.U32.AND P4, PT, R4, R13, PT ;  /* 0x0000000d0400720c */ /* 0x000fe20003f84070 */
[----:B------:R-:W-:Y:S01]  /*147c0*/  @!P2 IMAD.IADD R17, R17, 0x1, -R4 ;  /* 0x000000011111a824 */ /* 0x000fe200078e0a04 */
[----:B------:R-:W-:Y:S01]  /*147d0*/  ISETP.GE.AND P2, PT, R2, RZ, PT ;  /* 0x000000ff0200720c */ /* 0x000fe20003f46270 */
[----:B------:R-:W-:Y:S01]  /*147e0*/  IMAD.HI.U32 R19, R21, R14, RZ ;  /* 0x0000000e15137227 */ /* 0x000fe200078e00ff */
[----:B------:R-:W-:-:S03]  /*147f0*/  IABS R12, R9 ;  /* 0x00000009000c7213 */ /* 0x000fc60000000000 */
[----:B------:R-:W-:Y:S02]  /*14800*/  @!P1 IMAD.MOV R22, RZ, RZ, -R22 ;  /* 0x000000ffff169224 */ /* 0x000fe400078e0a16 */
[--C-:B------:R-:W-:Y:S02]  /*14810*/  @!P5 IMAD.IADD R5, R5, 0x1, -R4.reuse ;  /* 0x000000010505d824 */ /* 0x100fe400078e0a04 */
[----:B------:R-:W-:Y:S01]  /*14820*/  IMAD.HI.U32 R15, R21, R12, RZ ;  /* 0x0000000c150f7227 */ /* 0x000fe200078e00ff */
[----:B------:R-:W-:Y:S02]  /*14830*/  STL [R1+0x240], R22 ;  /* 0x0002401601007387 */ /* 0x000fe40000100800 */
[----:B------:R-:W-:Y:S01]  /*14840*/  ISETP.GT.U32.AND P5, PT, R4, R5, PT ;  /* 0x000000050400720c */ /* 0x000fe20003fa4070 */
[----:B------:R-:W-:Y:S01]  /*14850*/  @!P4 IMAD.IADD R13, R13, 0x1, -R4 ;  /* 0x000000010d0dc824 */ /* 0x000fe200078e0a04 */
[----:B------:R-:W-:Y:S01]  /*14860*/  ISETP.GE.AND P4, PT, R8, RZ, PT ;  /* 0x000000ff0800720c */ /* 0x000fe20003f86270 */
[----:B------:R-:W-:-:S02]  /*14870*/  IMAD.MOV R15, RZ, RZ, -R15 ;  /* 0x000000ffff0f7224 */ /* 0x000fc400078e0a0f */
[----:B------:R-:W-:Y:S01]  /*14880*/  IMAD.HI.U32 R2, R21, R10, RZ ;  /* 0x0000000a15027227 */ /* 0x000fe200078e00ff */
[----:B------:R-:W-:-:S03]  /*14890*/  ISETP.GT.U32.AND P1, PT, R4, R13, PT ;  /* 0x0000000d0400720c */ /* 0x000fc60003f24070 */
[----:B------:R-:W-:Y:S02]  /*148a0*/  IMAD.MOV R19, RZ, RZ, -R19 ;  /* 0x000000ffff137224 */ /* 0x000fe400078e0a13 */
[----:B------:R-:W-:Y:S01]  /*148b0*/  @!P3 IMAD.MOV R17, RZ, RZ, -R17 ;  /* 0x000000ffff11b224 */ /* 0x000fe200078e0a11 */
[----:B------:R-:W-:Y:S01]  /*148c0*/  ISETP.GE.AND P3, PT, R11, RZ, PT ;  /* 0x000000ff0b00720c */ /* 0x000fe20003f66270 */
[C---:B------:R-:W-:Y:S02]  /*148d0*/  IMAD R11, R4.reuse, R15, R12 ;  /* 0x0000000f040b7224 */ /* 0x040fe400078e020c */
[----:B------:R-:W-:Y:S02]  /*148e0*/  IMAD.MOV R2, RZ, RZ, -R2 ;  /* 0x000000ffff027224 */ /* 0x000fe400078e0a02 */
[----:B------:R-:W-:Y:S02]  /*148f0*/  IMAD R14, R4, R19, R14 ;  /* 0x00000013040e7224 */ /* 0x000fe400078e020e */
[----:B------:R-:W-:-:S02]  /*14900*/  IMAD.MOV.U32 R20, RZ, RZ, R18 ;  /* 0x000000ffff147224 */ /* 0x000fc400078e0012 */
[----:B------:R-:W-:Y:S01]  /*14910*/  @!P5 IMAD.IADD R5, R5, 0x1, -R4 ;  /* 0x000000010505d824 */ /* 0x000fe200078e0a04 */
[C---:B------:R-:W-:Y:S01]  /*14920*/  ISETP.GT.U32.AND P5, PT, R4.reuse, R11, PT ;  /* 0x0000000b0400720c */ /* 0x040fe20003fa4070 */
[C---:B------:R-:W-:Y:S02]  /*14930*/  IMAD R10, R4.reuse, R2, R10 ;  /* 0x00000002040a7224 */ /* 0x040fe400078e020a */
[----:B------:R-:W-:Y:S01]  /*14940*/  @!P0 IMAD.MOV R20, RZ, RZ, -R20 ;  /* 0x000000ffff148224 */ /* 0x000fe200078e0a14 */
[C---:B------:R-:W-:Y:S01]  /*14950*/  ISETP.GT.U32.AND P0, PT, R4.reuse, R14, PT ;  /* 0x0000000e0400720c */ /* 0x040fe20003f04070 */
[----:B------:R-:W-:Y:S01]  /*14960*/  @!P1 IMAD.IADD R13, R13, 0x1, -R4 ;  /* 0x000000010d0d9824 */ /* 0x000fe200078e0a04 */
[----:B------:R-:W-:Y:S01]  /*14970*/  ISETP.GE.AND P1, PT, R3, RZ, PT ;  /* 0x000000ff0300720c */ /* 0x000fe20003f26270 */
[----:B------:R-:W-:Y:S01]  /*14980*/  @!P6 IMAD.MOV R16, RZ, RZ, -R16 ;  /* 0x000000ffff10e224 */ /* 0x000fe200078e0a10 */
[----:B------:R-:W-:Y:S01]  /*14990*/  ISETP.GT.U32.AND P6, PT, R4, R10, PT ;  /* 0x0000000a0400720c */ /* 0x000fe20003fc4070 */
[----:B------:R-:W-:Y:S01]  /*149a0*/  IMAD.MOV.U32 R15, RZ, RZ, R13 ;  /* 0x000000ffff0f7224 */ /* 0x000fe200078e000d */
[----:B------:R-:W-:Y:S01]  /*149b0*/  STL [R1+0x248], R20 ;  /* 0x0002481401007387 */ /* 0x000fe20000100800 */
[----:B------:R-:W-:-:S02]  /*149c0*/  VIADD R3, R0, 0x82 ;  /* 0x0000008200037836 */ /* 0x000fc40000000000 */
[----:B------:R-:W-:Y:S01]  /*149d0*/  VIADD R8, R0, 0x83 ;  /* 0x0000008300087836 */ /* 0x000fe20000000000 */
[----:B------:R-:W-:Y:S01]  /*149e0*/  STL [R1+0x288], R17 ;  /* 0x0002881101007387 */ /* 0x000fe20000100800 */
[----:B------:R-:W-:Y:S01]  /*149f0*/  @!P2 IMAD.MOV R15, RZ, RZ, -R15 ;  /* 0x000000ffff0fa224 */ /* 0x000fe200078e0a0f */
[----:B------:R-:W-:Y:S01]  /*14a00*/  IABS R13, R3 ;  /* 0x00000003000d7213 */ /* 0x000fe20000000000 */
[--C-:B------:R-:W-:Y:S01]  /*14a10*/  @!P5 IMAD.IADD R11, R11, 0x1, -R4.reuse ;  /* 0x000000010b0bd824 */ /* 0x100fe200078e0a04 */
[----:B------:R-:W-:Y:S01]  /*14a20*/  IABS R2, R8 ;  /* 0x0000000800027213 */ /* 0x000fe20000000000 */
[--C-:B------:R-:W-:Y:S01]  /*14a30*/  @!P0 IMAD.IADD R14, R14, 0x1, -R4.reuse ;  /* 0x000000010e0e8824 */ /* 0x100fe200078e0a04 */
[----:B------:R-:W-:Y:S01]  /*14a40*/  STL [R1+0x318], R16 ;  /* 0x0003181001007387 */ /* 0x000fe20000100800 */
[----:B------:R-:W-:Y:S01]  /*14a50*/  @!P6 IMAD.IADD R10, R10, 0x1, -R4 ;  /* 0x000000010a0ae824 */ /* 0x000fe200078e0a04 */
[C---:B------:R-:W-:Y:S01]  /*14a60*/  ISETP.GT.U32.AND P5, PT, R4.reuse, R11, PT ;  /* 0x0000000b0400720c */ /* 0x040fe20003fa4070 */
[----:B------:R-:W-:Y:S01]  /*14a70*/  IMAD.HI.U32 R12, R21, R2, RZ ;  /* 0x00000002150c7227 */ /* 0x000fe200078e00ff */
[----:B------:R0:W-:Y:S01]  /*14a80*/  STL [R1+0x31c], R15 ;  /* 0x00031c0f01007387 */ /* 0x0001e20000100800 */
[----:B------:R-:W-:-:S02]  /*14a90*/  ISETP.GT.U32.AND P6, PT, R4, R14, PT ;  /* 0x0000000e0400720c */ /* 0x000fc40003fc4070 */
[----:B------:R-:W-:Y:S01]  /*14aa0*/  IMAD.MOV R12, RZ, RZ, -R12 ;  /* 0x000000ffff0c7224 */ /* 0x000fe200078e0a0c */
[C---:B------:R-:W-:Y:S02]  /*14ab0*/  ISETP.GT.U32.AND P2, PT, R4.reuse, R10, PT ;  /* 0x0000000a0400720c */ /* 0x040fe40003f44070 */
[----:B------:R-:W-:Y:S01]  /*14ac0*/  ISETP.GE.AND P0, PT, R9, RZ, PT ;  /* 0x000000ff0900720c */ /* 0x000fe20003f06270 */
[----:B------:R-:W-:Y:S02]  /*14ad0*/  IMAD R2, R4, R12, R2 ;  /* 0x0000000c04027224 */ /* 0x000fe400078e0202 */
[----:B------:R-:W-:Y:S02]  /*14ae0*/  VIADD R9, R0, 0x81 ;  /* 0x0000008100097836 */ /* 0x000fe40000000000 */
[----:B0-----:R-:W-:Y:S02]  /*14af0*/  IMAD.MOV.U32 R15, RZ, RZ, R5 ;  /* 0x000000ffff0f7224 */ /* 0x001fe400078e0005 */
[----:B------:R-:W-:Y:S01]  /*14b00*/  IMAD.HI.U32 R5, R21, R13, RZ ;  /* 0x0000000d15057227 */ /* 0x000fe200078e00ff */
[----:B------:R-:W-:-:S03]  /*14b10*/  IABS R12, R9 ;  /* 0x00000009000c7213 */ /* 0x000fc60000000000 */
[----:B------:R-:W-:Y:S02]  /*14b20*/  IMAD.MOV R5, RZ, RZ, -R5 ;  /* 0x000000ffff057224 */ /* 0x000fe400078e0a05 */
[--C-:B------:R-:W-:Y:S02]  /*14b30*/  @!P5 IMAD.IADD R11, R11, 0x1, -R4.reuse ;  /* 0x000000010b0bd824 */ /* 0x100fe400078e0a04 */
[----:B------:R-:W-:Y:S02]  /*14b40*/  IMAD R13, R4, R5, R13 ;  /* 0x00000005040d7224 */ /* 0x000fe400078e020d */
[--C-:B------:R-:W-:Y:S01]  /*14b50*/  @!P6 IMAD.IADD R14, R14, 0x1, -R4.reuse ;  /* 0x000000010e0ee824 */ /* 0x100fe200078e0a04 */
[----:B------:R-:W-:Y:S01]  /*14b60*/  ISETP.GT.U32.AND P6, PT, R4, R2, PT ;  /* 0x000000020400720c */ /* 0x000fe20003fc4070 */
[----:B------:R-:W-:Y:S01]  /*14b70*/  @!P2 IMAD.IADD R10, R10, 0x1, -R4 ;  /* 0x000000010a0aa824 */ /* 0x000fe200078e0a04 */
[----:B------:R-:W-:Y:S01]  /*14b80*/  ISETP.GT.U32.AND P5, PT, R4, R13, PT ;  /* 0x0000000d0400720c */ /* 0x000fe20003fa4070 */
[----:B------:R-:W-:Y:S01]  /*14b90*/  @!P4 IMAD.MOV R15, RZ, RZ, -R15 ;  /* 0x000000ffff0fc224 */ /* 0x000fe200078e0a0f */
[----:B------:R-:W-:Y:S01]  /*14ba0*/  ISETP.GE.AND P2, PT, R3, RZ, PT ;  /* 0x000000ff0300720c */ /* 0x000fe20003f46270 */
[----:B------:R-:W-:Y:S01]  /*14bb0*/  VIADD R3, R0, 0x80 ;  /* 0x0000008000037836 */ /* 0x000fe20000000000 */
[----:B------:R-:W-:Y:S01]  /*14bc0*/  ISETP.GE.AND P4, PT, R8, RZ, PT ;  /* 0x000000ff0800720c */ /* 0x000fe20003f86270 */
[----:B------:R-:W-:Y:S01]  /*14bd0*/  IMAD.HI.U32 R16, R21, R12, RZ ;  /* 0x0000000c15107227 */ /* 0x000fe200078e00ff */
[----:B------:R0:W-:Y:S02]  /*14be0*/  STL [R1+0x324], R15 ;  /* 0x0003240f01007387 */ /* 0x0001e40000100800 */
[----:B------:R-:W-:Y:S01]  /*14bf0*/  IABS R8, R3 ;  /* 0x0000000300087213 */ /* 0x000fe20000000000 */
[----:B------:R-:W-:-:S02]  /*14c00*/  IMAD.MOV.U32 R17, RZ, RZ, R14 ;  /* 0x000000ffff117224 */ /* 0x000fc400078e000e */
[--C-:B------:R-:W-:Y:S01]  /*14c10*/  @!P6 IMAD.IADD R2, R2, 0x1, -R4.reuse ;  /* 0x000000010202e824 */ /* 0x100fe200078e0a04 */
[----:B------:R-:W-:Y:S01]  /*14c20*/  ISETP.GE.AND P6, PT, R9, RZ, PT ;  /* 0x000000ff0900720c */ /* 0x000fe20003fc6270 */
[----:B------:R-:W-:Y:S02]  /*14c30*/  @!P5 IMAD.IADD R13, R13, 0x1, -R4 ;  /* 0x000000010d0dd824 */ /* 0x000fe400078e0a04 */
[----:B------:R-:W-:Y:S02]  /*14c40*/  IMAD.MOV R16, RZ, RZ, -R16 ;  /* 0x000000ffff107224 */ /* 0x000fe400078e0a10 */
[----:B------:R-:W-:Y:S01]  /*14c50*/  VIADD R5, R0, 0x7f ;  /* 0x0000007f00057836 */ /* 0x000fe20000000000 */
[C---:B------:R-:W-:Y:S01]  /*14c60*/  ISETP.GT.U32.AND P5, PT, R4.reuse, R13, PT ;  /* 0x0000000d0400720c */ /* 0x040fe20003fa4070 */
[----:B------:R-:W-:Y:S01]  /*14c70*/  @!P3 IMAD.MOV R17, RZ, RZ, -R17 ;  /* 0x000000ffff11b224 */ /* 0x000fe200078e0a11 */
[----:B------:R-:W-:Y:S01]  /*14c80*/  ISETP.GT.U32.AND P3, PT, R4, R2, PT ;  /* 0x000000020400720c */ /* 0x000fe20003f64070 */
[----:B------:R-:W-:Y:S01]  /*14c90*/  IMAD.HI.U32 R9, R21, R8, RZ ;  /* 0x0000000815097227 */ /* 0x000fe200078e00ff */
[----:B0-----:R-:W-:-:S02]  /*14ca0*/  IABS R15, R5 ;  /* 0x00000005000f7213 */ /* 0x001fc40000000000 */
[----:B------:R-:W-:Y:S01]  /*14cb0*/  STL [R1+0x320], R17 ;  /* 0x0003201101007387 */ /* 0x000fe20000100800 */
[C---:B------:R-:W-:Y:S02]  /*14cc0*/  IMAD R12, R4.reuse, R16, R12 ;  /* 0x00000010040c7224 */ /* 0x040fe400078e020c */
[----:B------:R-:W-:Y:S02]  /*14cd0*/  IMAD.MOV.U32 R14, RZ, RZ, R10 ;  /* 0x000000ffff0e7224 */ /* 0x000fe400078e000a */
[----:B------:R-:W-:Y:S02]  /*14ce0*/  IMAD.MOV R9, RZ, RZ, -R9 ;  /* 0x000000ffff097224 */ /* 0x000fe400078e0a09 */
[----:B------:R-:W-:Y:S01]  /*14cf0*/  @!P1 IMAD.MOV R14, RZ, RZ, -R14 ;  /* 0x000000ffff0e9224 */ /* 0x000fe200078e0a0e */
[C---:B------:R-:W-:Y:S01]  /*14d00*/  ISETP.GT.U32.AND P1, PT, R4.reuse, R12, PT ;  /* 0x0000000c0400720c */ /* 0x040fe20003f24070 */
[C---:B------:R-:W-:Y:S02]  /*14d10*/  IMAD R8, R4.reuse, R9, R8 ;  /* 0x0000000904087224 */ /* 0x040fe400078e0208 */
[----:B------:R-:W-:Y:S01]  /*14d20*/  IMAD.HI.U32 R10, R21, R15, RZ ;  /* 0x0000000f150a7227 */ /* 0x000fe200078e00ff */
[----:B------:R0:W-:Y:S03]  /*14d30*/  STL [R1+0x2fc], R14 ;  /* 0x0002fc0e01007387 */ /* 0x0001e60000100800 */
[----:B------:R-:W-:Y:S01]  /*14d40*/  @!P5 IMAD.IADD R13, R13, 0x1, -R4 ;  /* 0x000000010d0dd824 */ /* 0x000fe200078e0a04 */
[----:B------:R-:W-:Y:S01]  /*14d50*/  ISETP.GT.U32.AND P5, PT, R4, R8, PT ;  /* 0x000000080400720c */ /* 0x000fe20003fa4070 */
[----:B------:R-:W-:-:S02]  /*14d60*/  IMAD.MOV R10, RZ, RZ, -R10 ;  /* 0x000000ffff0a7224 */ /* 0x000fc400078e0a0a */
[----:B------:R-:W-:Y:S01]  /*14d70*/  @!P3 IMAD.IADD R2, R2, 0x1, -R4 ;  /* 0x000000010202b824 */ /* 0x000fe200078e0a04 */
[----:B------:R-:W-:Y:S01]  /*14d80*/  ISETP.GE.AND P3, PT, R5, RZ, PT ;  /* 0x000000ff0500720c */ /* 0x000fe20003f66270 */
[----:B------:R-:W-:Y:S02]  /*14d90*/  IMAD R15, R4, R10, R15 ;  /* 0x0000000a040f7224 */ /* 0x000fe400078e020f */
[----:B------:R-:W-:Y:S02]  /*14da0*/  IMAD.MOV.U32 R16, RZ, RZ, R2 ;  /* 0x000000ffff107224 */ /* 0x000fe400078e0002 */
[----:B------:R-:W-:Y:S02]  /*14db0*/  @!P1 IMAD.IADD R12, R12, 0x1, -R4 ;  /* 0x000000010c0c9824 */ /* 0x000fe400078e0a04 */
[----:B------:R-:W-:Y:S01]  /*14dc0*/  @!P4 IMAD.MOV R16, RZ, RZ, -R16 ;  /* 0x000000ffff10c224 */ /* 0x000fe200078e0a10 */
[C---:B------:R-:W-:Y:S01]  /*14dd0*/  ISETP.GT.U32.AND P4, PT, R4.reuse, R15, PT ;  /* 0x0000000f0400720c */ /* 0x040fe20003f84070 */
[----:B------:R-:W-:Y:S01]  /*14de0*/  @!P0 IMAD.MOV R11, RZ, RZ, -R11 ;  /* 0x000000ffff0b8224 */ /* 0x000fe200078e0a0b */
[----:B------:R-:W-:Y:S01]  /*14df0*/  ISETP.GT.U32.AND P1, PT, R4, R12, PT ;  /* 0x0000000c0400720c */ /* 0x000fe20003f24070 */
[----:B------:R-:W-:Y:S01]  /*14e00*/  @!P5 IMAD.IADD R8, R8, 0x1, -R4 ;  /* 0x000000010808d824 */ /* 0x000fe200078e0a04 */
[----:B------:R-:W-:Y:S01]  /*14e10*/  ISETP.GE.AND P0, PT, R3, RZ, PT ;  /* 0x000000ff0300720c */ /* 0x000fe20003f06270 */
[----:B------:R-:W-:Y:S01]  /*14e20*/  VIADD R10, R0, 0x7d ;  /* 0x0000007d000a7836 */ /* 0x000fe20000000000 */
[----:B------:R1:W-:Y:S01]  /*14e30*/  STL [R1+0x300], R11 ;  /* 0x0003000b01007387 */ /* 0x0003e20000100800 */
[----:B0-----:R-:W-:Y:S01]  /*14e40*/  IMAD.MOV.U32 R14, RZ, RZ, R13 ;  /* 0x000000ffff0e7224 */ /* 0x001fe200078e000d */
[----:B------:R-:W-:Y:S01]  /*14e50*/  ISETP.GT.U32.AND P5, PT, R4, R8, PT ;  /* 0x000000080400720c */ /* 0x000fe20003fa4070 */
[----:B------:R-:W-:Y:S01]  /*14e60*/  VIADD R3, R0, 0x7c ;  /* 0x0000007c00037836 */ /* 0x000fe20000000000 */
[----:B------:R-:W-:Y:S01]  /*14e70*/  IABS R9, R10 ;  /* 0x0000000a00097213 */ /* 0x000fe20000000000 */
[----:B------:R-:W-:Y:S01]  /*14e80*/  @!P2 IMAD.MOV R14, RZ, RZ, -R14 ;  /* 0x000000ffff0ea224 */ /* 0x000fe200078e0a0e */
[----:B------:R-:W-:Y:S01]  /*14e90*/  STL [R1+0x314], R16 ;  /* 0x0003141001007387 */ /* 0x000fe20000100800 */
[--C-:B------:R-:W-:Y:S01]  /*14ea0*/  @!P4 IMAD.IADD R15, R15, 0x1, -R4.reuse ;  /* 0x000000010f0fc824 */ /* 0x100fe200078e0a04 */
[----:B------:R-:W-:Y:S01]  /*14eb0*/  IABS R2, R3 ;  /* 0x0000000300027213 */ /* 0x000fe20000000000 */
[----:B------:R-:W-:Y:S01]  /*14ec0*/  @!P1 IMAD.IADD R12, R12, 0x1, -R4 ;  /* 0x000000010c0c9824 */ /* 0x000fe200078e0a04 */
[----:B------:R-:W-:Y:S01]  /*14ed0*/  ISETP.GE.AND P1, PT, R10, RZ, PT ;  /* 0x000000ff0a00720c */ /* 0x000fe20003f26270 */
[----:B-1----:R-:W-:Y:S01]  /*14ee0*/  VIADD R11, R0, 0x7e ;  /* 0x0000007e000b7836 */ /* 0x002fe20000000000 */
[----:B------:R0:W-:Y:S01]  /*14ef0*/  STL [R1+0x310], R14 ;  /* 0x0003100e01007387 */ /* 0x0001e20000100800 */
[----:B------:R-:W-:Y:S01]  /*14f00*/  IMAD.HI.U32 R10, R21, R9, RZ ;  /* 0x00000009150a7227 */ /* 0x000fe200078e00ff */
[----:B------:R-:W-:-:S02]  /*14f10*/  ISETP.GT.U32.AND P4, PT, R4, R15, PT ;  /* 0x0000000f0400720c */ /* 0x000fc40003f84070 */
[----:B------:R-:W-:Y:S01]  /*14f20*/  IABS R5, R11 ;  /* 0x0000000b00057213 */ /* 0x000fe20000000000 */
[----:B------:R-:W-:Y:S01]  /*14f30*/  IMAD.MOV R10, RZ, RZ, -R10 ;  /* 0x000000ffff0a7224 */ /* 0x000fe200078e0a0a */
[----:B------:R-:W-:Y:S01]  /*14f40*/  ISETP.GE.AND P2, PT, R11, RZ, PT ;  /* 0x000000ff0b00720c */ /* 0x000fe20003f46270 */
[----:B------:R-:W-:Y:S02]  /*14f50*/  @!P5 IMAD.IADD R8, R8, 0x1, -R4 ;  /* 0x000000010808d824 */ /* 0x000fe400078e0a04 */
[----:B------:R-:W-:-:S04]  /*14f60*/  IMAD.HI.U32 R13, R21, R5, RZ ;  /* 0x00000005150d7227 */ /* 0x000fc800078e00ff */
[----:B0-----:R-:W-:Y:S02]  /*14f70*/  IMAD.MOV.U32 R14, RZ, RZ, R12 ;  /* 0x000000ffff0e7224 */ /* 0x001fe400078e000c */
[----:B------:R-:W-:Y:S02]  /*14f80*/  IMAD.MOV R13, RZ, RZ, -R13 ;  /* 0x000000ffff0d7224 */ /* 0x000fe400078e0a0d */
[----:B------:R-:W-:Y:S01]  /*14f90*/  @!P6 IMAD.MOV R14, RZ, RZ, -R14 ;  /* 0x000000ffff0ee224 */ /* 0x000fe200078e0a0e */
[----:B------:R-:W-:Y:S01]  /*14fa0*/  ISETP.GE.AND P6, PT, R3, RZ, PT ;  /* 0x000000ff0300720c */ /* 0x000fe20003fc6270 */
[C---:B------:R-:W-:Y:S02]  /*14fb0*/  IMAD R5, R4.reuse, R13, R5 ;  /* 0x0000000d04057224 */ /* 0x040fe400078e0205 */
[C---:B------:R-:W-:Y:S01]  /*14fc0*/  IMAD R3, R4.reuse, R10, R9 ;  /* 0x0000000a04037224 */ /* 0x040fe200078e0209 */
[----:B------:R-:W-:Y:S01]  /*14fd0*/  STL [R1+0x308], R14 ;  /* 0x0003080e01007387 */ /* 0x000fe20000100800 */
[----:B------:R-:W-:Y:S01]  /*14fe0*/  IMAD.MOV.U32 R12, RZ, RZ, R8 ;  /* 0x000000ffff0c7224 */ /* 0x000fe200078e0008 */
[----:B------:R-:W-:Y:S01]  /*14ff0*/  ISETP.GT.U32.AND P5, PT, R4, R5, PT ;  /* 0x000000050400720c */ /* 0x000fe20003fa4070 */
[----:B------:R-:W-:-:S04]  /*15000*/  IMAD.HI.U32 R11, R21, R2, RZ ;  /* 0x00000002150b7227 */ /* 0x000fc800078e00ff */
[----:B------:R-:W-:Y:S01]  /*15010*/  @!P0 IMAD.MOV R12, RZ, RZ, -R12 ;  /* 0x000000ffff0c8224 */ /* 0x000fe200078e0a0c */
[C---:B------:R-:W-:Y:S01]  /*15020*/  ISETP.GT.U32.AND P0, PT, R4.reuse, R3, PT ;  /* 0x000000030400720c */ /* 0x040fe20003f04070 */
[----:B------:R-:W-:Y:S02]  /*15030*/  IMAD.MOV R11, RZ, RZ, -R11 ;  /* 0x000000ffff0b7224 */ /* 0x000fe400078e0a0b */
[----:B------:R-:W-:Y:S01]  /*15040*/  @!P4 IMAD.IADD R15, R15, 0x1, -R4 ;  /* 0x000000010f0fc824 */ /* 0x000fe200078e0a04 */
[----:B------:R0:W-:Y:S01]  /*15050*/  STL [R1+0x30c], R12 ;  /* 0x00030c0c01007387 */ /* 0x0001e20000100800 */
[----:B------:R-:W-:Y:S02]  /*15060*/  IMAD R2, R4, R11, R2 ;  /* 0x0000000b04027224 */ /* 0x000fe400078e0202 */
[----:B------:R-:W-:Y:S02]  /*15070*/  IMAD.MOV.U32 R17, RZ, RZ, R15 ;  /* 0x000000ffff117224 */ /* 0x000fe400078e000f */
[----:B------:R-:W-:-:S02]  /*15080*/  VIADD R11, R0, 0x7b ;  /* 0x0000007b000b7836 */ /* 0x000fc40000000000 */
[----:B------:R-:W-:Y:S01]  /*15090*/  @!P3 IMAD.MOV R17, RZ, RZ, -R17 ;  /* 0x000000ffff11b224 */ /* 0x000fe200078e0a11 */
[----:B------:R-:W-:Y:S01]  /*150a0*/  ISETP.GT.U32.AND P3, PT, R4, R2, PT ;  /* 0x000000020400720c */ /* 0x000fe20003f64070 */
[--C-:B------:R-:W-:Y:S01]  /*150b0*/  @!P5 IMAD.IADD R5, R5, 0x1, -R4.reuse ;  /* 0x000000010505d824 */ /* 0x100fe200078e0a04 */
[----:B------:R-:W-:Y:S01]  /*150c0*/  ISETP.GE.AND P4, PT, R11, RZ, PT ;  /* 0x000000ff0b00720c */ /* 0x000fe20003f86270 */
[--C-:B------:R-:W-:Y:S01]  /*150d0*/  @!P0 IMAD.IADD R3, R3, 0x1, -R4.reuse ;  /* 0x0000000103038824 */ /* 0x100fe200078e0a04 */
[----:B------:R-:W-:Y:S01]  /*150e0*/  IABS R11, R11 ;  /* 0x0000000b000b7213 */ /* 0x000fe20000000000 */
[----:B------:R-:W-:Y:S01]  /*150f0*/  VIADD R8, R0, 0x7a ;  /* 0x0000007a00087836 */ /* 0x000fe20000000000 */
[----:B------:R-:W-:Y:S01]  /*15100*/  ISETP.GT.U32.AND P5, PT, R4, R5, PT ;  /* 0x000000050400720c */ /* 0x000fe20003fa4070 */
[----:B------:R-:W-:Y:S01]  /*15110*/  VIADD R10, R0, 0x78 ;  /* 0x00000078000a7836 */ /* 0x000fe20000000000 */
[----:B------:R-:W-:Y:S01]  /*15120*/  ISETP.GT.U32.AND P0, PT, R4, R3, PT ;  /* 0x000000030400720c */ /* 0x000fe20003f04070 */
[----:B------:R-:W-:Y:S01]  /*15130*/  IMAD.HI.U32 R15, R21, R11, RZ ;  /* 0x0000000b150f7227 */ /* 0x000fe200078e00ff */
[----:B0-----:R-:W-:Y:S01]  /*15140*/  IABS R12, R8 ;  /* 0x00000008000c7213 */ /* 0x001fe20000000000 */
[----:B------:R0:W-:Y:S01]  /*15150*/  STL [R1+0x304], R17 ;  /* 0x0003041101007387 */ /* 0x0001e20000100800 */
[----:B------:R-:W-:Y:S01]  /*15160*/  IABS R14, R10 ;  /* 0x0000000a000e7213 */ /* 0x000fe20000000000 */
[----:B------:R-:W-:-:S02]  /*15170*/  @!P3 IMAD.IADD R2, R2, 0x1, -R4 ;  /* 0x000000010202b824 */ /* 0x000fc400078e0a04 */
[----:B------:R-:W-:Y:S02]  /*15180*/  IMAD.MOV R15, RZ, RZ, -R15 ;  /* 0x000000ffff0f7224 */ /* 0x000fe400078e0a0f */
[----:B------:R-:W-:Y:S01]  /*15190*/  IMAD.HI.U32 R16, R21, R12, RZ ;  /* 0x0000000c15107227 */ /* 0x000fe200078e00ff */
[----:B------:R-:W-:-:S03]  /*151a0*/  ISETP.GT.U32.AND P3, PT, R4, R2, PT ;  /* 0x000000020400720c */ /* 0x000fc60003f64070 */
[--C-:B------:R-:W-:Y:S01]  /*151b0*/  @!P5 IMAD.IADD R5, R5, 0x1, -R4.reuse ;  /* 0x000000010505d824 */ /* 0x100fe200078e0a04 */
[----:B------:R-:W-:Y:S01]  /*151c0*/  ISETP.GE.AND P5, PT, R8, RZ, PT ;  /* 0x000000ff0800720c */ /* 0x000fe20003fa6270 */
[----:B------:R-:W-:Y:S02]  /*151d0*/  VIADD R9, R0, 0x79 ;  /* 0x0000007900097836 */ /* 0x000fe40000000000 */
[C---:B------:R-:W-:Y:S02]  /*151e0*/  IMAD R11, R4.reuse, R15, R11 ;  /* 0x0000000f040b7224 */ /* 0x040fe400078e020b */
[----:B------:R-:W-:Y:S01]  /*151f0*/  @!P0 IMAD.IADD R3, R3, 0x1, -R4 ;  /* 0x0000000103038824 */ /* 0x000fe200078e0a04 */
[----:B------:R-:W-:Y:S01]  /*15200*/  IABS R13, R9 ;  /* 0x00000009000d7213 */ /* 0x000fe20000000000 */
[----:B------:R-:W-:Y:S01]  /*15210*/  IMAD.MOV R16, RZ, RZ, -R16 ;  /* 0x000000ffff107224 */ /* 0x000fe200078e0a10 */
[----:B------:R-:W-:Y:S01]  /*15220*/  ISETP.GT.U32.AND P0, PT, R4, R11, PT ;  /* 0x0000000b0400720c */ /* 0x000fe20003f04070 */
[----:B------:R-:W-:-:S02]  /*15230*/  IMAD.MOV.U32 R19, RZ, RZ, R5 ;  /* 0x000000ffff137224 */ /* 0x000fc400078e0005 */
[----:B------:R-:W-:Y:S02]  /*15240*/  IMAD.MOV.U32 R18, RZ, RZ, R3 ;  /* 0x000000ffff127224 */ /* 0x000fe400078e0003 */
[----:B------:R-:W-:Y:S02]  /*15250*/  IMAD R12, R4, R16, R12 ;  /* 0x00000010040c7224 */ /* 0x000fe400078e020c */
[----:B------:R-:W-:-:S04]  /*15260*/  IMAD.HI.U32 R8, R21, R14, RZ ;  /* 0x0000000e15087227 */ /* 0x000fc800078e00ff */
[----:B------:R-:W-:Y:S01]  /*15270*/  @!P2 IMAD.MOV R19, RZ, RZ, -R19 ;  /* 0x000000ffff13a224 */ /* 0x000fe200078e0a13 */
[----:B------:R-:W-:Y:S01]  /*15280*/  ISETP.GT.U32.AND P2, PT, R4, R12, PT ;  /* 0x0000000c0400720c */ /* 0x000fe20003f44070 */
[----:B------:R-:W-:Y:S01]  /*15290*/  @!P1 IMAD.MOV R18, RZ, RZ, -R18 ;  /* 0x000000ffff129224 */ /* 0x000fe200078e0a12 */
[----:B------:R-:W-:Y:S01]  /*152a0*/  ISETP.GE.AND P1, PT, R9, RZ, PT ;  /* 0x000000ff0900720c */ /* 0x000fe20003f26270 */
[----:B0-----:R-:W-:Y:S01]  /*152b0*/  IMAD.HI.U32 R17, R21, R13, RZ ;  /* 0x0000000d15117227 */ /* 0x001fe200078e00ff */
[----:B------:R-:W-:Y:S03]  /*152c0*/  STL [R1+0x2f8], R19 ;  /* 0x0002f81301007387 */ /* 0x000fe60000100800 */
[----:B------:R-:W-:Y:S01]  /*152d0*/  IMAD.MOV R8, RZ, RZ, -R8 ;  /* 0x000000ffff087224 */ /* 0x000fe200078e0a08 */
[----:B------:R0:W-:Y:S01]  /*152e0*/  STL [R1+0x2f4], R18 ;  /* 0x0002f41201007387 */ /* 0x0001e20000100800 */
[----:B------:R-:W-:-:S02]  /*152f0*/  @!P3 IMAD.IADD R2, R2, 0x1, -R4 ;  /* 0x000000010202b824 */ /* 0x000fc400078e0a04 */
[----:B------:R-:W-:Y:S02]  /*15300*/  IMAD.MOV R17, RZ, RZ, -R17 ;  /* 0x000000ffff117224 */ /* 0x000fe400078e0a11 */
[C---:B------:R-:W-:Y:S02]  /*15310*/  IMAD R14, R4.reuse, R8, R14 ;  /* 0x00000008040e7224 */ /* 0x040fe400078e020e */
[C---:B------:R-:W-:Y:S02]  /*15320*/  IMAD R5, R4.reuse, R17, R13 ;  /* 0x0000001104057224 */ /* 0x040fe400078e020d */
[----:B------:R-:W-:Y:S02]  /*15330*/  @!P0 IMAD.IADD R11, R11, 0x1, -R4 ;  /* 0x000000010b0b8824 */ /* 0x000fe400078e0a04 */
[----:B0-----:R-:W-:Y:S01]  /*15340*/  IMAD.MOV.U32 R18, RZ, RZ, R2 ;  /* 0x000000ffff127224 */ /* 0x001fe200078e0002 */
[----:B------:R-:W-:Y:S01]  /*15350*/  ISETP.GT.U32.AND P3, PT, R4, R5, PT ;  /* 0x000000050400720c */ /* 0x000fe20003f64070 */
[----:B------:R-:W-:Y:S01]  /*15360*/  @!P2 IMAD.IADD R12, R12, 0x1, -R4 ;  /* 0x000000010c0ca824 */ /* 0x000fe200078e0a04 */
[C---:B------:R-:W-:Y:S01]  /*15370*/  ISETP.GT.U32.AND P0, PT, R4.reuse, R11, PT ;  /* 0x0000000b0400720c */ /* 0x040fe20003f04070 */
[----:B------:R-:W-:Y:S01]  /*15380*/  @!P6 IMAD.MOV R18, RZ, RZ, -R18 ;  /* 0x000000ffff12e224 */ /* 0x000fe200078e0a12 */
[----:B------:R-:W-:Y:S01]  /*15390*/  ISETP.GT.U32.AND P6, PT, R4, R14, PT ;  /* 0x0000000e0400720c */ /* 0x000fe20003fc4070 */
[----:B------:R-:W-:Y:S01]  /*153a0*/  VIADD R3, R0, 0x77 ;  /* 0x0000007700037836 */ /* 0x000fe20000000000 */
[----:B------:R-:W-:Y:S01]  /*153b0*/  ISETP.GT.U32.AND P2, PT, R4, R12, PT ;  /* 0x0000000c0400720c */ /* 0x000fe20003f44070 */
[C---:B------:R-:W-:Y:S01]  /*153c0*/  VIADD R8, R0.reuse, 0x76 ;  /* 0x0000007600087836 */ /* 0x040fe20000000000 */
[----:B------:R0:W-:Y:S01]  /*153d0*/  STL [R1+0x2f0], R18 ;  /* 0x0002f01201007387 */ /* 0x0001e20000100800 */
[C---:B------:R-:W-:Y:S01]  /*153e0*/  VIADD R9, R0.reuse, 0x75 ;  /* 0x0000007500097836 */ /* 0x040fe20000000000 */
[----:B------:R-:W-:Y:S01]  /*153f0*/  IABS R13, R3 ;  /* 0x00000003000d7213 */ /* 0x000fe20000000000 */
[----:B------:R-:W-:Y:S01]  /*15400*/  VIADD R19, R0, 0x6e ;  /* 0x0000006e00137836 */ /* 0x000fe20000000000 */
[----:B------:R-:W-:Y:S01]  /*15410*/  IABS R15, R8 ;  /* 0x00000008000f7213 */ /* 0x000fe20000000000 */
[----:B------:R-:W-:Y:S01]  /*15420*/  @!P3 IMAD.IADD R5, R5, 0x1, -R4 ;  /* 0x000000010505b824 */ /* 0x000fe200078e0a04 */
[----:B------:R-:W-:Y:S01]  /*15430*/  IABS R2, R9 ;  /* 0x0000000900027213 */ /* 0x000fe20000000000 */
[----:B------:R-:W-:Y:S01]  /*15440*/  IMAD.HI.U32 R16, R21, R13, RZ ;  /* 0x0000000d15107227 */ /* 0x000fe200078e00ff */
[----:B------:R-:W-:-:S02]  /*15450*/  IABS R20, R19 ;  /* 0x0000001300147213 */ /* 0x000fc40000000000 */
[----:B------:R-:W-:Y:S01]  /*15460*/  ISETP.GT.U32.AND P3, PT, R4, R5, PT ;  /* 0x000000050400720c */ /* 0x000fe20003f64070 */
[--C-:B------:R-:W-:Y:S02]  /*15470*/  @!P6 IMAD.IADD R14, R14, 0x1, -R4.reuse ;  /* 0x000000010e0ee824 */ /* 0x100fe400078e0a04 */
[----:B------:R-:W-:Y:S01]  /*15480*/  @!P0 IMAD.IADD R11, R11, 0x1, -R4 ;  /* 0x000000010b0b8824 */ /* 0x000fe200078e0a04 */
[----:B------:R-:W-:Y:S01]  /*15490*/  ISETP.GE.AND P0, PT, R10, RZ, PT ;  /* 0x000000ff0a00720c */ /* 0x000fe20003f06270 */
[----:B------:R-:W-:Y:S01]  /*154a0*/  IMAD.MOV R16, RZ, RZ, -R16 ;  /* 0x000000ffff107224 */ /* 0x000fe200078e0a10 */
[----:B------:R-:W-:Y:S01]  /*154b0*/  ISETP.GT.U32.AND P6, PT, R4, R14, PT ;  /* 0x0000000e0400720c */ /* 0x000fe20003fc4070 */
[----:B------:R-:W-:-:S04]  /*154c0*/  IMAD.HI.U32 R10, R21, R15, RZ ;  /* 0x0000000f150a7227 */ /* 0x000fc800078e00ff */
[----:B------:R-:W-:Y:S02]  /*154d0*/  @!P2 IMAD.IADD R12, R12, 0x1, -R4 ;  /* 0x000000010c0ca824 */ /* 0x000fe400078e0a04 */
[C---:B------:R-:W-:Y:S02]  /*154e0*/  IMAD R13, R4.reuse, R16, R13 ;  /* 0x00000010040d7224 */ /* 0x040fe400078e020d */
[----:B------:R-:W-:Y:S02]  /*154f0*/  IMAD.MOV R10, RZ, RZ, -R10 ;  /* 0x000000ffff0a7224 */ /* 0x000fe400078e0a0a */
[----:B------:R-:W-:Y:S01]  /*15500*/  IMAD.MOV.U32 R17, RZ, RZ, R12 ;  /* 0x000000ffff117224 */ /* 0x000fe200078e000c */
[C---:B------:R-:W-:Y:S01]  /*15510*/  ISETP.GT.U32.AND P2, PT, R4.reuse, R13, PT ;  /* 0x0000000d0400720c */ /* 0x040fe20003f44070 */
[----:B------:R-:W-:Y:S02]  /*15520*/  IMAD R12, R4, R10, R15 ;  /* 0x0000000a040c7224 */ /* 0x000fe400078e020f */
[----:B0-----:R-:W-:-:S02]  /*15530*/  IMAD.MOV.U32 R18, RZ, RZ, R11 ;  /* 0x000000ffff127224 */ /* 0x001fc400078e000b */
[----:B------:R-:W-:Y:S01]  /*15540*/  @!P6 IMAD.IADD R14, R14, 0x1, -R4 ;  /* 0x000000010e0ee824 */ /* 0x000fe200078e0a04 */
[----:B------:R-:W-:Y:S01]  /*15550*/  ISETP.GT.U32.AND P6, PT, R4, R12, PT ;  /* 0x0000000c0400720c */ /* 0x000fe20003fc4070 */
[----:B------:R-:W-:-:S04]  /*15560*/  IMAD.HI.U32 R11, R21, R2, RZ ;  /* 0x00000002150b7227 */ /* 0x000fc800078e00ff */
[----:B------:R-:W-:Y:S01]  /*15570*/  @!P4 IMAD.MOV R18, RZ, RZ, -R18 ;  /* 0x000000ffff12c224 */ /* 0x000fe200078e0a12 */
[----:B------:R-:W-:Y:S01]  /*15580*/  ISETP.GE.AND P4, PT, R3, RZ, PT ;  /* 0x000000ff0300720c */ /* 0x000fe20003f86270 */
[----:B------:R-:W-:Y:S01]  /*15590*/  @!P5 IMAD.MOV R17, RZ, RZ, -R17 ;  /* 0x000000ffff11d224 */ /* 0x000fe200078e0a11 */
[----:B------:R-:W-:Y:S01]  /*155a0*/  ISETP.GE.AND P5, PT, R8, RZ, PT ;  /* 0x000000ff0800720c */ /* 0x000fe20003fa6270 */
[----:B------:R-:W-:Y:S01]  /*155b0*/  @!P3 IMAD.IADD R5, R5, 0x1, -R4 ;  /* 0x000000010505b824 */ /* 0x000fe200078e0a04 */
[----:B------:R-:W-:Y:S01]  /*155c0*/  STL [R1+0x2ec], R18 ;  /* 0x0002ec1201007387 */ /* 0x000fe20000100800 */
[----:B------:R-:W-:Y:S01]  /*155d0*/  IMAD.MOV R11, RZ, RZ, -R11 ;  /* 0x000000ffff0b7224 */ /* 0x000fe200078e0a0b */
[----:B------:R-:W-:Y:S01]  /*155e0*/  ISETP.GE.AND P3, PT, R9, RZ, PT ;  /* 0x000000ff0900720c */ /* 0x000fe20003f66270 */
[----:B------:R-:W-:Y:S01]  /*155f0*/  IMAD.MOV.U32 R16, RZ, RZ, R14 ;  /* 0x000000ffff107224 */ /* 0x000fe200078e000e */
[----:B------:R0:W-:Y:S01]  /*15600*/  STL [R1+0x2bc], R17 ;  /* 0x0002bc1101007387 */ /* 0x0001e20000100800 */
[----:B------:R-:W-:-:S02]  /*15610*/  IMAD R3, R4, R11, R2 ;  /* 0x0000000b04037224 */ /* 0x000fc400078e0202 */
[----:B------:R-:W-:Y:S02]  /*15620*/  @!P2 IMAD.IADD R13, R13, 0x1, -R4 ;  /* 0x000000010d0da824 */ /* 0x000fe400078e0a04 */
[----:B------:R-:W-:Y:S02]  /*15630*/  VIADD R2, R0, 0x74 ;  /* 0x0000007400027836 */ /* 0x000fe40000000000 */
[----:B------:R-:W-:Y:S01]  /*15640*/  @!P0 IMAD.MOV R16, RZ, RZ, -R16 ;  /* 0x000000ffff108224 */ /* 0x000fe200078e0a10 */
[----:B------:R-:W-:Y:S01]  /*15650*/  ISETP.GT.U32.AND P2, PT, R4, R13, PT ;  /* 0x0000000d0400720c */ /* 0x000fe20003f44070 */
[----:B------:R-:W-:Y:S01]  /*15660*/  @!P6 IMAD.IADD R12, R12, 0x1, -R4 ;  /* 0x000000010c0ce824 */ /* 0x000fe200078e0a04 */
[----:B------:R-:W-:Y:S01]  /*15670*/  IABS R9, R2 ;  /* 0x0000000200097213 */ /* 0x000fe20000000000 */
[----:B0-----:R-:W-:Y:S02]  /*15680*/  IMAD.MOV.U32 R17, RZ, RZ, R5 ;  /* 0x000000ffff117224 */ /* 0x001fe400078e0005 */
[----:B------:R-:W-:Y:S01]  /*15690*/  VIADD R5, R0, 0x73 ;  /* 0x0000007300057836 */ /* 0x000fe20000000000 */
[----:B------:R-:W-:Y:S01]  /*156a0*/  ISETP.GT.U32.AND P6, PT, R4, R12, PT ;  /* 0x0000000c0400720c */ /* 0x000fe20003fc4070 */
[----:B------:R-:W-:Y:S01]  /*156b0*/  @!P1 IMAD.MOV R17, RZ, RZ, -R17 ;  /* 0x000000ffff119224 */ /* 0x000fe200078e0a11 */
[----:B------:R-:W-:Y:S01]  /*156c0*/  ISETP.GE.AND P1, PT, R2, RZ, PT ;  /* 0x000000ff0200720c */ /* 0x000fe20003f26270 */
[----:B------:R-:W-:Y:S01]  /*156d0*/  IMAD.HI.U32 R11, R21, R9, RZ ;  /* 0x00000009150b7227 */ /* 0x000fe200078e00ff */
[----:B------:R-:W-:-:S02]  /*156e0*/  ISETP.GE.AND P0, PT, R5, RZ, PT ;  /* 0x000000ff0500720c */ /* 0x000fc40003f06270 */
[----:B------:R0:W-:Y:S01]  /*156f0*/  STL [R1+0x2e4], R17 ;  /* 0x0002e41101007387 */ /* 0x0001e20000100800 */
[----:B------:R-:W-:Y:S02]  /*15700*/  IMAD.MOV R11, RZ, RZ, -R11 ;  /* 0x000000ffff0b7224 */ /* 0x000fe400078e0a0b */
[--C-:B------:R-:W-:Y:S01]  /*15710*/  @!P2 IMAD.IADD R13, R13, 0x1, -R4.reuse ;  /* 0x000000010d0da824 */ /* 0x100fe200078e0a04 */
[----:B------:R1:W-:Y:S01]  /*15720*/  STL [R1+0x2e8], R16 ;  /* 0x0002e81001007387 */ /* 0x0003e20000100800 */
[C---:B------:R-:W-:Y:S01]  /*15730*/  IMAD R9, R4.reuse, R11, R9 ;  /* 0x0000000b04097224 */ /* 0x040fe200078e0209 */
[----:B------:R-:W-:Y:S01]  /*15740*/  ISETP.GT.U32.AND P2, PT, R4, R3, PT ;  /* 0x000000030400720c */ /* 0x000fe20003f44070 */
[----:B------:R-:W-:Y:S02]  /*15750*/  @!P6 IMAD.IADD R12, R12, 0x1, -R4 ;  /* 0x000000010c0ce824 */ /* 0x000fe400078e0a04 */
[----:B------:R-:W-:Y:S01]  /*15760*/  VIADD R10, R0, 0x71 ;  /* 0x00000071000a7836 */ /* 0x000fe20000000000 */
[----:B------:R-:W-:Y:S01]  /*15770*/  ISETP.GT.U32.AND P6, PT, R4, R9, PT ;  /* 0x000000090400720c */ /* 0x000fe20003fc4070 */
[----:B0-----:R-:W-:-:S02]  /*15780*/  IMAD.MOV.U32 R17, RZ, RZ, R13 ;  /* 0x000000ffff117224 */ /* 0x001fc400078e000d */
[----:B------:R-:W-:Y:S01]  /*15790*/  VIADD R2, R0, 0x72 ;  /* 0x0000007200027836 */ /* 0x000fe20000000000 */
[----:B-1----:R-:W-:Y:S01]  /*157a0*/  IABS R16, R5 ;  /* 0x0000000500107213 */ /* 0x002fe20000000000 */
[----:B------:R-:W-:Y:S01]  /*157b0*/  @!P4 IMAD.MOV R17, RZ, RZ, -R17 ;  /* 0x000000ffff11c224 */ /* 0x000fe200078e0a11 */
[----:B------:R-:W-:Y:S01]  /*157c0*/  IABS R14, R10 ;  /* 0x0000000a000e7213 */ /* 0x000fe20000000000 */
[----:B------:R-:W-:Y:S01]  /*157d0*/  IMAD.MOV.U32 R15, RZ, RZ, R12 ;  /* 0x000000ffff0f7224 */ /* 0x000fe200078e000c */
[----:B------:R-:W-:Y:S01]  /*157e0*/  IABS R8, R2 ;  /* 0x0000000200087213 */ /* 0x000fe20000000000 */
[----:B------:R-:W-:Y:S01]  /*157f0*/  IMAD.HI.U32 R5, R21, R16, RZ ;  /* 0x0000001015057227 */ /* 0x000fe200078e00ff */
[----:B------:R0:W-:Y:S03]  /*15800*/  STL [R1+0x2cc], R17 ;  /* 0x0002cc1101007387 */ /* 0x0001e60000100800 */
[----:B------:R-:W-:-:S02]  /*15810*/  IMAD.MOV R5, RZ, RZ, -R5 ;  /* 0x000000ffff057224 */ /* 0x000fc400078e0a05 */
[----:B------:R-:W-:Y:S02]  /*15820*/  @!P6 IMAD.IADD R9, R9, 0x1, -R4 ;  /* 0x000000010909e824 */ /* 0x000fe400078e0a04 */
[C---:B------:R-:W-:Y:S02]  /*15830*/  IMAD R16, R4.reuse, R5, R16 ;  /* 0x0000000504107224 */ /* 0x040fe400078e0210 */
[C---:B------:R-:W-:Y:S01]  /*15840*/  IMAD.HI.U32 R5, R21.reuse, R14, RZ ;  /* 0x0000000e15057227 */ /* 0x040fe200078e00ff */
[C---:B------:R-:W-:Y:S02]  /*15850*/  ISETP.GT.U32.AND P6, PT, R4.reuse, R9, PT ;  /* 0x000000090400720c */ /* 0x040fe40003fc4070 */
[----:B------:R-:W-:Y:S01]  /*15860*/  ISETP.GT.U32.AND P4, PT, R4, R16, PT ;  /* 0x000000100400720c */ /* 0x000fe20003f84070 */
[----:B------:R-:W-:-:S04]  /*15870*/  IMAD.HI.U32 R11, R21, R8, RZ ;  /* 0x00000008150b7227 */ /* 0x000fc800078e00ff */
[----:B------:R-:W-:Y:S02]  /*15880*/  IMAD.MOV R5, RZ, RZ, -R5 ;  /* 0x000000ffff057224 */ /* 0x000fe400078e0a05 */
[----:B------:R-:W-:Y:S02]  /*15890*/  IMAD.MOV R11, RZ, RZ, -R11 ;  /* 0x000000ffff0b7224 */ /* 0x000fe400078e0a0b */
[----:B0-----:R-:W-:Y:S02]  /*158a0*/  VIADD R17, R0, 0x70 ;  /* 0x0000007000117836 */ /* 0x001fe40000000000 */
[----:B------:R-:W-:Y:S01]  /*158b0*/  @!P5 IMAD.MOV R15, RZ, RZ, -R15 ;  /* 0x000000ffff0fd224 */ /* 0x000fe200078e0a0f */
[----:B------:R-:W-:Y:S01]  /*158c0*/  ISETP.GE.AND P5, PT, R2, RZ, PT ;  /* 0x000000ff0200720c */ /* 0x000fe20003fa6270 */
[----:B------:R-:W-:Y:S02]  /*158d0*/  @!P4 IMAD.IADD R16, R16, 0x1, -R4 ;  /* 0x000000011010c824 */ /* 0x000fe400078e0a04 */
[C---:B------:R-:W-:Y:S01]  /*158e0*/  IMAD R14, R4.reuse, R5, R14 ;  /* 0x00000005040e7224 */ /* 0x040fe200078e020e */
[----:B------:R0:W-:Y:S01]  /*158f0*/  STL [R1+0x2e0], R15 ;  /* 0x0002e00f01007387 */ /* 0x0001e20000100800 */
[C---:B------:R-:W-:Y:S01]  /*15900*/  IMAD R2, R4.reuse, R11, R8 ;  /* 0x0000000b04027224 */ /* 0x040fe200078e0208 */
[----:B------:R-:W-:Y:S01]  /*15910*/  ISETP.GT.U32.AND P4, PT, R4, R16, PT ;  /* 0x000000100400720c */ /* 0x000fe20003f84070 */
[----:B------:R-:W-:Y:S01]  /*15920*/  VIADD R5, R0, 0x6f ;  /* 0x0000006f00057836 */ /* 0x000fe20000000000 */
[----:B------:R-:W-:Y:S01]  /*15930*/  IABS R11, R17 ;  /* 0x00000011000b7213 */ /* 0x000fe20000000000 */
[--C-:B------:R-:W-:Y:S01]  /*15940*/  @!P6 IMAD.IADD R9, R9, 0x1, -R4.reuse ;  /* 0x000000010909e824 */ /* 0x100fe200078e0a04 */
[----:B------:R-:W-:Y:S01]  /*15950*/  ISETP.GT.U32.AND P6, PT, R4, R2, PT ;  /* 0x000000020400720c */ /* 0x000fe20003fc4070 */
[----:B------:R-:W-:Y:S01]  /*15960*/  @!P2 IMAD.IADD R3, R3, 0x1, -R4 ;  /* 0x000000010303a824 */ /* 0x000fe200078e0a04 */
[----:B------:R-:W-:Y:S01]  /*15970*/  IABS R23, R5 ;  /* 0x0000000500177213 */ /* 0x000fe20000000000 */
[----:B------:R-:W-:-:S02]  /*15980*/  VIADD R8, R0, 0x6d ;  /* 0x0000006d00087836 */ /* 0x000fc40000000000 */
[----:B0-----:R-:W-:Y:S01]  /*15990*/  IMAD.HI.U32 R15, R21, R11, RZ ;  /* 0x0000000b150f7227 */ /* 0x001fe200078e00ff */
        /* <DEDUP_REMOVED lines=9> */
[----:B------:R-:W-:Y:S02]  /*15a30*/  IMAD R22, R4, R22, R23 ;  /* 0x0000001604167224 */ /* 0x000fe400078e0217 */
[--C-:B------:R-:W-:Y:S02]  /*15a40*/  @!P4 IMAD.IADD R14, R14, 0x1, -R4.reuse ;  /* 0x000000010e0ec824 */ /* 0x100fe400078e0a04 */
[----:B------:R-:W-:Y:S01]  /*15a50*/  VIADD R13, R0, 0x6c ;  /* 0x0000006c000d7836 */ /* 0x000fe20000000000 */
[----:B------:R-:W-:Y:S01]  /*15a60*/  ISETP.GT.U32.AND P4, PT, R4, R22, PT ;  /* 0x000000160400720c */ /* 0x000fe20003f84070 */
[----:B------:R-:W-:Y:S01]  /*15a70*/  @!P2 IMAD.IADD R3, R3, 0x1, -R4 ;  /* 0x000000010303a824 */ /* 0x000fe200078e0a04 */
[----:B------:R-:W-:Y:S01]  /*15a80*/  ISETP.GE.AND P2, PT, R10, RZ, PT ;  /* 0x000000ff0a00720c */ /* 0x000fe20003f46270 */
[----:B------:R-:W-:Y:S01]  /*15a90*/  IMAD.HI.U32 R24, R21, R20, RZ ;  /* 0x0000001415187227 */ /* 0x000fe200078e00ff */
[----:B------:R-:W-:-:S02]  /*15aa0*/  IABS R10, R8 ;  /* 0x00000008000a7213 */ /* 0x000fc40000000000 */
[----:B------:R-:W-:Y:S01]  /*15ab0*/  IABS R12, R13 ;  /* 0x0000000d000c7213 */ /* 0x000fe20000000000 */
[----:B------:R-:W-:Y:S01]  /*15ac0*/  @!P6 IMAD.IADD R11, R11, 0x1, -R4 ;  /* 0x000000010b0be824 */ /* 0x000fe200078e0a04 */
[----:B------:R-:W-:Y:S01]  /*15ad0*/  ISETP.GT.U32.AND P6, PT, R4, R14, PT ;  /* 0x0000000e0400720c */ /* 0x000fe20003fc4070 */
[----:B------:R-:W-:Y:S02]  /*15ae0*/  IMAD.MOV.U32 R25, RZ, RZ, R3 ;  /* 0x000000ffff197224 */ /* 0x000fe400078e0003 */
[----:B------:R-:W-:-:S04]  /*15af0*/  IMAD.HI.U32 R18, R21, R10, RZ ;  /* 0x0000000a15127227 */ /* 0x000fc800078e00ff */
[----:B------:R-:W-:Y:S01]  /*15b00*/  @!P4 IMAD.IADD R22, R22, 0x1, -R4 ;  /* 0x000000011616c824 */ /* 0x000fe200078e0a04 */
[----:B------:R-:W-:Y:S01]  /*15b10*/  ISETP.GT.U32.AND P4, PT, R4, R11, PT ;  /* 0x0000000b0400720c */ /* 0x000fe20003f84070 */
[----:B------:R-:W-:-:S04]  /*15b20*/  IMAD.HI.U32 R15, R21, R12, RZ ;  /* 0x0000000c150f7227 */ /* 0x000fc800078e00ff */
[----:B------:R-:W-:Y:S02]  /*15b30*/  IMAD.MOV R24, RZ, RZ, -R24 ;  /* 0x000000ffff187224 */ /* 0x000fe400078e0a18 */
[----:B------:R-:W-:Y:S01]  /*15b40*/  @!P3 IMAD.MOV R25, RZ, RZ, -R25 ;  /* 0x000000ffff19b224 */ /* 0x000fe200078e0a19 */
[C---:B------:R-:W-:Y:S01]  /*15b50*/  ISETP.GT.U32.AND P3, PT, R4.reuse, R2, PT ;  /* 0x000000020400720c */ /* 0x040fe20003f64070 */
[----:B------:R-:W-:Y:S02]  /*15b60*/  IMAD.MOV R18, RZ, RZ, -R18 ;  /* 0x000000ffff127224 */ /* 0x000fe400078e0a12 */
[----:B------:R-:W-:Y:S01]  /*15b70*/  IMAD R20, R4, R24, R20 ;  /* 0x0000001804147224 */ /* 0x000fe200078e0214 */
[----:B------:R-:W-:Y:S01]  /*15b80*/  STL [R1+0x26c], R25 ;  /* 0x00026c1901007387 */ /* 0x000fe20000100800 */
[----:B------:R-:W-:Y:S02]  /*15b90*/  IMAD.MOV R15, RZ, RZ, -R15 ;  /* 0x000000ffff0f7224 */ /* 0x000fe400078e0a0f */
[----:B------:R-:W-:-:S02]  /*15ba0*/  IMAD.MOV.U32 R23, RZ, RZ, R9 ;  /* 0x000000ffff177224 */ /* 0x000fc400078e0009 */
[----:B------:R-:W-:Y:S02]  /*15bb0*/  IMAD R10, R4, R18, R10 ;  /* 0x00000012040a7224 */ /* 0x000fe400078e020a */
[----:B------:R-:W-:Y:S02]  /*15bc0*/  VIADD R18, R0, 0x6b ;  /* 0x0000006b00127836 */ /* 0x000fe40000000000 */
[C---:B------:R-:W-:Y:S02]  /*15bd0*/  IMAD R12, R4.reuse, R15, R12 ;  /* 0x0000000f040c7224 */ /* 0x040fe400078e020c */
[----:B------:R-:W-:Y:S01]  /*15be0*/  @!P0 IMAD.MOV R16, RZ, RZ, -R16 ;  /* 0x000000ffff108224 */ /* 0x000fe200078e0a10 */
[C---:B------:R-:W-:Y:S01]  /*15bf0*/  ISETP.GT.U32.AND P0, PT, R4.reuse, R20, PT ;  /* 0x000000140400720c */ /* 0x040fe20003f04070 */
[----:B------:R-:W-:Y:S01]  /*15c00*/  @!P1 IMAD.MOV R23, RZ, RZ, -R23 ;  /* 0x000000ffff179224 */ /* 0x000fe200078e0a17 */
[----:B------:R-:W-:Y:S01]  /*15c10*/  ISETP.GT.U32.AND P1, PT, R4, R22, PT ;  /* 0x000000160400720c */ /* 0x000fe20003f24070 */
[--C-:B------:R-:W-:Y:S01]  /*15c20*/  @!P4 IMAD.IADD R11, R11, 0x1, -R4.reuse ;  /* 0x000000010b0bc824 */ /* 0x100fe200078e0a04 */
[----:B------:R-:W-:Y:S01]  /*15c30*/  IABS R3, R18 ;  /* 0x0000001200037213 */ /* 0x000fe20000000000 */
[--C-:B------:R-:W-:Y:S01]  /*15c40*/  @!P3 IMAD.IADD R2, R2, 0x1, -R4.reuse ;  /* 0x000000010202b824 */ /* 0x100fe200078e0a04 */
[C---:B------:R-:W-:Y:S01]  /*15c50*/  ISETP.GT.U32.AND P4, PT, R4.reuse, R12, PT ;  /* 0x0000000c0400720c */ /* 0x040fe20003f84070 */
[----:B------:R-:W-:Y:S01]  /*15c60*/  STL [R1+0x268], R23 ;  /* 0x0002681701007387 */ /* 0x000fe20000100800 */
[----:B------:R-:W-:Y:S01]  /*15c70*/  ISETP.GT.U32.AND P3, PT, R4, R10, PT ;  /* 0x0000000a0400720c */ /* 0x000fe20003f64070 */
[----:B------:R-:W-:Y:S01]  /*15c80*/  @!P6 IMAD.IADD R14, R14, 0x1, -R4 ;  /* 0x000000010e0ee824 */ /* 0x000fe200078e0a04 */
[----:B------:R-:W-:Y:S01]  /*15c90*/  ISETP.GE.AND P6, PT, R17, RZ, PT ;  /* 0x000000ff1100720c */ /* 0x000fe20003fc6270 */
[----:B------:R0:W-:Y:S01]  /*15ca0*/  STL [R1+0x264], R16 ;  /* 0x0002641001007387 */ /* 0x0001e20000100800 */
[----:B------:R-:W-:-:S02]  /*15cb0*/  VIADD R15, R0, 0x6a ;  /* 0x0000006a000f7836 */ /* 0x000fc40000000000 */
[--C-:B------:R-:W-:Y:S01]  /*15cc0*/  @!P0 IMAD.IADD R20, R20, 0x1, -R4.reuse ;  /* 0x0000000114148824 */ /* 0x100fe200078e0a04 */
[----:B------:R-:W-:Y:S01]  /*15cd0*/  ISETP.GE.AND P0, PT, R19, RZ, PT ;  /* 0x000000ff1300720c */ /* 0x000fe20003f06270 */
[----:B------:R-:W-:Y:S01]  /*15ce0*/  @!P1 IMAD.IADD R22, R22, 0x1, -R4 ;  /* 0x0000000116169824 */ /* 0x000fe200078e0a04 */
[----:B------:R-:W-:Y:S01]  /*15cf0*/  ISETP.GE.AND P1, PT, R5, RZ, PT ;  /* 0x000000ff0500720c */ /* 0x000fe20003f26270 */
[----:B------:R-:W-:Y:S01]  /*15d00*/  IMAD.MOV.U32 R24, RZ, RZ, R2 ;  /* 0x000000ffff187224 */ /* 0x000fe200078e0002 */
[----:B------:R-:W-:Y:S01]  /*15d10*/  IABS R9, R15 ;  /* 0x0000000f00097213 */ /* 0x000fe20000000000 */
[----:B------:R-:W-:Y:S01]  /*15d20*/  @!P4 IMAD.IADD R12, R12, 0x1, -R4 ;  /* 0x000000010c0cc824 */ /* 0x000fe200078e0a04 */
[----:B------:R-:W-:Y:S01]  /*15d30*/  ISETP.GT.U32.AND P4, PT, R4, R20, PT ;  /* 0x000000140400720c */ /* 0x000fe20003f84070 */
[----:B0-----:R-:W-:-:S04]  /*15d40*/  IMAD.HI.U32 R16, R21, R3, RZ ;  /* 0x0000000315107227 */ /* 0x001fc800078e00ff */
[----:B------:R-:W-:Y:S02]  /*15d50*/  IMAD.MOV R16, RZ, RZ, -R16 ;  /* 0x000000ffff107224 */ /* 0x000fe400078e0a10 */
[----:B------:R-:W-:Y:S01]  /*15d60*/  @!P3 IMAD.IADD R10, R10, 0x1, -R4 ;  /* 0x000000010a0ab824 */ /* 0x000fe200078e0a04 */
[----:B------:R-:W-:Y:S01]  /*15d70*/  ISETP.GE.AND P3, PT, R8, RZ, PT ;  /* 0x000000ff0800720c */ /* 0x000fe20003f66270 */
[C---:B------:R-:W-:Y:S02]  /*15d80*/  IMAD R3, R4.reuse, R16, R3 ;  /* 0x0000001004037224 */ /* 0x040fe400078e0203 */
[----:B------:R-:W-:Y:S02]  /*15d90*/  IMAD.MOV.U32 R23, RZ, RZ, R14 ;  /* 0x000000ffff177224 */ /* 0x000fe400078e000e */
[----:B------:R-:W-:Y:S01]  /*15da0*/  @!P6 IMAD.MOV R11, RZ, RZ, -R11 ;  /* 0x000000ffff0be224 */ /* 0x000fe200078e0a0b */
[----:B------:R-:W-:Y:S01]  /*15db0*/  ISETP.GT.U32.AND P6, PT, R4, R3, PT ;  /* 0x000000030400720c */ /* 0x000fe20003fc4070 */
[----:B------:R-:W-:-:S04]  /*15dc0*/  IMAD.HI.U32 R17, R21, R9, RZ ;  /* 0x0000000915117227 */ /* 0x000fc800078e00ff */
[----:B------:R-:W-:Y:S01]  /*15dd0*/  @!P5 IMAD.MOV R24, RZ, RZ, -R24 ;  /* 0x000000ffff18d224 */ /* 0x000fe200078e0a18 */
[----:B------:R-:W-:Y:S01]  /*15de0*/  ISETP.GT.U32.AND P5, PT, R4, R10, PT ;  /* 0x0000000a0400720c */ /* 0x000fe20003fa4070 */
[----:B------:R-:W-:Y:S02]  /*15df0*/  VIADD R2, R0, 0x69 ;  /* 0x0000006900027836 */ /* 0x000fe40000000000 */
[----:B------:R-:W-:Y:S01]  /*15e00*/  @!P2 IMAD.MOV R23, RZ, RZ, -R23 ;  /* 0x000000ffff17a224 */ /* 0x000fe200078e0a17 */
[C---:B------:R-:W-:Y:S01]  /*15e10*/  ISETP.GT.U32.AND P2, PT, R4.reuse, R12, PT ;  /* 0x0000000c0400720c */ /* 0x040fe20003f44070 */
[----:B------:R-:W-:Y:S01]  /*15e20*/  IMAD.MOV.U32 R8, RZ, RZ, R22 ;  /* 0x000000ffff087224 */ /* 0x000fe200078e0016 */
[----:B------:R-:W-:Y:S01]  /*15e30*/  IABS R14, R2 ;  /* 0x00000002000e7213 */ /* 0x000fe20000000000 */
[----:B------:R-:W-:Y:S01]  /*15e40*/  IMAD.MOV R17, RZ, RZ, -R17 ;  /* 0x000000ffff117224 */ /* 0x000fe200078e0a11 */
[----:B------:R-:W-:Y:S01]  /*15e50*/  STL [R1+0x238], R24 ;  /* 0x0002381801007387 */ /* 0x000fe20000100800 */
[----:B------:R-:W-:Y:S01]  /*15e60*/  @!P1 IMAD.MOV R8, RZ, RZ, -R8 ;  /* 0x000000ffff089224 */ /* 0x000fe200078e0a08 */
[----:B------:R-:W-:Y:S01]  /*15e70*/  ISETP.GE.AND P1, PT, R13, RZ, PT ;  /* 0x000000ff0d00720c */ /* 0x000fe20003f26270 */
[----:B------:R-:W-:Y:S01]  /*15e80*/  IMAD R9, R4, R17, R9 ;  /* 0x0000001104097224 */ /* 0x000fe200078e0209 */
[----:B------:R-:W-:Y:S01]  /*15e90*/  STL [R1+0x234], R23 ;  /* 0x0002341701007387 */ /* 0x000fe20000100800 */
[----:B------:R-:W-:-:S02]  /*15ea0*/  @!P4 IMAD.IADD R20, R20, 0x1, -R4 ;  /* 0x000000011414c824 */ /* 0x000fc400078e0a04 */
[----:B------:R-:W-:Y:S01]  /*15eb0*/  @!P6 IMAD.IADD R3, R3, 0x1, -R4 ;  /* 0x000000010303e824 */ /* 0x000fe200078e0a04 */
[----:B------:R0:W-:Y:S01]  /*15ec0*/  STL [R1+0x230], R11 ;  /* 0x0002300b01007387 */ /* 0x0001e20000100800 */
[----:B------:R-:W-:Y:S01]  /*15ed0*/  IMAD.MOV.U32 R16, RZ, RZ, R20 ;  /* 0x000000ffff107224 */ /* 0x000fe200078e0014 */
[----:B------:R-:W-:Y:S01]  /*15ee0*/  ISETP.GT.U32.AND P4, PT, R4, R9, PT ;  /* 0x000000090400720c */ /* 0x000fe20003f84070 */
[--C-:B------:R-:W-:Y:S01]  /*15ef0*/  @!P5 IMAD.IADD R10, R10, 0x1, -R4.reuse ;  /* 0x000000010a0ad824 */ /* 0x100fe200078e0a04 */
[----:B------:R1:W-:Y:S01]  /*15f00*/  STL [R1+0x22c], R8 ;  /* 0x00022c0801007387 */ /* 0x0003e20000100800 */
[----:B------:R-:W-:Y:S01]  /*15f10*/  @!P2 IMAD.IADD R12, R12, 0x1, -R4 ;  /* 0x000000010c0ca824 */ /* 0x000fe200078e0a04 */
[----:B------:R-:W-:Y:S01]  /*15f20*/  ISETP.GE.AND P5, PT, R18, RZ, PT ;  /* 0x000000ff1200720c */ /* 0x000fe20003fa6270 */
[----:B------:R-:W-:Y:S01]  /*15f30*/  @!P0 IMAD.MOV R16, RZ, RZ, -R16 ;  /* 0x000000ffff108224 */ /* 0x000fe200078e0a10 */
[----:B------:R-:W-:Y:S01]  /*15f40*/  ISETP.GT.U32.AND P0, PT, R4, R3, PT ;  /* 0x000000030400720c */ /* 0x000fe20003f04070 */
[----:B------:R-:W-:Y:S01]  /*15f50*/  VIADD R5, R0, 0x68 ;  /* 0x0000006800057836 */ /* 0x000fe20000000000 */
[----:B------:R-:W-:Y:S01]  /*15f60*/  ISETP.GE.AND P6, PT, R2, RZ, PT ;  /* 0x000000ff0200720c */ /* 0x000fe20003fc6270 */
[----:B0-----:R-:W-:Y:S01]  /*15f70*/  IMAD.MOV.U32 R11, RZ, RZ, R10 ;  /* 0x000000ffff0b7224 */ /* 0x001fe200078e000a */
[----:B------:R-:W-:Y:S01]  /*15f80*/  STL [R1+0x228], R16 ;  /* 0x0002281001007387 */ /* 0x000fe20000100800 */
[----:B------:R-:W-:Y:S01]  /*15f90*/  IMAD.MOV.U32 R10, RZ, RZ, R12 ;  /* 0x000000ffff0a7224 */ /* 0x000fe200078e000c */
[----:B------:R-:W-:Y:S01]  /*15fa0*/  IABS R17, R5 ;  /* 0x0000000500117213 */ /* 0x000fe20000000000 */
[----:B-1----:R-:W-:Y:S01]  /*15fb0*/  IMAD.HI.U32 R8, R21, R14, RZ ;  /* 0x0000000e15087227 */ /* 0x002fe200078e00ff */
[----:B------:R-:W-:-:S03]  /*15fc0*/  ISETP.GE.AND P2, PT, R15, RZ, PT ;  /* 0x000000ff0f00720c */ /* 0x000fc60003f46270 */
[----:B------:R-:W-:Y:S02]  /*15fd0*/  IMAD.MOV R8, RZ, RZ, -R8 ;  /* 0x000000ffff087224 */ /* 0x000fe400078e0a08 */
[----:B------:R-:W-:Y:S02]  /*15fe0*/  @!P1 IMAD.MOV R10, RZ, RZ, -R10 ;  /* 0x000000ffff0a9224 */ /* 0x000fe400078e0a0a */
[C---:B------:R-:W-:Y:S02]  /*15ff0*/  IMAD R14, R4.reuse, R8, R14 ;  /* 0x00000008040e7224 */ /* 0x040fe400078e020e */
[--C-:B------:R-:W-:Y:S01]  /*16000*/  @!P4 IMAD.IADD R9, R9, 0x1, -R4.reuse ;  /* 0x000000010909c824 */ /* 0x100fe200078e0a04 */
[----:B------:R-:W-:Y:S01]  /*16010*/  ISETP.GE.AND P4, PT, R5, RZ, PT ;  /* 0x000000ff0500720c */ /* 0x000fe20003f86270 */
[----:B------:R-:W-:Y:S01]  /*16020*/  @!P3 IMAD.MOV R11, RZ, RZ, -R11 ;  /* 0x000000ffff0bb224 */ /* 0x000fe200078e0a0b */
[C---:B------:R-:W-:Y:S01]  /*16030*/  ISETP.GT.U32.AND P1, PT, R4.reuse, R14, PT ;  /* 0x0000000e0400720c */ /* 0x040fe20003f24070 */
[----:B------:R-:W-:Y:S01]  /*16040*/  @!P0 IMAD.IADD R3, R3, 0x1, -R4 ;  /* 0x0000000103038824 */ /* 0x000fe200078e0a04 */
[----:B------:R-:W-:Y:S01]  /*16050*/  ISETP.GT.U32.AND P3, PT, R4, R9, PT ;  /* 0x000000090400720c */ /* 0x000fe20003f64070 */
[----:B------:R-:W-:Y:S01]  /*16060*/  IMAD.HI.U32 R2, R21, R17, RZ ;  /* 0x0000001115027227 */ /* 0x000fe200078e00ff */
[----:B------:R-:W-:Y:S03]  /*16070*/  STL [R1+0x224], R11 ;  /* 0x0002240b01007387 */ /* 0x000fe60000100800 */
[----:B------:R-:W-:Y:S01]  /*16080*/  VIADD R15, R0, 0x67 ;  /* 0x00000067000f7836 */ /* 0x000fe20000000000 */
[----:B------:R0:W-:Y:S01]  /*16090*/  STL [R1+0x220], R10 ;  /* 0x0002200a01007387 */ /* 0x0001e20000100800 */
[----:B------:R-:W-:-:S02]  /*160a0*/  IMAD.MOV R2, RZ, RZ, -R2 ;  /* 0x000000ffff027224 */ /* 0x000fc400078e0a02 */
[----:B------:R-:W-:Y:S01]  /*160b0*/  VIADD R5, R0, 0x65 ;  /* 0x0000006500057836 */ /* 0x000fe20000000000 */
[----:B------:R-:W-:Y:S01]  /*160c0*/  ISETP.GE.AND P0, PT, R15, RZ, PT ;  /* 0x000000ff0f00720c */ /* 0x000fe20003f06270 */
[--C-:B------:R-:W-:Y:S01]  /*160d0*/  @!P1 IMAD.IADD R14, R14, 0x1, -R4.reuse ;  /* 0x000000010e0e9824 */ /* 0x100fe200078e0a04 */
[----:B------:R-:W-:Y:S01]  /*160e0*/  IABS R15, R15 ;  /* 0x0000000f000f7213 */ /* 0x000fe20000000000 */
[C---:B------:R-:W-:Y:S01]  /*160f0*/  IMAD R17, R4.reuse, R2, R17 ;  /* 0x0000000204117224 */ /* 0x040fe200078e0211 */
[----:B------:R-:W-:Y:S01]  /*16100*/  IABS R13, R5 ;  /* 0x00000005000d7213 */ /* 0x000fe20000000000 */
[----:B------:R-:W-:Y:S01]  /*16110*/  @!P3 IMAD.IADD R9, R9, 0x1, -R4 ;  /* 0x000000010909b824 */ /* 0x000fe200078e0a04 */
[C---:B------:R-:W-:Y:S01]  /*16120*/  ISETP.GT.U32.AND P1, PT, R4.reuse, R14, PT ;  /* 0x0000000e0400720c */ /* 0x040fe20003f24070 */
[----:B0-----:R-:W-:Y:S01]  /*16130*/  IMAD.MOV.U32 R10, RZ, RZ, R3 ;  /* 0x000000ffff0a7224 */ /* 0x001fe200078e0003 */
[----:B------:R-:W-:Y:S01]  /*16140*/  ISETP.GT.U32.AND P3, PT, R4, R17, PT ;  /* 0x000000110400720c */ /* 0x000fe20003f64070 */
[----:B------:R-:W-:-:S02]  /*16150*/  VIADD R8, R0, 0x66 ;  /* 0x0000006600087836 */ /* 0x000fc40000000000 */
[----:B------:R-:W-:Y:S02]  /*16160*/  @!P5 IMAD.MOV R10, RZ, RZ, -R10 ;  /* 0x000000ffff0ad224 */ /* 0x000fe400078e0a0a */
[----:B------:R-:W-:Y:S01]  /*16170*/  IMAD.HI.U32 R3, R21, R13, RZ ;  /* 0x0000000d15037227 */ /* 0x000fe200078e00ff */
[----:B------:R-:W-:Y:S02]  /*16180*/  IABS R2, R8 ;  /* 0x0000000800027213 */ /* 0x000fe40000000000 */
[----:B------:R0:W-:Y:S01]  /*16190*/  STL [R1+0xa0], R10 ;  /* 0x0000a00a01007387 */ /* 0x0001e20000100800 */
[----:B------:R-:W-:Y:S01]  /*161a0*/  ISETP.GE.AND P5, PT, R8, RZ, PT ;  /* 0x000000ff0800720c */ /* 0x000fe20003fa6270 */
[----:B------:R-:W-:Y:S01]  /*161b0*/  @!P2 IMAD.MOV R9, RZ, RZ, -R9 ;  /* 0x000000ffff09a224 */ /* 0x000fe200078e0a09 */
[----:B------:R-:W-:Y:S01]  /*161c0*/  ISETP.GE.AND P2, PT, R5, RZ, PT ;  /* 0x000000ff0500720c */ /* 0x000fe20003f46270 */
[--C-:B------:R-:W-:Y:S02]  /*161d0*/  @!P1 IMAD.IADD R14, R14, 0x1, -R4.reuse ;  /* 0x000000010e0e9824 */ /* 0x100fe400078e0a04 */
[----:B------:R-:W-:Y:S01]  /*161e0*/  @!P3 IMAD.IADD R17, R17, 0x1, -R4 ;  /* 0x000000011111b824 */ /* 0x000fe200078e0a04 */
[----:B------:R1:W-:Y:S01]  /*161f0*/  STL [R1+0x21c], R9 ;  /* 0x00021c0901007387 */ /* 0x0003e20000100800 */
[----:B------:R-:W-:-:S03]  /*16200*/  IMAD.HI.U32 R8, R21, R2, RZ ;  /* 0x0000000215087227 */ /* 0x000fc600078e00ff */
[----:B------:R-:W-:Y:S01]  /*16210*/  ISETP.GT.U32.AND P3, PT, R4, R17, PT ;  /* 0x000000110400720c */ /* 0x000fe20003f64070 */
[----:B0-----:R-:W-:-:S04]  /*16220*/  IMAD.HI.U32 R10, R21, R15, RZ ;  /* 0x0000000f150a7227 */ /* 0x001fc800078e00ff */
[----:B------:R-:W-:Y:S02]  /*16230*/  IMAD.MOV R10, RZ, RZ, -R10 ;  /* 0x000000ffff0a7224 */ /* 0x000fe400078e0a0a */
[----:B------:R-:W-:Y:S02]  /*16240*/  IMAD.MOV R5, RZ, RZ, -R3 ;  /* 0x000000ffff057224 */ /* 0x000fe400078e0a03 */
[----:B------:R-:W-:Y:S02]  /*16250*/  IMAD R15, R4, R10, R15 ;  /* 0x0000000a040f7224 */ /* 0x000fe400078e020f */
[----:B------:R-:W-:Y:S02]  /*16260*/  VIADD R3, R0, 0x64 ;  /* 0x0000006400037836 */ /* 0x000fe40000000000 */
[----:B------:R-:W-:Y:S01]  /*16270*/  IMAD.MOV R8, RZ, RZ, -R8 ;  /* 0x000000ffff087224 */ /* 0x000fe200078e0a08 */
[C---:B------:R-:W-:Y:S01]  /*16280*/  ISETP.GT.U32.AND P1, PT, R4.reuse, R15, PT ;  /* 0x0000000f0400720c */ /* 0x040fe20003f24070 */
[C---:B------:R-:W-:Y:S01]  /*16290*/  IMAD R13, R4.reuse, R5, R13 ;  /* 0x00000005040d7224 */ /* 0x040fe200078e020d */
[----:B------:R-:W-:Y:S01]  /*162a0*/  IABS R10, R3 ;  /* 0x00000003000a7213 */ /* 0x000fe20000000000 */
[----:B------:R-:W-:-:S02]  /*162b0*/  IMAD R2, R4, R8, R2 ;  /* 0x0000000804027224 */ /* 0x000fc400078e0202 */
[----:B------:R-:W-:Y:S02]  /*162c0*/  IMAD.MOV.U32 R18, RZ, RZ, R14 ;  /* 0x000000ffff127224 */ /* 0x000fe400078e000e */
[----:B------:R-:W-:Y:S01]  /*162d0*/  @!P3 IMAD.IADD R17, R17, 0x1, -R4 ;  /* 0x000000011111b824 */ /* 0x000fe200078e0a04 */
[----:B------:R-:W-:Y:S01]  /*162e0*/  ISETP.GT.U32.AND P3, PT, R4, R2, PT ;  /* 0x000000020400720c */ /* 0x000fe20003f64070 */
[----:B------:R-:W-:-:S04]  /*162f0*/  IMAD.HI.U32 R14, R21, R10, RZ ;  /* 0x0000000a150e7227 */ /* 0x000fc800078e00ff */
[----:B------:R-:W-:Y:S02]  /*16300*/  @!P1 IMAD.IADD R15, R15, 0x1, -R4 ;  /* 0x000000010f0f9824 */ /* 0x000fe400078e0a04 */
[----:B------:R-:W-:Y:S01]  /*16310*/  @!P6 IMAD.MOV R18, RZ, RZ, -R18 ;  /* 0x000000ffff12e224 */ /* 0x000fe200078e0a12 */
[C---:B------:R-:W-:Y:S01]  /*16320*/  ISETP.GT.U32.AND P6, PT, R4.reuse, R13, PT ;  /* 0x0000000d0400720c */ /* 0x040fe20003fc4070 */
[----:B------:R-:W-:Y:S01]  /*16330*/  IMAD.MOV R14, RZ, RZ, -R14 ;  /* 0x000000ffff0e7224 */ /* 0x000fe200078e0a0e */
[C---:B------:R-:W-:Y:S01]  /*16340*/  ISETP.GT.U32.AND P1, PT, R4.reuse, R15, PT ;  /* 0x0000000f0400720c */ /* 0x040fe20003f24070 */
[----:B------:R-:W-:Y:S01]  /*16350*/  @!P4 IMAD.MOV R17, RZ, RZ, -R17 ;  /* 0x000000ffff11c224 */ /* 0x000fe200078e0a11 */
[----:B------:R-:W-:Y:S01]  /*16360*/  ISETP.GE.AND P4, PT, R3, RZ, PT ;  /* 0x000000ff0300720c */ /* 0x000fe20003f86270 */
[----:B------:R-:W-:Y:S01]  /*16370*/  IMAD R3, R4, R14, R10 ;  /* 0x0000000e04037224 */ /* 0x000fe200078e020a */
[----:B------:R-:W-:Y:S01]  /*16380*/  STL [R1+0x98], R18 ;  /* 0x0000981201007387 */ /* 0x000fe20000100800 */
[----:B------:R-:W-:-:S02]  /*16390*/  VIADD R12, R0, 0x62 ;  /* 0x00000062000c7836 */ /* 0x000fc40000000000 */
[--C-:B------:R-:W-:Y:S01]  /*163a0*/  @!P3 IMAD.IADD R2, R2, 0x1, -R4.reuse ;  /* 0x000000010202b824 */ /* 0x100fe200078e0a04 */
[----:B------:R0:W-:Y:S01]  /*163b0*/  STL [R1+0x218], R17 ;  /* 0x0002181101007387 */ /* 0x0001e20000100800 */
[----:B-1----:R-:W-:Y:S01]  /*163c0*/  VIADD R9, R0, 0x63 ;  /* 0x0000006300097836 */ /* 0x002fe20000000000 */
[----:B------:R-:W-:Y:S01]  /*163d0*/  IABS R11, R12 ;  /* 0x0000000c000b7213 */ /* 0x000fe20000000000 */
[--C-:B------:R-:W-:Y:S01]  /*163e0*/  @!P6 IMAD.IADD R13, R13, 0x1, -R4.reuse ;  /* 0x000000010d0de824 */ /* 0x100fe200078e0a04 */
[C---:B------:R-:W-:Y:S01]  /*163f0*/  ISETP.GT.U32.AND P3, PT, R4.reuse, R2, PT ;  /* 0x000000020400720c */ /* 0x040fe20003f64070 */
[----:B------:R-:W-:Y:S01]  /*16400*/  @!P1 IMAD.IADD R15, R15, 0x1, -R4 ;  /* 0x000000010f0f9824 */ /* 0x000fe200078e0a04 */
[----:B------:R-:W-:Y:S01]  /*16410*/  ISETP.GT.U32.AND P1, PT, R4, R3, PT ;  /* 0x000000030400720c */ /* 0x000fe20003f24070 */
[----:B------:R-:W-:Y:S01]  /*16420*/  VIADD R5, R0, 0x61 ;  /* 0x0000006100057836 */ /* 0x000fe20000000000 */
[----:B------:R-:W-:Y:S01]  /*16430*/  IABS R16, R9 ;  /* 0x0000000900107213 */ /* 0x000fe20000000000 */
[----:B------:R-:W-:Y:S01]  /*16440*/  IMAD.HI.U32 R10, R21, R11, RZ ;  /* 0x0000000b150a7227 */ /* 0x000fe200078e00ff */
[----:B------:R-:W-:-:S02]  /*16450*/  ISETP.GT.U32.AND P6, PT, R4, R13, PT ;  /* 0x0000000d0400720c */ /* 0x000fc40003fc4070 */
[----:B------:R-:W-:Y:S01]  /*16460*/  IABS R8, R5 ;  /* 0x0000000500087213 */ /* 0x000fe20000000000 */
[----:B0-----:R-:W-:-:S04]  /*16470*/  IMAD.HI.U32 R17, R21, R16, RZ ;  /* 0x0000001015117227 */ /* 0x001fc800078e00ff */
[----:B------:R-:W-:Y:S02]  /*16480*/  IMAD.MOV R10, RZ, RZ, -R10 ;  /* 0x000000ffff0a7224 */ /* 0x000fe400078e0a0a */
[----:B------:R-:W-:Y:S02]  /*16490*/  IMAD.MOV.U32 R18, RZ, RZ, R15 ;  /* 0x000000ffff127224 */ /* 0x000fe400078e000f */
[----:B------:R-:W-:Y:S02]  /*164a0*/  @!P1 IMAD.IADD R3, R3, 0x1, -R4 ;  /* 0x0000000103039824 */ /* 0x000fe400078e0a04 */
[----:B------:R-:W-:-:S04]  /*164b0*/  IMAD.HI.U32 R14, R21, R8, RZ ;  /* 0x00000008150e7227 */ /* 0x000fc800078e00ff */
[----:B------:R-:W-:Y:S02]  /*164c0*/  IMAD.MOV R17, RZ, RZ, -R17 ;  /* 0x000000ffff117224 */ /* 0x000fe400078e0a11 */
[C---:B------:R-:W-:Y:S02]  /*164d0*/  IMAD R11, R4.reuse, R10, R11 ;  /* 0x0000000a040b7224 */ /* 0x040fe400078e020b */
[----:B------:R-:W-:Y:S01]  /*164e0*/  @!P0 IMAD.MOV R18, RZ, RZ, -R18 ;  /* 0x000000ffff128224 */ /* 0x000fe200078e0a12 */
[----:B------:R-:W-:Y:S01]  /*164f0*/  ISETP.GT.U32.AND P0, PT, R4, R3, PT ;  /* 0x000000030400720c */ /* 0x000fe20003f04070 */
[----:B------:R-:W-:Y:S02]  /*16500*/  IMAD.MOV R14, RZ, RZ, -R14 ;  /* 0x000000ffff0e7224 */ /* 0x000fe400078e0a0e */
[----:B------:R-:W-:Y:S01]  /*16510*/  VIADD R10, R0, 0x60 ;  /* 0x00000060000a7836 */ /* 0x000fe20000000000 */
[----:B------:R-:W-:Y:S01]  /*16520*/  STL [R1+0x90], R18 ;  /* 0x0000901201007387 */ /* 0x000fe20000100800 */
[----:B------:R-:W-:Y:S01]  /*16530*/  @!P3 IMAD.IADD R2, R2, 0x1, -R4 ;  /* 0x000000010202b824 */ /* 0x000fe200078e0a04 */
[----:B------:R-:W-:Y:S01]  /*16540*/  ISETP.GE.AND P3, PT, R9, RZ, PT ;  /* 0x000000ff0900720c */ /* 0x000fe20003f66270 */
[----:B------:R-:W-:-:S02]  /*16550*/  IMAD R9, R4, R17, R16 ;  /* 0x0000001104097224 */ /* 0x000fc400078e0210 */
[----:B------:R-:W-:Y:S01]  /*16560*/  @!P6 IMAD.IADD R13, R13, 0x1, -R4 ;  /* 0x000000010d0de824 */ /* 0x000fe200078e0a04 */
[C---:B------:R-:W-:Y:S01]  /*16570*/  ISETP.GT.U32.AND P6, PT, R4.reuse, R11, PT ;  /* 0x0000000b0400720c */ /* 0x040fe20003fc4070 */
[C---:B------:R-:W-:Y:S01]  /*16580*/  IMAD R8, R4.reuse, R14, R8 ;  /* 0x0000000e04087224 */ /* 0x040fe200078e0208 */
[----:B------:R-:W-:Y:S01]  /*16590*/  IABS R14, R10 ;  /* 0x0000000a000e7213 */ /* 0x000fe20000000000 */
[----:B------:R-:W-:Y:S01]  /*165a0*/  IMAD.MOV.U32 R16, RZ, RZ, R2 ;  /* 0x000000ffff107224 */ /* 0x000fe200078e0002 */
[----:B------:R-:W-:Y:S01]  /*165b0*/  ISETP.GT.U32.AND P1, PT, R4, R9, PT ;  /* 0x000000090400720c */ /* 0x000fe20003f24070 */
[----:B------:R-:W-:Y:S02]  /*165c0*/  IMAD.MOV.U32 R15, RZ, RZ, R13 ;  /* 0x000000ffff0f7224 */ /* 0x000fe400078e000d */
[----:B------:R-:W-:Y:S02]  /*165d0*/  IMAD.MOV.U32 R2, RZ, RZ, R14 ;  /* 0x000000ffff027224 */ /* 0x000fe400078e000e */
[----:B------:R-:W-:Y:S01]  /*165e0*/  @!P5 IMAD.MOV R16, RZ, RZ, -R16 ;  /* 0x000000ffff10d224 */ /* 0x000fe200078e0a10 */
[----:B------:R-:W-:Y:S01]  /*165f0*/  ISETP.GE.AND P5, PT, R12, RZ, PT ;  /* 0x000000ff0c00720c */ /* 0x000fe20003fa6270 */
[----:B------:R-:W-:-:S02]  /*16600*/  VIADD R12, R0, 0x5f ;  /* 0x0000005f000c7836 */ /* 0x000fc40000000000 */
[--C-:B------:R-:W-:Y:S01]  /*16610*/  @!P0 IMAD.IADD R3, R3, 0x1, -R4.reuse ;  /* 0x0000000103038824 */ /* 0x100fe200078e0a04 */
[----:B------:R-:W-:Y:S01]  /*16620*/  STL [R1+0x88], R16 ;  /* 0x0000881001007387 */ /* 0x000fe20000100800 */
[----:B------:R-:W-:Y:S01]  /*16630*/  IMAD.HI.U32 R13, R21, R2, RZ ;  /* 0x00000002150d7227 */ /* 0x000fe200078e00ff */
[----:B------:R-:W-:Y:S02]  /*16640*/  IABS R17, R12 ;  /* 0x0000000c00117213 */ /* 0x000fe40000000000 */
[----:B------:R-:W-:Y:S01]  /*16650*/  ISETP.GE.AND P0, PT, R5, RZ, PT ;  /* 0x000000ff0500720c */ /* 0x000fe20003f06270 */
[----:B------:R-:W-:Y:S02]  /*16660*/  @!P6 IMAD.IADD R11, R11, 0x1, -R4 ;  /* 0x000000010b0be824 */ /* 0x000fe400078e0a04 */
[----:B------:R-:W-:Y:S02]  /*16670*/  IMAD.MOV.U32 R14, RZ, RZ, R3 ;  /* 0x000000ffff0e7224 */ /* 0x000fe400078e0003 */
[----:B------:R-:W-:-:S02]  /*16680*/  IMAD.MOV R13, RZ, RZ, -R13 ;  /* 0x000000ffff0d7224 */ /* 0x000fc400078e0a0d */
[----:B------:R-:W-:Y:S01]  /*16690*/  @!P1 IMAD.IADD R9, R9, 0x1, -R4 ;  /* 0x0000000109099824 */ /* 0x000fe200078e0a04 */
[----:B------:R-:W-:Y:S01]  /*166a0*/  ISETP.GE.AND P1, PT, R10, RZ, PT ;  /* 0x000000ff0a00720c */ /* 0x000fe20003f26270 */
[----:B------:R-:W-:Y:S01]  /*166b0*/  @!P4 IMAD.MOV R14, RZ, RZ, -R14 ;  /* 0x000000ffff0ec224 */ /* 0x000fe200078e0a0e */
[C---:B------:R-:W-:Y:S01]  /*166c0*/  ISETP.GT.U32.AND P4, PT, R4.reuse, R11, PT ;  /* 0x0000000b0400720c */ /* 0x040fe20003f84070 */
[C---:B------:R-:W-:Y:S01]  /*166d0*/  IMAD R2, R4.reuse, R13, R2 ;  /* 0x0000000d04027224 */ /* 0x040fe200078e0202 */
[C---:B------:R-:W-:Y:S01]  /*166e0*/  ISETP.GT.U32.AND P6, PT, R4.reuse, R9, PT ;  /* 0x000000090400720c */ /* 0x040fe20003fc4070 */
[----:B------:R-:W-:Y:S01]  /*166f0*/  @!P2 IMAD.MOV R15, RZ, RZ, -R15 ;  /* 0x000000ffff0fa224 */ /* 0x000fe200078e0a0f */
[----:B------:R-:W-:Y:S01]  /*16700*/  ISETP.GT.U32.AND P2, PT, R4, R8, PT ;  /* 0x000000080400720c */ /* 0x000fe20003f44070 */
[----:B------:R-:W-:-:S03]  /*16710*/  IMAD.HI.U32 R13, R21, R17, RZ ;  /* 0x00000011150d7227 */ /* 0x000fc600078e00ff */
[----:B------:R0:W-:Y:S01]  /*16720*/  STL [R1+0x20c], R15 ;  /* 0x00020c0f01007387 */ /* 0x0001e20000100800 */
[----:B------:R-:W-:Y:S02]  /*16730*/  IMAD.MOV R13, RZ, RZ, -R13 ;  /* 0x000000ffff0d7224 */ /* 0x000fe400078e0a0d */
[----:B------:R-:W-:Y:S01]  /*16740*/  VIADD R3, R0, 0x5d ;  /* 0x0000005d00037836 */ /* 0x000fe20000000000 */
[----:B------:R1:W-:Y:S01]  /*16750*/  STL [R1+0x214], R14 ;  /* 0x0002140e01007387 */ /* 0x0003e20000100800 */
[----:B------:R-:W-:Y:S02]  /*16760*/  IMAD R17, R4, R13, R17 ;  /* 0x0000000d04117224 */ /* 0x000fe400078e0211 */
[--C-:B------:R-:W-:Y:S02]  /*16770*/  @!P4 IMAD.IADD R11, R11, 0x1, -R4.reuse ;  /* 0x000000010b0bc824 */ /* 0x100fe400078e0a04 */
[--C-:B------:R-:W-:Y:S01]  /*16780*/  @!P2 IMAD.IADD R8, R8, 0x1, -R4.reuse ;  /* 0x000000010808a824 */ /* 0x100fe200078e0a04 */
[C---:B------:R-:W-:Y:S01]  /*16790*/  ISETP.GT.U32.AND P4, PT, R4.reuse, R17, PT ;  /* 0x000000110400720c */ /* 0x040fe20003f84070 */
[----:B------:R-:W-:Y:S01]  /*167a0*/  @!P6 IMAD.IADD R9, R9, 0x1, -R4 ;  /* 0x000000010909e824 */ /* 0x000fe200078e0a04 */
[----:B------:R-:W-:Y:S01]  /*167b0*/  ISETP.GT.U32.AND P6, PT, R4, R2, PT ;  /* 0x000000020400720c */ /* 0x000fe20003fc4070 */
[----:B------:R-:W-:Y:S01]  /*167c0*/  VIADD R10, R0, 0x5c ;  /* 0x0000005c000a7836 */ /* 0x000fe20000000000 */
[----:B------:R-:W-:Y:S01]  /*167d0*/  ISETP.GT.U32.AND P2, PT, R4, R8, PT ;  /* 0x000000080400720c */ /* 0x000fe20003f44070 */
[----:B------:R-:W-:Y:S01]  /*167e0*/  VIADD R5, R0, 0x5e ;  /* 0x0000005e00057836 */ /* 0x000fe20000000000 */
[----:B0-----:R-:W-:Y:S01]  /*167f0*/  IABS R15, R3 ;  /* 0x00000003000f7213 */ /* 0x001fe20000000000 */
[----:B------:R-:W-:Y:S01]  /*16800*/  IMAD.MOV.U32 R18, RZ, RZ, R9 ;  /* 0x000000ffff127224 */ /* 0x000fe200078e0009 */
[----:B-1----:R-:W-:Y:S01]  /*16810*/  IABS R14, R10 ;  /* 0x0000000a000e7213 */ /* 0x002fe20000000000 */
[----:B------:R-:W-:Y:S01]  /*16820*/  @!P5 IMAD.MOV R11, RZ, RZ, -R11 ;  /* 0x000000ffff0bd224 */ /* 0x000fe200078e0a0b */
[----:B------:R-:W-:Y:S01]  /*16830*/  IABS R16, R5 ;  /* 0x0000000500107213 */ /* 0x000fe20000000000 */
[----:B------:R-:W-:-:S04]  /*16840*/  IMAD.HI.U32 R13, R21, R15, RZ ;  /* 0x0000000f150d7227 */ /* 0x000fc800078e00ff */
[--C-:B------:R-:W-:Y:S02]  /*16850*/  @!P4 IMAD.IADD R17, R17, 0x1, -R4.reuse ;  /* 0x000000011111c824 */ /* 0x100fe400078e0a04 */
[----:B------:R-:W-:Y:S01]  /*16860*/  @!P6 IMAD.IADD R2, R2, 0x1, -R4 ;  /* 0x000000010202e824 */ /* 0x000fe200078e0a04 */
[----:B------:R-:W-:Y:S01]  /*16870*/  ISETP.GE.AND P6, PT, R5, RZ, PT ;  /* 0x000000ff0500720c */ /* 0x000fe20003fc6270 */
[----:B------:R-:W-:Y:S01]  /*16880*/  @!P3 IMAD.MOV R18, RZ, RZ, -R18 ;  /* 0x000000ffff12b224 */ /* 0x000fe200078e0a12 */
[----:B------:R-:W-:Y:S01]  /*16890*/  ISETP.GT.U32.AND P3, PT, R4, R17, PT ;  /* 0x000000110400720c */ /* 0x000fe20003f64070 */
[----:B------:R-:W-:Y:S01]  /*168a0*/  @!P2 IMAD.IADD R8, R8, 0x1, -R4 ;  /* 0x000000010808a824 */ /* 0x000fe200078e0a04 */
[----:B------:R-:W-:Y:S01]  /*168b0*/  ISETP.GE.AND P2, PT, R12, RZ, PT ;  /* 0x000000ff0c00720c */ /* 0x000fe20003f46270 */
[----:B------:R-:W-:Y:S01]  /*168c0*/  IMAD.HI.U32 R5, R21, R14, RZ ;  /* 0x0000000e15057227 */ /* 0x000fe200078e00ff */
[----:B------:R-:W-:Y:S01]  /*168d0*/  ISETP.GT.U32.AND P4, PT, R4, R2, PT ;  /* 0x000000020400720c */ /* 0x000fe20003f84070 */
[----:B------:R-:W-:Y:S02]  /*168e0*/  STL [R1+0x208], R18 ;  /* 0x0002081201007387 */ /* 0x000fe40000100800 */
[----:B------:R-:W-:-:S02]  /*168f0*/  IMAD.MOV R9, RZ, RZ, -R13 ;  /* 0x000000ffff097224 */ /* 0x000fc400078e0a0d */
[----:B------:R-:W-:Y:S01]  /*16900*/  IMAD.HI.U32 R12, R21, R16, RZ ;  /* 0x00000010150c7227 */ /* 0x000fe200078e00ff */
[----:B------:R0:W-:Y:S03]  /*16910*/  STL [R1+0x1f4], R11 ;  /* 0x0001f40b01007387 */ /* 0x0001e60000100800 */
[----:B------:R-:W-:Y:S02]  /*16920*/  IMAD.MOV R5, RZ, RZ, -R5 ;  /* 0x000000ffff057224 */ /* 0x000fe400078e0a05 */
[----:B------:R-:W-:Y:S02]  /*16930*/  IMAD R15, R4, R9, R15 ;  /* 0x00000009040f7224 */ /* 0x000fe400078e020f */
[----:B------:R-:W-:Y:S02]  /*16940*/  IMAD.MOV.U32 R13, RZ, RZ, R8 ;  /* 0x000000ffff0d7224 */ /* 0x000fe400078e0008 */
[----:B------:R-:W-:-:S02]  /*16950*/  IMAD.MOV R12, RZ, RZ, -R12 ;  /* 0x000000ffff0c7224 */ /* 0x000fc400078e0a0c */
[C---:B------:R-:W-:Y:S02]  /*16960*/  IMAD R14, R4.reuse, R5, R14 ;  /* 0x00000005040e7224 */ /* 0x040fe400078e020e */
[----:B------:R-:W-:Y:S01]  /*16970*/  @!P0 IMAD.MOV R13, RZ, RZ, -R13 ;  /* 0x000000ffff0d8224 */ /* 0x000fe200078e0a0d */
[C---:B------:R-:W-:Y:S01]  /*16980*/  ISETP.GT.U32.AND P0, PT, R4.reuse, R15, PT ;  /* 0x0000000f0400720c */ /* 0x040fe20003f04070 */
[C---:B------:R-:W-:Y:S02]  /*16990*/  IMAD R16, R4.reuse, R12, R16 ;  /* 0x0000000c04107224 */ /* 0x040fe400078e0210 */
[--C-:B------:R-:W-:Y:S01]  /*169a0*/  @!P3 IMAD.IADD R17, R17, 0x1, -R4.reuse ;  /* 0x000000011111b824 */ /* 0x100fe200078e0a04 */
[----:B------:R-:W-:Y:S01]  /*169b0*/  ISETP.GT.U32.AND P3, PT, R4, R14, PT ;  /* 0x0000000e0400720c */ /* 0x000fe20003f64070 */
[----:B------:R-:W-:Y:S01]  /*169c0*/  VIADD R9, R0, 0x5a ;  /* 0x0000005a00097836 */ /* 0x000fe20000000000 */
[----:B------:R-:W-:Y:S01]  /*169d0*/  ISETP.GT.U32.AND P5, PT, R4, R16, PT ;  /* 0x000000100400720c */ /* 0x000fe20003fa4070 */
[----:B------:R-:W-:Y:S01]  /*169e0*/  @!P4 IMAD.IADD R2, R2, 0x1, -R4 ;  /* 0x000000010202c824 */ /* 0x000fe200078e0a04 */
[----:B------:R-:W-:Y:S01]  /*169f0*/  ISETP.GE.AND P4, PT, R3, RZ, PT ;  /* 0x000000ff0300720c */ /* 0x000fe20003f86270 */
[----:B------:R-:W-:Y:S01]  /*16a00*/  VIADD R8, R0, 0x5b ;  /* 0x0000005b00087836 */ /* 0x000fe20000000000 */
[----:B------:R-:W-:Y:S01]  /*16a10*/  IABS R3, R9 ;  /* 0x0000000900037213 */ /* 0x000fe20000000000 */
[----:B------:R-:W-:Y:S01]  /*16a20*/  IMAD.MOV.U32 R12, RZ, RZ, R2 ;  /* 0x000000ffff0c7224 */ /* 0x000fe200078e0002 */
[----:B------:R-:W-:Y:S01]  /*16a30*/  STL [R1+0x1fc], R13 ;  /* 0x0001fc0d01007387 */ /* 0x000fe20000100800 */
[----:B------:R-:W-:Y:S01]  /*16a40*/  @!P0 IMAD.IADD R15, R15, 0x1, -R4 ;  /* 0x000000010f0f8824 */ /* 0x000fe200078e0a04 */
[----:B------:R-:W-:Y:S01]  /*16a50*/  IABS R5, R8 ;  /* 0x0000000800057213 */ /* 0x000fe20000000000 */
[----:B------:R-:W-:-:S04]  /*16a60*/  IMAD.HI.U32 R2, R21, R3, RZ ;  /* 0x0000000315027227 */ /* 0x000fc800078e00ff */
[--C-:B------:R-:W-:Y:S01]  /*16a70*/  @!P3 IMAD.IADD R14, R14, 0x1, -R4.reuse ;  /* 0x000000010e0eb824 */ /* 0x100fe200078e0a04 */
[----:B------:R-:W-:Y:S01]  /*16a80*/  ISETP.GT.U32.AND P3, PT, R4, R15, PT ;  /* 0x0000000f0400720c */ /* 0x000fe20003f64070 */
[----:B------:R-:W-:Y:S01]  /*16a90*/  @!P5 IMAD.IADD R16, R16, 0x1, -R4 ;  /* 0x000000011010d824 */ /* 0x000fe200078e0a04 */
[----:B------:R-:W-:Y:S01]  /*16aa0*/  ISETP.GE.AND P5, PT, R10, RZ, PT ;  /* 0x000000ff0a00720c */ /* 0x000fe20003fa6270 */
[----:B------:R-:W-:Y:S02]  /*16ab0*/  IMAD.MOV R2, RZ, RZ, -R2 ;  /* 0x000000ffff027224 */ /* 0x000fe400078e0a02 */
[----:B0-----:R-:W-:Y:S01]  /*16ac0*/  IMAD.HI.U32 R11, R21, R5, RZ ;  /* 0x00000005150b7227 */ /* 0x001fe200078e00ff */
[----:B------:R-:W-:-:S03]  /*16ad0*/  ISETP.GT.U32.AND P0, PT, R4, R16, PT ;  /* 0x000000100400720c */ /* 0x000fc60003f04070 */
[C---:B------:R-:W-:Y:S02]  /*16ae0*/  IMAD R3, R4.reuse, R2, R3 ;  /* 0x0000000204037224 */ /* 0x040fe400078e0203 */
[----:B------:R-:W-:Y:S02]  /*16af0*/  IMAD.MOV R11, RZ, RZ, -R11 ;  /* 0x000000ffff0b7224 */ /* 0x000fe400078e0a0b */
[----:B------:R-:W-:Y:S01]  /*16b00*/  @!P3 IMAD.IADD R15, R15, 0x1, -R4 ;  /* 0x000000010f0fb824 */ /* 0x000fe200078e0a04 */
[C---:B------:R-:W-:Y:S01]  /*16b10*/  ISETP.GT.U32.AND P3, PT, R4.reuse, R3, PT ;  /* 0x000000030400720c */ /* 0x040fe20003f64070 */
[C---:B------:R-:W-:Y:S02]  /*16b20*/  IMAD R5, R4.reuse, R11, R5 ;  /* 0x0000000b04057224 */ /* 0x040fe400078e0205 */
[----:B------:R-:W-:Y:S01]  /*16b30*/  @!P1 IMAD.MOV R12, RZ, RZ, -R12 ;  /* 0x000000ffff0c9224 */ /* 0x000fe200078e0a0c */
[----:B------:R-:W-:Y:S01]  /*16b40*/  ISETP.GT.U32.AND P1, PT, R4, R14, PT ;  /* 0x0000000e0400720c */ /* 0x000fe20003f24070 */
[----:B------:R-:W-:Y:S01]  /*16b50*/  @!P0 IMAD.IADD R16, R16, 0x1, -R4 ;  /* 0x0000000110108824 */ /* 0x000fe200078e0a04 */
[----:B------:R-:W-:Y:S01]  /*16b60*/  ISETP.GT.U32.AND P0, PT, R4, R5, PT ;  /* 0x000000050400720c */ /* 0x000fe20003f04070 */
[C---:B------:R-:W-:Y:S01]  /*16b70*/  VIADD R11, R0.reuse, 0x58 ;  /* 0x00000058000b7836 */ /* 0x040fe20000000000 */
[----:B------:R0:W-:Y:S01]  /*16b80*/  STL [R1+0x200], R12 ;  /* 0x0002000c01007387 */ /* 0x0001e20000100800 */
[----:B------:R-:W-:-:S02]  /*16b90*/  VIADD R10, R0, 0x59 ;  /* 0x00000059000a7836 */ /* 0x000fc40000000000 */
[----:B------:R-:W-:Y:S02]  /*16ba0*/  @!P2 IMAD.MOV R17, RZ, RZ, -R17 ;  /* 0x000000ffff11a224 */ /* 0x000fe400078e0a11 */
[--C-:B------:R-:W-:Y:S01]  /*16bb0*/  @!P3 IMAD.IADD R3, R3, 0x1, -R4.reuse ;  /* 0x000000010303b824 */ /* 0x100fe200078e0a04 */
[----:B------:R-:W-:Y:S01]  /*16bc0*/  IABS R18, R10 ;  /* 0x0000000a00127213 */ /* 0x000fe20000000000 */
[----:B------:R-:W-:Y:S01]  /*16bd0*/  VIADD R2, R0, 0x57 ;  /* 0x0000005700027836 */ /* 0x000fe20000000000 */
[----:B------:R-:W-:Y:S01]  /*16be0*/  STL [R1+0x138], R17 ;  /* 0x0001381101007387 */ /* 0x000fe20000100800 */
[--C-:B------:R-:W-:Y:S01]  /*16bf0*/  @!P1 IMAD.IADD R14, R14, 0x1, -R4.reuse ;  /* 0x000000010e0e9824 */ /* 0x100fe200078e0a04 */
[----:B0-----:R-:W-:Y:S01]  /*16c00*/  IABS R12, R11 ;  /* 0x0000000b000c7213 */ /* 0x001fe20000000000 */
[----:B------:R-:W-:Y:S01]  /*16c10*/  @!P0 IMAD.IADD R5, R5, 0x1, -R4 ;  /* 0x0000000105058824 */ /* 0x000fe200078e0a04 */
[----:B------:R-:W-:Y:S01]  /*16c20*/  ISETP.GT.U32.AND P2, PT, R4, R3, PT ;  /* 0x000000030400720c */ /* 0x000fe20003f44070 */
[----:B------:R-:W-:Y:S01]  /*16c30*/  IMAD.HI.U32 R19, R21, R18, RZ ;  /* 0x0000001215137227 */ /* 0x000fe200078e00ff */
[----:B------:R-:W-:-:S02]  /*16c40*/  ISETP.GE.AND P1, PT, R8, RZ, PT ;  /* 0x000000ff0800720c */ /* 0x000fc40003f26270 */
[C---:B------:R-:W-:Y:S01]  /*16c50*/  ISETP.GT.U32.AND P3, PT, R4.reuse, R5, PT ;  /* 0x000000050400720c */ /* 0x040fe20003f64070 */
[----:B------:R-:W-:Y:S01]  /*16c60*/  IMAD.HI.U32 R13, R21, R12, RZ ;  /* 0x0000000c150d7227 */ /* 0x000fe200078e00ff */
[----:B------:R-:W-:Y:S02]  /*16c70*/  IABS R8, R2 ;  /* 0x0000000200087213 */ /* 0x000fe40000000000 */
[----:B------:R-:W-:Y:S01]  /*16c80*/  ISETP.GE.AND P0, PT, R9, RZ, PT ;  /* 0x000000ff0900720c */ /* 0x000fe20003f06270 */
[----:B------:R-:W-:Y:S02]  /*16c90*/  IMAD.MOV R13, RZ, RZ, -R13 ;  /* 0x000000ffff0d7224 */ /* 0x000fe400078e0a0d */
[----:B------:R-:W-:Y:S02]  /*16ca0*/  IMAD.MOV R19, RZ, RZ, -R19 ;  /* 0x000000ffff137224 */ /* 0x000fe400078e0a13 */
[C---:B------:R-:W-:Y:S02]  /*16cb0*/  IMAD R12, R4.reuse, R13, R12 ;  /* 0x0000000d040c7224 */ /* 0x040fe400078e020c */
[----:B------:R-:W-:Y:S01]  /*16cc0*/  @!P5 IMAD.MOV R14, RZ, RZ, -R14 ;  /* 0x000000ffff0ed224 */ /* 0x000fe200078e0a0e */
[----:B------:R-:W-:Y:S01]  /*16cd0*/  ISETP.GE.AND P5, PT, R11, RZ, PT ;  /* 0x000000ff0b00720c */ /* 0x000fe20003fa6270 */
[----:B------:R-:W-:Y:S01]  /*16ce0*/  @!P2 IMAD.IADD R3, R3, 0x1, -R4 ;  /* 0x000000010303a824 */ /* 0x000fe200078e0a04 */
[C---:B------:R-:W-:Y:S01]  /*16cf0*/  ISETP.GT.U32.AND P2, PT, R4.reuse, R12, PT ;  /* 0x0000000c0400720c */ /* 0x040fe20003f44070 */
[----:B------:R-:W-:-:S02]  /*16d00*/  IMAD R9, R4, R19, R18 ;  /* 0x0000001304097224 */ /* 0x000fc400078e0212 */
[----:B------:R-:W-:Y:S02]  /*16d10*/  @!P6 IMAD.MOV R16, RZ, RZ, -R16 ;  /* 0x000000ffff10e224 */ /* 0x000fe400078e0a10 */
[----:B------:R-:W-:Y:S01]  /*16d20*/  IMAD.HI.U32 R11, R21, R8, RZ ;  /* 0x00000008150b7227 */ /* 0x000fe200078e00ff */
[----:B------:R-:W-:Y:S02]  /*16d30*/  ISETP.GT.U32.AND P6, PT, R4, R9, PT ;  /* 0x000000090400720c */ /* 0x000fe40003fc4070 */
[----:B------:R-:W-:Y:S01]  /*16d40*/  STL [R1+0x13c], R16 ;  /* 0x00013c1001007387 */ /* 0x000fe20000100800 */
[----:B------:R-:W-:Y:S01]  /*16d50*/  @!P4 IMAD.MOV R15, RZ, RZ, -R15 ;  /* 0x000000ffff0fc224 */ /* 0x000fe200078e0a0f */
[----:B------:R-:W-:Y:S01]  /*16d60*/  ISETP.GE.AND P4, PT, R10, RZ, PT ;  /* 0x000000ff0a00720c */ /* 0x000fe20003f86270 */
[----:B------:R-:W-:Y:S02]  /*16d70*/  IMAD.MOV R11, RZ, RZ, -R11 ;  /* 0x000000ffff0b7224 */ /* 0x000fe400078e0a0b */
[----:B------:R-:W-:Y:S01]  /*16d80*/  @!P3 IMAD.IADD R5, R5, 0x1, -R4 ;  /* 0x000000010505b824 */ /* 0x000fe200078e0a04 */
[----:B------:R0:W-:Y:S01]  /*16d90*/  STL [R1+0x140], R15 ;  /* 0x0001400f01007387 */ /* 0x0001e20000100800 */
[----:B------:R-:W-:Y:S01]  /*16da0*/  ISETP.GE.AND P3, PT, R2, RZ, PT ;  /* 0x000000ff0200720c */ /* 0x000fe20003f66270 */
[----:B------:R-:W-:-:S02]  /*16db0*/  VIADD R10, R0, 0x56 ;  /* 0x00000056000a7836 */ /* 0x000fc40000000000 */
[----:B------:R1:W-:Y:S01]  /*16dc0*/  STL [R1+0x1a0], R14 ;  /* 0x0001a00e01007387 */ /* 0x0003e20000100800 */
[----:B------:R-:W-:Y:S02]  /*16dd0*/  IMAD R2, R4, R11, R8 ;  /* 0x0000000b04027224 */ /* 0x000fe400078e0208 */
[--C-:B------:R-:W-:Y:S01]  /*16de0*/  @!P2 IMAD.IADD R12, R12, 0x1, -R4.reuse ;  /* 0x000000010c0ca824 */ /* 0x100fe200078e0a04 */
[----:B------:R-:W-:Y:S01]  /*16df0*/  IABS R13, R10 ;  /* 0x0000000a000d7213 */ /* 0x000fe20000000000 */
[----:B------:R-:W-:Y:S02]  /*16e00*/  @!P6 IMAD.IADD R9, R9, 0x1, -R4 ;  /* 0x000000010909e824 */ /* 0x000fe400078e0a04 */
[----:B0-----:R-:W-:Y:S01]  /*16e10*/  IMAD.MOV.U32 R15, RZ, RZ, R5 ;  /* 0x000000ffff0f7224 */ /* 0x001fe200078e0005 */
[C---:B------:R-:W-:Y:S01]  /*16e20*/  ISETP.GT.U32.AND P2, PT, R4.reuse, R12, PT ;  /* 0x0000000c0400720c */ /* 0x040fe20003f44070 */
[----:B------:R-:W-:Y:S01]  /*16e30*/  IMAD.HI.U32 R8, R21, R13, RZ ;  /* 0x0000000d15087227 */ /* 0x000fe200078e00ff */
[----:B------:R-:W-:-:S03]  /*16e40*/  ISETP.GT.U32.AND P6, PT, R4, R9, PT ;  /* 0x000000090400720c */ /* 0x000fc60003fc4070 */
[----:B-1----:R-:W-:Y:S02]  /*16e50*/  IMAD.MOV.U32 R14, RZ, RZ, R3 ;  /* 0x000000ffff0e7224 */ /* 0x002fe400078e0003 */
[----:B------:R-:W-:Y:S02]  /*16e60*/  VIADD R3, R0, 0x55 ;  /* 0x0000005500037836 */ /* 0x000fe40000000000 */
[----:B------:R-:W-:Y:S01]  /*16e70*/  @!P0 IMAD.MOV R14, RZ, RZ, -R14 ;  /* 0x000000ffff0e8224 */ /* 0x000fe200078e0a0e */
[----:B------:R-:W-:Y:S01]  /*16e80*/  ISETP.GT.U32.AND P0, PT, R4, R2, PT ;  /* 0x000000020400720c */ /* 0x000fe20003f04070 */
[----:B------:R-:W-:Y:S02]  /*16e90*/  IMAD.MOV R8, RZ, RZ, -R8 ;  /* 0x000000ffff087224 */ /* 0x000fe400078e0a08 */
[----:B------:R-:W-:Y:S01]  /*16ea0*/  @!P1 IMAD.MOV R15, RZ, RZ, -R15 ;  /* 0x000000ffff0f9224 */ /* 0x000fe200078e0a0f */
[----:B------:R-:W-:Y:S01]  /*16eb0*/  ISETP.GE.AND P1, PT, R10, RZ, PT ;  /* 0x000000ff0a00720c */ /* 0x000fe20003f26270 */
[----:B------:R-:W-:Y:S01]  /*16ec0*/  IMAD R13, R4, R8, R13 ;  /* 0x00000008040d7224 */ /* 0x000fe200078e020d */
[----:B------:R-:W-:Y:S01]  /*16ed0*/  IABS R10, R3 ;  /* 0x00000003000a7213 */ /* 0x000fe20000000000 */
[--C-:B------:R-:W-:Y:S01]  /*16ee0*/  @!P2 IMAD.IADD R12, R12, 0x1, -R4.reuse ;  /* 0x000000010c0ca824 */ /* 0x100fe200078e0a04 */
[----:B------:R0:W-:Y:S01]  /*16ef0*/  STL [R1+0x1d8], R15 ;  /* 0x0001d80f01007387 */ /* 0x0001e20000100800 */
[----:B------:R-:W-:Y:S01]  /*16f00*/  @!P6 IMAD.IADD R9, R9, 0x1, -R4 ;  /* 0x000000010909e824 */ /* 0x000fe200078e0a04 */
[----:B------:R-:W-:Y:S01]  /*16f10*/  ISETP.GT.U32.AND P2, PT, R4, R13, PT ;  /* 0x0000000d0400720c */ /* 0x000fe20003f44070 */
[----:B------:R-:W-:Y:S01]  /*16f20*/  IMAD.HI.U32 R11, R21, R10, RZ ;  /* 0x0000000a150b7227 */ /* 0x000fe200078e00ff */
[----:B------:R1:W-:Y:S01]  /*16f30*/  STL [R1+0x1ec], R14 ;  /* 0x0001ec0e01007387 */ /* 0x0003e20000100800 */
[----:B------:R-:W-:-:S02]  /*16f40*/  ISETP.GE.AND P6, PT, R3, RZ, PT ;  /* 0x000000ff0300720c */ /* 0x000fc40003fc6270 */
[----:B------:R-:W-:Y:S02]  /*16f50*/  @!P0 IMAD.IADD R2, R2, 0x1, -R4 ;  /* 0x0000000102028824 */ /* 0x000fe400078e0a04 */
[----:B------:R-:W-:Y:S02]  /*16f60*/  IMAD.MOV R11, RZ, RZ, -R11 ;  /* 0x000000ffff0b7224 */ /* 0x000fe400078e0a0b */
[----:B------:R-:W-:Y:S01]  /*16f70*/  VIADD R3, R0, 0x53 ;  /* 0x0000005300037836 */ /* 0x000fe20000000000 */
[----:B------:R-:W-:Y:S01]  /*16f80*/  ISETP.GT.U32.AND P0, PT, R4, R2, PT ;  /* 0x000000020400720c */ /* 0x000fe20003f04070 */
[----:B0-----:R-:W-:Y:S02]  /*16f90*/  IMAD.MOV.U32 R15, RZ, RZ, R9 ;  /* 0x000000ffff0f7224 */ /* 0x001fe400078e0009 */
[----:B-1----:R-:W-:Y:S01]  /*16fa0*/  VIADD R14, R0, 0x54 ;  /* 0x00000054000e7836 */ /* 0x002fe20000000000 */
[----:B------:R-:W-:Y:S01]  /*16fb0*/  IABS R8, R3 ;  /* 0x0000000300087213 */ /* 0x000fe20000000000 */
[----:B------:R-:W-:-:S02]  /*16fc0*/  IMAD R10, R4, R11, R10 ;  /* 0x0000000b040a7224 */ /* 0x000fc400078e020a */
[----:B------:R-:W-:Y:S01]  /*16fd0*/  @!P2 IMAD.IADD R13, R13, 0x1, -R4 ;  /* 0x000000010d0da824 */ /* 0x000fe200078e0a04 */
[----:B------:R-:W-:Y:S01]  /*16fe0*/  IABS R5, R14 ;  /* 0x0000000e00057213 */ /* 0x000fe20000000000 */
[----:B------:R-:W-:Y:S01]  /*16ff0*/  @!P4 IMAD.MOV R15, RZ, RZ, -R15 ;  /* 0x000000ffff0fc224 */ /* 0x000fe200078e0a0f */
[----:B------:R-:W-:Y:S01]  /*17000*/  ISETP.GE.AND P4, PT, R14, RZ, PT ;  /* 0x000000ff0e00720c */ /* 0x000fe20003f86270 */
[----:B------:R-:W-:Y:S01]  /*17010*/  @!P5 IMAD.MOV R12, RZ, RZ, -R12 ;  /* 0x000000ffff0cd224 */ /* 0x000fe200078e0a0c */
[----:B------:R-:W-:Y:S01]  /*17020*/  ISETP.GE.AND P5, PT, R3, RZ, PT ;  /* 0x000000ff0300720c */ /* 0x000fe20003fa6270 */
[----:B------:R-:W-:Y:S01]  /*17030*/  IMAD.HI.U32 R9, R21, R5, RZ ;  /* 0x0000000515097227 */ /* 0x000fe200078e00ff */
[----:B------:R-:W-:Y:S01]  /*17040*/  ISETP.GT.U32.AND P2, PT, R4, R13, PT ;  /* 0x0000000d0400720c */ /* 0x000fe20003f44070 */
[----:B------:R-:W-:Y:S02]  /*17050*/  STL [R1+0x1e8], R15 ;  /* 0x0001e80f01007387 */ /* 0x000fe40000100800 */
[----:B------:R-:W-:Y:S01]  /*17060*/  @!P0 IMAD.IADD R2, R2, 0x1, -R4 ;  /* 0x0000000102028824 */ /* 0x000fe200078e0a04 */
[----:B------:R-:W-:Y:S01]  /*17070*/  ISETP.GT.U32.AND P0, PT, R4, R10, PT ;  /* 0x0000000a0400720c */ /* 0x000fe20003f04070 */
[----:B------:R-:W-:Y:S01]  /*17080*/  IMAD.MOV R9, RZ, RZ, -R9 ;  /* 0x000000ffff097224 */ /* 0x000fe200078e0a09 */
[----:B------:R0:W-:Y:S01]  /*17090*/  STL [R1+0x1e0], R12 ;  /* 0x0001e00c01007387 */ /* 0x0001e20000100800 */
[----:B------:R-:W-:-:S02]  /*170a0*/  VIADD R11, R0, 0x51 ;  /* 0x00000051000b7836 */ /* 0x000fc40000000000 */
[----:B------:R-:W-:Y:S02]  /*170b0*/  IMAD R3, R4, R9, R5 ;  /* 0x0000000904037224 */ /* 0x000fe400078e0205 */
[----:B------:R-:W-:-:S04]  /*170c0*/  IMAD.HI.U32 R5, R21, R8, RZ ;  /* 0x0000000815057227 */ /* 0x000fc800078e00ff */
[----:B------:R-:W-:Y:S02]  /*170d0*/  IMAD.MOV R5, RZ, RZ, -R5 ;  /* 0x000000ffff057224 */ /* 0x000fe400078e0a05 */
[----:B0-----:R-:W-:Y:S02]  /*170e0*/  IMAD.MOV.U32 R12, RZ, RZ, R2 ;  /* 0x000000ffff0c7224 */ /* 0x001fe400078e0002 */
[C---:B------:R-:W-:Y:S01]  /*170f0*/  IMAD R8, R4.reuse, R5, R8 ;  /* 0x0000000504087224 */ /* 0x040fe200078e0208 */
[----:B------:R-:W-:Y:S01]  /*17100*/  IABS R5, R11 ;  /* 0x0000000b00057213 */ /* 0x000fe20000000000 */
[----:B------:R-:W-:Y:S01]  /*17110*/  @!P3 IMAD.MOV R12, RZ, RZ, -R12 ;  /* 0x000000ffff0cb224 */ /* 0x000fe200078e0a0c */
[----:B------:R-:W-:Y:S01]  /*17120*/  ISETP.GT.U32.AND P3, PT, R4, R3, PT ;  /* 0x000000030400720c */ /* 0x000fe20003f64070 */
[--C-:B------:R-:W-:Y:S02]  /*17130*/  @!P0 IMAD.IADD R10, R10, 0x1, -R4.reuse ;  /* 0x000000010a0a8824 */ /* 0x100fe400078e0a04 */
[----:B------:R-:W-:Y:S01]  /*17140*/  @!P2 IMAD.IADD R13, R13, 0x1, -R4 ;  /* 0x000000010d0da824 */ /* 0x000fe200078e0a04 */
[----:B------:R-:W-:Y:S01]  /*17150*/  ISETP.GT.U32.AND P2, PT, R4, R8, PT ;  /* 0x000000080400720c */ /* 0x000fe20003f44070 */
[----:B------:R-:W-:Y:S01]  /*17160*/  VIADD R15, R0, 0x52 ;  /* 0x00000052000f7836 */ /* 0x000fe20000000000 */
[----:B------:R-:W-:Y:S01]  /*17170*/  ISETP.GT.U32.AND P0, PT, R4, R10, PT ;  /* 0x0000000a0400720c */ /* 0x000fe20003f04070 */
[----:B------:R0:W-:Y:S01]  /*17180*/  STL [R1+0x1e4], R12 ;  /* 0x0001e40c01007387 */ /* 0x0001e20000100800 */
[----:B------:R-:W-:-:S02]  /*17190*/  IMAD.MOV.U32 R16, RZ, RZ, R13 ;  /* 0x000000ffff107224 */ /* 0x000fc400078e000d */
[----:B------:R-:W-:-:S04]  /*171a0*/  IMAD.HI.U32 R13, R21, R5, RZ ;  /* 0x00000005150d7227 */ /* 0x000fc800078e00ff */
[--C-:B------:R-:W-:Y:S02]  /*171b0*/  @!P3 IMAD.IADD R3, R3, 0x1, -R4.reuse ;  /* 0x000000010303b824 */ /* 0x100fe400078e0a04 */
[----:B------:R-:W-:Y:S01]  /*171c0*/  IMAD.MOV R13, RZ, RZ, -R13 ;  /* 0x000000ffff0d7224 */ /* 0x000fe200078e0a0d */
[----:B0-----:R-:W-:Y:S01]  /*171d0*/  IABS R12, R15 ;  /* 0x0000000f000c7213 */ /* 0x001fe20000000000 */
[--C-:B------:R-:W-:Y:S01]  /*171e0*/  @!P2 IMAD.IADD R8, R8, 0x1, -R4.reuse ;  /* 0x000000010808a824 */ /* 0x100fe200078e0a04 */
[----:B------:R-:W-:Y:S01]  /*171f0*/  ISETP.GT.U32.AND P3, PT, R4, R3, PT ;  /* 0x000000030400720c */ /* 0x000fe20003f64070 */
[----:B------:R-:W-:Y:S01]  /*17200*/  @!P0 IMAD.IADD R10, R10, 0x1, -R4 ;  /* 0x000000010a0a8824 */ /* 0x000fe200078e0a04 */
[----:B------:R-:W-:Y:S01]  /*17210*/  ISETP.GE.AND P0, PT, R11, RZ, PT ;  /* 0x000000ff0b00720c */ /* 0x000fe20003f06270 */
[----:B------:R-:W-:Y:S01]  /*17220*/  IMAD.HI.U32 R14, R21, R12, RZ ;  /* 0x0000000c150e7227 */ /* 0x000fe200078e00ff */
[----:B------:R-:W-:-:S03]  /*17230*/  ISETP.GT.U32.AND P2, PT, R4, R8, PT ;  /* 0x000000080400720c */ /* 0x000fc60003f44070 */
[----:B------:R-:W-:Y:S02]  /*17240*/  VIADD R2, R0, 0x50 ;  /* 0x0000005000027836 */ /* 0x000fe40000000000 */
[----:B------:R-:W-:Y:S02]  /*17250*/  IMAD.MOV R14, RZ, RZ, -R14 ;  /* 0x000000ffff0e7224 */ /* 0x000fe400078e0a0e */
[C---:B------:R-:W-:Y:S01]  /*17260*/  IMAD R5, R4.reuse, R13, R5 ;  /* 0x0000000d04057224 */ /* 0x040fe200078e0205 */
[----:B------:R-:W-:Y:S01]  /*17270*/  IABS R9, R2 ;  /* 0x0000000200097213 */ /* 0x000fe20000000000 */
[----:B------:R-:W-:Y:S02]  /*17280*/  IMAD.MOV.U32 R17, RZ, RZ, R10 ;  /* 0x000000ffff117224 */ /* 0x000fe400078e000a */
[C---:B------:R-:W-:Y:S02]  /*17290*/  IMAD R12, R4.reuse, R14, R12 ;  /* 0x0000000e040c7224 */ /* 0x040fe400078e020c */
[----:B------:R-:W-:Y:S01]  /*172a0*/  @!P6 IMAD.MOV R17, RZ, RZ, -R17 ;  /* 0x000000ffff11e224 */ /* 0x000fe200078e0a11 */
[C---:B------:R-:W-:Y:S01]  /*172b0*/  ISETP.GT.U32.AND P6, PT, R4.reuse, R5, PT ;  /* 0x000000050400720c */ /* 0x040fe20003fc4070 */
[----:B------:R-:W-:Y:S01]  /*172c0*/  @!P1 IMAD.MOV R16, RZ, RZ, -R16 ;  /* 0x000000ffff109224 */ /* 0x000fe200078e0a10 */
[----:B------:R-:W-:Y:S01]  /*172d0*/  ISETP.GE.AND P1, PT, R15, RZ, PT ;  /* 0x000000ff0f00720c */ /* 0x000fe20003f26270 */
[----:B------:R-:W-:Y:S01]  /*172e0*/  @!P3 IMAD.IADD R3, R3, 0x1, -R4 ;  /* 0x000000010303b824 */ /* 0x000fe200078e0a04 */
[----:B------:R-:W-:Y:S01]  /*172f0*/  ISETP.GT.U32.AND P3, PT, R4, R12, PT ;  /* 0x0000000c0400720c */ /* 0x000fe20003f64070 */
[----:B------:R-:W-:Y:S01]  /*17300*/  IMAD.HI.U32 R15, R21, R9, RZ ;  /* 0x00000009150f7227 */ /* 0x000fe200078e00ff */
[----:B------:R0:W-:Y:S03]  /*17310*/  STL [R1+0x1dc], R16 ;  /* 0x0001dc1001007387 */ /* 0x0001e60000100800 */
[----:B------:R-:W-:Y:S01]  /*17320*/  IMAD.MOV R11, RZ, RZ, -R15 ;  /* 0x000000ffff0b7224 */ /* 0x000fe200078e0a0f */
[----:B------:R1:W-:Y:S01]  /*17330*/  STL [R1+0x1c8], R17 ;  /* 0x0001c81101007387 */ /* 0x0003e20000100800 */
[----:B------:R-:W-:-:S02]  /*17340*/  VIADD R15, R0, 0x4e ;  /* 0x0000004e000f7836 */ /* 0x000fc40000000000 */
[--C-:B------:R-:W-:Y:S02]  /*17350*/  @!P2 IMAD.IADD R8, R8, 0x1, -R4.reuse ;  /* 0x000000010808a824 */ /* 0x100fe400078e0a04 */
[----:B------:R-:W-:Y:S02]  /*17360*/  VIADD R10, R0, 0x4f ;  /* 0x0000004f000a7836 */ /* 0x000fe40000000000 */
[----:B0-----:R-:W-:Y:S02]  /*17370*/  IMAD.MOV.U32 R16, RZ, RZ, R3 ;  /* 0x000000ffff107224 */ /* 0x001fe400078e0003 */
[----:B------:R-:W-:Y:S01]  /*17380*/  @!P6 IMAD.IADD R5, R5, 0x1, -R4 ;  /* 0x000000010505e824 */ /* 0x000fe200078e0a04 */
[----:B------:R-:W-:Y:S01]  /*17390*/  IABS R3, R10 ;  /* 0x0000000a00037213 */ /* 0x000fe20000000000 */
[----:B------:R-:W-:Y:S01]  /*173a0*/  @!P4 IMAD.MOV R16, RZ, RZ, -R16 ;  /* 0x000000ffff10c224 */ /* 0x000fe200078e0a10 */
[----:B------:R-:W-:Y:S01]  /*173b0*/  ISETP.GE.AND P4, PT, R2, RZ, PT ;  /* 0x000000ff0200720c */ /* 0x000fe20003f86270 */
[----:B------:R-:W-:Y:S01]  /*173c0*/  IMAD.MOV.U32 R14, RZ, RZ, R8 ;  /* 0x000000ffff0e7224 */ /* 0x000fe200078e0008 */
[----:B------:R-:W-:Y:S01]  /*173d0*/  IABS R2, R15 ;  /* 0x0000000f00027213 */ /* 0x000fe20000000000 */
[----:B------:R-:W-:Y:S01]  /*173e0*/  IMAD R9, R4, R11, R9 ;  /* 0x0000000b04097224 */ /* 0x000fe200078e0209 */
[----:B------:R0:W-:Y:S01]  /*173f0*/  STL [R1+0x1d0], R16 ;  /* 0x0001d01001007387 */ /* 0x0001e20000100800 */
[----:B------:R-:W-:Y:S01]  /*17400*/  @!P3 IMAD.IADD R12, R12, 0x1, -R4 ;  /* 0x000000010c0cb824 */ /* 0x000fe200078e0a04 */
[----:B------:R-:W-:Y:S01]  /*17410*/  ISETP.GE.AND P3, PT, R10, RZ, PT ;  /* 0x000000ff0a00720c */ /* 0x000fe20003f66270 */
[----:B------:R-:W-:Y:S01]  /*17420*/  @!P5 IMAD.MOV R14, RZ, RZ, -R14 ;  /* 0x000000ffff0ed224 */ /* 0x000fe200078e0a0e */
[C---:B------:R-:W-:Y:S01]  /*17430*/  ISETP.GT.U32.AND P5, PT, R4.reuse, R5, PT ;  /* 0x000000050400720c */ /* 0x040fe20003fa4070 */
[----:B------:R-:W-:Y:S01]  /*17440*/  IMAD.HI.U32 R11, R21, R2, RZ ;  /* 0x00000002150b7227 */ /* 0x000fe200078e00ff */
[----:B------:R-:W-:-:S02]  /*17450*/  ISETP.GT.U32.AND P2, PT, R4, R9, PT ;  /* 0x000000090400720c */ /* 0x000fc40003f44070 */
[C---:B------:R-:W-:Y:S01]  /*17460*/  ISETP.GT.U32.AND P6, PT, R4.reuse, R12, PT ;  /* 0x0000000c0400720c */ /* 0x040fe20003fc4070 */
[----:B------:R-:W-:Y:S01]  /*17470*/  IMAD.HI.U32 R10, R21, R3, RZ ;  /* 0x00000003150a7227 */ /* 0x000fe200078e00ff */
[----:B------:R2:W-:Y:S03]  /*17480*/  STL [R1+0x1d4], R14 ;  /* 0x0001d40e01007387 */ /* 0x0005e60000100800 */
[----:B------:R-:W-:Y:S02]  /*17490*/  IMAD.MOV R11, RZ, RZ, -R11 ;  /* 0x000000ffff0b7224 */ /* 0x000fe400078e0a0b */
[----:B------:R-:W-:Y:S02]  /*174a0*/  IMAD.MOV R10, RZ, RZ, -R10 ;  /* 0x000000ffff0a7224 */ /* 0x000fe400078e0a0a */
[C---:B------:R-:W-:Y:S02]  /*174b0*/  IMAD R2, R4.reuse, R11, R2 ;  /* 0x0000000b04027224 */ /* 0x040fe400078e0202 */
[----:B------:R-:W-:-:S02]  /*174c0*/  IMAD R3, R4, R10, R3 ;  /* 0x0000000a04037224 */ /* 0x000fc400078e0203 */
[--C-:B------:R-:W-:Y:S01]  /*174d0*/  @!P5 IMAD.IADD R5, R5, 0x1, -R4.reuse ;  /* 0x000000010505d824 */ /* 0x100fe200078e0a04 */
[----:B------:R-:W-:Y:S01]  /*174e0*/  ISETP.GT.U32.AND P5, PT, R4, R2, PT ;  /* 0x000000020400720c */ /* 0x000fe20003fa4070 */
[--C-:B------:R-:W-:Y:S02]  /*174f0*/  @!P2 IMAD.IADD R9, R9, 0x1, -R4.reuse ;  /* 0x000000010909a824 */ /* 0x100fe400078e0a04 */
[----:B------:R-:W-:Y:S01]  /*17500*/  @!P6 IMAD.IADD R12, R12, 0x1, -R4 ;  /* 0x000000010c0ce824 */ /* 0x000fe200078e0a04 */
[----:B------:R-:W-:Y:S01]  /*17510*/  ISETP.GT.U32.AND P6, PT, R4, R3, PT ;  /* 0x000000030400720c */ /* 0x000fe20003fc4070 */
[----:B------:R-:W-:Y:S01]  /*17520*/  VIADD R10, R0, 0x4c ;  /* 0x0000004c000a7836 */ /* 0x000fe20000000000 */
[----:B------:R-:W-:Y:S01]  /*17530*/  ISETP.GT.U32.AND P2, PT, R4, R9, PT ;  /* 0x000000090400720c */ /* 0x000fe20003f44070 */
[C---:B------:R-:W-:Y:S02]  /*17540*/  VIADD R13, R0.reuse, 0x4d ;  /* 0x0000004d000d7836 */ /* 0x040fe40000000000 */
[----:B-1----:R-:W-:Y:S01]  /*17550*/  IMAD.MOV.U32 R17, RZ, RZ, R12 ;  /* 0x000000ffff117224 */ /* 0x002fe200078e000c */
[----:B0-----:R-:W-:Y:S01]  /*17560*/  IABS R16, R10 ;  /* 0x0000000a00107213 */ /* 0x001fe20000000000 */
[----:B------:R-:W-:Y:S01]  /*17570*/  VIADD R11, R0, 0x4b ;  /* 0x0000004b000b7836 */ /* 0x000fe20000000000 */
[----:B------:R-:W-:Y:S01]  /*17580*/  IABS R8, R13 ;  /* 0x0000000d00087213 */ /* 0x000fe20000000000 */
[----:B------:R-:W-:-:S02]  /*17590*/  @!P5 IMAD.IADD R2, R2, 0x1, -R4 ;  /* 0x000000010202d824 */ /* 0x000fc400078e0a04 */
[----:B------:R-:W-:Y:S02]  /*175a0*/  IMAD.MOV.U32 R12, RZ, RZ, R16 ;  /* 0x000000ffff0c7224 */ /* 0x000fe400078e0010 */
[----:B--2---:R-:W-:Y:S01]  /*175b0*/  IMAD.HI.U32 R14, R21, R8, RZ ;  /* 0x00000008150e7227 */ /* 0x004fe200078e00ff */
[----:B------:R-:W-:-:S03]  /*175c0*/  ISETP.GT.U32.AND P5, PT, R4, R2, PT ;  /* 0x000000020400720c */ /* 0x000fc60003fa4070 */
[----:B------:R-:W-:Y:S01]  /*175d0*/  @!P6 IMAD.IADD R3, R3, 0x1, -R4 ;  /* 0x000000010303e824 */ /* 0x000fe200078e0a04 */
[----:B------:R-:W-:Y:S01]  /*175e0*/  ISETP.GE.AND P6, PT, R13, RZ, PT ;  /* 0x000000ff0d00720c */ /* 0x000fe20003fc6270 */
[----:B------:R-:W-:-:S04]  /*175f0*/  IMAD.HI.U32 R13, R21, R12, RZ ;  /* 0x0000000c150d7227 */ /* 0x000fc800078e00ff */
[----:B------:R-:W-:Y:S02]  /*17600*/  IMAD.MOV R14, RZ, RZ, -R14 ;  /* 0x000000ffff0e7224 */ /* 0x000fe400078e0a0e */
[----:B------:R-:W-:Y:S01]  /*17610*/  @!P2 IMAD.IADD R9, R9, 0x1, -R4 ;  /* 0x000000010909a824 */ /* 0x000fe200078e0a04 */
[----:B------:R-:W-:Y:S01]  /*17620*/  ISETP.GE.AND P2, PT, R15, RZ, PT ;  /* 0x000000ff0f00720c */ /* 0x000fe20003f46270 */
[----:B------:R-:W-:Y:S01]  /*17630*/  IMAD.MOV R13, RZ, RZ, -R13 ;  /* 0x000000ffff0d7224 */ /* 0x000fe200078e0a0d */
[----:B------:R-:W-:Y:S01]  /*17640*/  IABS R15, R11 ;  /* 0x0000000b000f7213 */ /* 0x000fe20000000000 */
[----:B------:R-:W-:Y:S01]  /*17650*/  @!P1 IMAD.MOV R17, RZ, RZ, -R17 ;  /* 0x000000ffff119224 */ /* 0x000fe200078e0a11 */
[C---:B------:R-:W-:Y:S01]  /*17660*/  ISETP.GT.U32.AND P1, PT, R4.reuse, R3, PT ;  /* 0x000000030400720c */ /* 0x040fe20003f24070 */
[----:B------:R-:W-:Y:S02]  /*17670*/  IMAD R8, R4, R14, R8 ;  /* 0x0000000e04087224 */ /* 0x000fe400078e0208 */
[----:B------:R-:W-:Y:S01]  /*17680*/  @!P4 IMAD.MOV R9, RZ, RZ, -R9 ;  /* 0x000000ffff09c224 */ /* 0x000fe200078e0a09 */
[----:B------:R-:W-:Y:S01]  /*17690*/  ISETP.GE.AND P4, PT, R10, RZ, PT ;  /* 0x000000ff0a00720c */ /* 0x000fe20003f86270 */
[C---:B------:R-:W-:Y:S01]  /*176a0*/  IMAD R10, R4.reuse, R13, R12 ;  /* 0x0000000d040a7224 */ /* 0x040fe200078e020c */
[----:B------:R-:W-:Y:S01]  /*176b0*/  STL [R1+0x1cc], R17 ;  /* 0x0001cc1101007387 */ /* 0x000fe20000100800 */
[----:B------:R-:W-:Y:S01]  /*176c0*/  @!P0 IMAD.MOV R5, RZ, RZ, -R5 ;  /* 0x000000ffff058224 */ /* 0x000fe200078e0a05 */
[----:B------:R-:W-:Y:S01]  /*176d0*/  ISETP.GT.U32.AND P0, PT, R4, R8, PT ;  /* 0x000000080400720c */ /* 0x000fe20003f04070 */
[--C-:B------:R-:W-:Y:S01]  /*176e0*/  @!P5 IMAD.IADD R2, R2, 0x1, -R4.reuse ;  /* 0x000000010202d824 */ /* 0x100fe200078e0a04 */
[----:B------:R-:W-:Y:S01]  /*176f0*/  ISETP.GT.U32.AND P5, PT, R4, R10, PT ;  /* 0x0000000a0400720c */ /* 0x000fe20003fa4070 */
[----:B------:R-:W-:Y:S01]  /*17700*/  IMAD.HI.U32 R14, R21, R15, RZ ;  /* 0x0000000f150e7227 */ /* 0x000fe200078e00ff */
[----:B------:R-:W-:Y:S03]  /*17710*/  STL [R1+0x1c4], R5 ;  /* 0x0001c40501007387 */ /* 0x000fe60000100800 */
[----:B------:R-:W-:Y:S01]  /*17720*/  @!P1 IMAD.IADD R3, R3, 0x1, -R4 ;  /* 0x0000000103039824 */ /* 0x000fe200078e0a04 */
[----:B------:R-:W-:Y:S01]  /*17730*/  ISETP.GE.AND P1, PT, R11, RZ, PT ;  /* 0x000000ff0b00720c */ /* 0x000fe20003f26270 */
[----:B------:R-:W-:Y:S01]  /*17740*/  VIADD R12, R0, 0x4a ;  /* 0x0000004a000c7836 */ /* 0x000fe20000000000 */
[----:B------:R0:W-:Y:S01]  /*17750*/  STL [R1+0x1c0], R9 ;  /* 0x0001c00901007387 */ /* 0x0001e20000100800 */
[----:B------:R-:W-:-:S02]  /*17760*/  IMAD.MOV R14, RZ, RZ, -R14 ;  /* 0x000000ffff0e7224 */ /* 0x000fc400078e0a0e */
[----:B------:R-:W-:Y:S02]  /*17770*/  IMAD.MOV.U32 R18, RZ, RZ, R3 ;  /* 0x000000ffff127224 */ /* 0x000fe400078e0003 */
[----:B------:R-:W-:Y:S02]  /*17780*/  @!P0 IMAD.IADD R8, R8, 0x1, -R4 ;  /* 0x0000000108088824 */ /* 0x000fe400078e0a04 */
[----:B------:R-:W-:Y:S02]  /*17790*/  IMAD.MOV.U32 R13, RZ, RZ, R2 ;  /* 0x000000ffff0d7224 */ /* 0x000fe400078e0002 */
[----:B------:R-:W-:Y:S01]  /*177a0*/  @!P5 IMAD.IADD R10, R10, 0x1, -R4 ;  /* 0x000000010a0ad824 */ /* 0x000fe200078e0a04 */
[----:B0-----:R-:W-:Y:S01]  /*177b0*/  IABS R9, R12 ;  /* 0x0000000c00097213 */ /* 0x001fe20000000000 */
[----:B------:R-:W-:Y:S01]  /*177c0*/  IMAD R17, R4, R14, R15 ;  /* 0x0000000e04117224 */ /* 0x000fe200078e020f */
[----:B------:R-:W-:Y:S01]  /*177d0*/  ISETP.GE.AND P5, PT, R12, RZ, PT ;  /* 0x000000ff0c00720c */ /* 0x000fe20003fa6270 */
[----:B------:R-:W-:-:S02]  /*177e0*/  VIADD R11, R0, 0x49 ;  /* 0x00000049000b7836 */ /* 0x000fc40000000000 */
[----:B------:R-:W-:Y:S01]  /*177f0*/  @!P3 IMAD.MOV R18, RZ, RZ, -R18 ;  /* 0x000000ffff12b224 */ /* 0x000fe200078e0a12 */
[C---:B------:R-:W-:Y:S01]  /*17800*/  ISETP.GT.U32.AND P3, PT, R4.reuse, R8, PT ;  /* 0x000000080400720c */ /* 0x040fe20003f64070 */
[----:B------:R-:W-:Y:S01]  /*17810*/  @!P2 IMAD.MOV R13, RZ, RZ, -R13 ;  /* 0x000000ffff0da224 */ /* 0x000fe200078e0a0d */
[C---:B------:R-:W-:Y:S01]  /*17820*/  ISETP.GT.U32.AND P2, PT, R4.reuse, R10, PT ;  /* 0x0000000a0400720c */ /* 0x040fe20003f44070 */
[C---:B------:R-:W-:Y:S01]  /*17830*/  IMAD.HI.U32 R3, R21.reuse, R9, RZ ;  /* 0x0000000915037227 */ /* 0x040fe200078e00ff */
[----:B------:R-:W-:Y:S01]  /*17840*/  IABS R16, R11 ;  /* 0x0000000b00107213 */ /* 0x000fe20000000000 */
[----:B------:R-:W-:Y:S01]  /*17850*/  STL [R1+0x150], R18 ;  /* 0x0001501201007387 */ /* 0x000fe20000100800 */
[C---:B------:R-:W-:Y:S01]  /*17860*/  ISETP.GT.U32.AND P0, PT, R4.reuse, R17, PT ;  /* 0x000000110400720c */ /* 0x040fe20003f04070 */
[----:B------:R-:W-:Y:S02]  /*17870*/  IMAD.MOV R3, RZ, RZ, -R3 ;  /* 0x000000ffff037224 */ /* 0x000fe400078e0a03 */
[----:B------:R-:W-:Y:S01]  /*17880*/  IMAD.HI.U32 R2, R21, R16, RZ ;  /* 0x0000001015027227 */ /* 0x000fe200078e00ff */
[----:B------:R0:W-:Y:S03]  /*17890*/  STL [R1+0x154], R13 ;  /* 0x0001540d01007387 */ /* 0x0001e60000100800 */
[----:B------:R-:W-:-:S02]  /*178a0*/  IMAD R9, R4, R3, R9 ;  /* 0x0000000304097224 */ /* 0x000fc400078e0209 */
[----:B------:R-:W-:Y:S02]  /*178b0*/  IMAD.MOV R2, RZ, RZ, -R2 ;  /* 0x000000ffff027224 */ /* 0x000fe400078e0a02 */
[--C-:B------:R-:W-:Y:S01]  /*178c0*/  @!P3 IMAD.IADD R8, R8, 0x1, -R4.reuse ;  /* 0x000000010808b824 */ /* 0x100fe200078e0a04 */
[----:B------:R-:W-:Y:S01]  /*178d0*/  ISETP.GE.AND P3, PT, R11, RZ, PT ;  /* 0x000000ff0b00720c */ /* 0x000fe20003f66270 */
[--C-:B------:R-:W-:Y:S01]  /*178e0*/  @!P2 IMAD.IADD R10, R10, 0x1, -R4.reuse ;  /* 0x000000010a0aa824 */ /* 0x100fe200078e0a04 */
[C---:B------:R-:W-:Y:S01]  /*178f0*/  ISETP.GT.U32.AND P2, PT, R4.reuse, R9, PT ;  /* 0x000000090400720c */ /* 0x040fe20003f44070 */
[----:B------:R-:W-:Y:S02]  /*17900*/  @!P0 IMAD.IADD R17, R17, 0x1, -R4 ;  /* 0x0000000111118824 */ /* 0x000fe400078e0a04 */
[C---:B------:R-:W-:Y:S02]  /*17910*/  IMAD R16, R4.reuse, R2, R16 ;  /* 0x0000000204107224 */ /* 0x040fe400078e0210 */
[----:B------:R-:W-:Y:S01]  /*17920*/  IMAD.MOV.U32 R14, RZ, RZ, R8 ;  /* 0x000000ffff0e7224 */ /* 0x000fe200078e0008 */
[----:B------:R-:W-:Y:S01]  /*17930*/  ISETP.GT.U32.AND P0, PT, R4, R17, PT ;  /* 0x000000110400720c */ /* 0x000fe20003f04070 */
[----:B------:R-:W-:-:S02]  /*17940*/  VIADD R5, R0, 0x48 ;  /* 0x0000004800057836 */ /* 0x000fc40000000000 */
[----:B------:R-:W-:Y:S01]  /*17950*/  @!P6 IMAD.MOV R14, RZ, RZ, -R14 ;  /* 0x000000ffff0ee224 */ /* 0x000fe200078e0a0e */
[----:B------:R-:W-:Y:S01]  /*17960*/  ISETP.GT.U32.AND P6, PT, R4, R16, PT ;  /* 0x000000100400720c */ /* 0x000fe20003fc4070 */
[----:B------:R-:W-:Y:S01]  /*17970*/  VIADD R2, R0, 0x47 ;  /* 0x0000004700027836 */ /* 0x000fe20000000000 */
[----:B------:R-:W-:Y:S01]  /*17980*/  IABS R15, R5 ;  /* 0x00000005000f7213 */ /* 0x000fe20000000000 */
[----:B------:R-:W-:Y:S01]  /*17990*/  @!P2 IMAD.IADD R9, R9, 0x1, -R4 ;  /* 0x000000010909a824 */ /* 0x000fe200078e0a04 */
[----:B------:R1:W-:Y:S01]  /*179a0*/  STL [R1+0x15c], R14 ;  /* 0x00015c0e01007387 */ /* 0x0003e20000100800 */
[----:B0-----:R-:W-:Y:S01]  /*179b0*/  IMAD.MOV.U32 R13, RZ, RZ, R10 ;  /* 0x000000ffff0d7224 */ /* 0x001fe200078e000a */
[----:B------:R-:W-:Y:S01]  /*179c0*/  IABS R8, R2 ;  /* 0x0000000200087213 */ /* 0x000fe20000000000 */
[----:B------:R-:W-:Y:S01]  /*179d0*/  IMAD.HI.U32 R3, R21, R15, RZ ;  /* 0x0000000f15037227 */ /* 0x000fe200078e00ff */
[----:B------:R-:W-:-:S03]  /*179e0*/  ISETP.GT.U32.AND P2, PT, R4, R9, PT ;  /* 0x000000090400720c */ /* 0x000fc60003f44070 */
[--C-:B------:R-:W-:Y:S01]  /*179f0*/  @!P0 IMAD.IADD R17, R17, 0x1, -R4.reuse ;  /* 0x0000000111118824 */ /* 0x100fe200078e0a04 */
[----:B------:R-:W-:Y:S01]  /*17a00*/  ISETP.GE.AND P0, PT, R2, RZ, PT ;  /* 0x000000ff0200720c */ /* 0x000fe20003f06270 */
[----:B------:R-:W-:Y:S02]  /*17a10*/  @!P6 IMAD.IADD R16, R16, 0x1, -R4 ;  /* 0x000000011010e824 */ /* 0x000fe400078e0a04 */
[----:B------:R-:W-:Y:S02]  /*17a20*/  IMAD.MOV R3, RZ, RZ, -R3 ;  /* 0x000000ffff037224 */ /* 0x000fe400078e0a03 */
[----:B------:R-:W-:Y:S01]  /*17a30*/  IMAD.MOV.U32 R2, RZ, RZ, R8 ;  /* 0x000000ffff027224 */ /* 0x000fe200078e0008 */
[C---:B------:R-:W-:Y:S01]  /*17a40*/  ISETP.GT.U32.AND P6, PT, R4.reuse, R16, PT ;  /* 0x000000100400720c */ /* 0x040fe20003fc4070 */
[----:B------:R-:W-:Y:S02]  /*17a50*/  IMAD R15, R4, R3, R15 ;  /* 0x00000003040f7224 */ /* 0x000fe400078e020f */
[----:B------:R-:W-:-:S02]  /*17a60*/  VIADD R8, R0, 0x46 ;  /* 0x0000004600087836 */ /* 0x000fc40000000000 */
[----:B------:R-:W-:-:S03]  /*17a70*/  IMAD.HI.U32 R3, R21, R2, RZ ;  /* 0x0000000215037227 */ /* 0x000fc600078e00ff */
[----:B------:R-:W-:Y:S01]  /*17a80*/  IABS R12, R8 ;  /* 0x00000008000c7213 */ /* 0x000fe20000000000 */
[----:B------:R-:W-:Y:S01]  /*17a90*/  @!P4 IMAD.MOV R13, RZ, RZ, -R13 ;  /* 0x000000ffff0dc224 */ /* 0x000fe200078e0a0d */
[----:B------:R-:W-:Y:S01]  /*17aa0*/  ISETP.GE.AND P4, PT, R5, RZ, PT ;  /* 0x000000ff0500720c */ /* 0x000fe20003f86270 */
[----:B------:R-:W-:Y:S02]  /*17ab0*/  VIADD R18, R0, 0x45 ;  /* 0x0000004500127836 */ /* 0x000fe40000000000 */
[----:B------:R-:W-:Y:S01]  /*17ac0*/  IMAD.MOV R3, RZ, RZ, -R3 ;  /* 0x000000ffff037224 */ /* 0x000fe200078e0a03 */
[----:B------:R0:W-:Y:S01]  /*17ad0*/  STL [R1+0x18c], R13 ;  /* 0x00018c0d01007387 */ /* 0x0001e20000100800 */
[----:B------:R-:W-:Y:S01]  /*17ae0*/  @!P2 IMAD.IADD R9, R9, 0x1, -R4 ;  /* 0x000000010909a824 */ /* 0x000fe200078e0a04 */
[C---:B------:R-:W-:Y:S01]  /*17af0*/  ISETP.GT.U32.AND P2, PT, R4.reuse, R15, PT ;  /* 0x0000000f0400720c */ /* 0x040fe20003f44070 */
[----:B------:R-:W-:Y:S02]  /*17b00*/  IMAD R2, R4, R3, R2 ;  /* 0x0000000304027224 */ /* 0x000fe400078e0202 */
[----:B-1----:R-:W-:-:S04]  /*17b10*/  IMAD.HI.U32 R14, R21, R12, RZ ;  /* 0x0000000c150e7227 */ /* 0x002fc800078e00ff */
[----:B------:R-:W-:Y:S01]  /*17b20*/  @!P6 IMAD.IADD R16, R16, 0x1, -R4 ;  /* 0x000000011010e824 */ /* 0x000fe200078e0a04 */
[----:B0-----:R-:W-:Y:S01]  /*17b30*/  IABS R13, R18 ;  /* 0x00000012000d7213 */ /* 0x001fe20000000000 */
[----:B------:R-:W-:Y:S01]  /*17b40*/  IMAD.MOV R14, RZ, RZ, -R14 ;  /* 0x000000ffff0e7224 */ /* 0x000fe200078e0a0e */
[----:B------:R-:W-:Y:S01]  /*17b50*/  ISETP.GT.U32.AND P6, PT, R4, R2, PT ;  /* 0x000000020400720c */ /* 0x000fe20003fc4070 */
[----:B------:R-:W-:Y:S02]  /*17b60*/  VIADD R19, R0, 0x44 ;  /* 0x0000004400137836 */ /* 0x000fe40000000000 */
[----:B------:R-:W-:-:S03]  /*17b70*/  IMAD.HI.U32 R3, R21, R13, RZ ;  /* 0x0000000d15037227 */ /* 0x000fc600078e00ff */
[----:B------:R-:W-:Y:S01]  /*17b80*/  IABS R10, R19 ;  /* 0x00000013000a7213 */ /* 0x000fe20000000000 */
        /* <DEDUP_REMOVED lines=10> */
[----:B------:R-:W-:Y:S02]  /*17c30*/  VIADD R11, R0, 0x43 ;  /* 0x00000043000b7836 */ /* 0x000fe40000000000 */
[----:B------:R-:W-:Y:S01]  /*17c40*/  @!P2 IMAD.IADD R12, R12, 0x1, -R4 ;  /* 0x000000010c0ca824 */ /* 0x000fe200078e0a04 */
[C---:B------:R-:W-:Y:S01]  /*17c50*/  ISETP.GT.U32.AND P2, PT, R4.reuse, R15, PT ;  /* 0x0000000f0400720c */ /* 0x040fe20003f44070 */
[----:B------:R-:W-:Y:S01]  /*17c60*/  IMAD.MOV R20, RZ, RZ, -R20 ;  /* 0x000000ffff147224 */ /* 0x000fe200078e0a14 */
[----:B------:R-:W-:Y:S01]  /*17c70*/  IABS R5, R11 ;  /* 0x0000000b00057213 */ /* 0x000fe20000000000 */
[----:B------:R-:W-:Y:S01]  /*17c80*/  @!P5 IMAD.MOV R9, RZ, RZ, -R9 ;  /* 0x000000ffff09d224 */ /* 0x000fe200078e0a09 */
[C---:B------:R-:W-:Y:S01]  /*17c90*/  ISETP.GT.U32.AND P5, PT, R4.reuse, R12, PT ;  /* 0x0000000c0400720c */ /* 0x040fe20003fa4070 */
[----:B------:R-:W-:Y:S02]  /*17ca0*/  IMAD R10, R4, R20, R10 ;  /* 0x00000014040a7224 */ /* 0x000fe400078e020a */
[----:B------:R-:W-:-:S02]  /*17cb0*/  IMAD.MOV.U32 R24, RZ, RZ, R17 ;  /* 0x000000ffff187224 */ /* 0x000fc400078e0011 */
[----:B------:R-:W-:Y:S02]  /*17cc0*/  @!P6 IMAD.IADD R13, R13, 0x1, -R4 ;  /* 0x000000010d0de824 */ /* 0x000fe400078e0a04 */
[----:B------:R-:W-:-:S03]  /*17cd0*/  IMAD.HI.U32 R20, R21, R23, RZ ;  /* 0x0000001715147227 */ /* 0x000fc600078e00ff */
[C---:B------:R-:W-:Y:S01]  /*17ce0*/  ISETP.GT.U32.AND P6, PT, R4.reuse, R13, PT ;  /* 0x0000000d0400720c */ /* 0x040fe20003fc4070 */
[----:B------:R-:W-:Y:S01]  /*17cf0*/  @!P1 IMAD.MOV R24, RZ, RZ, -R24 ;  /* 0x000000ffff189224 */ /* 0x000fe200078e0a18 */
[----:B------:R-:W-:Y:S01]  /*17d00*/  ISETP.GT.U32.AND P1, PT, R4, R2, PT ;  /* 0x000000020400720c */ /* 0x000fe20003f24070 */
[----:B------:R-:W-:-:S03]  /*17d10*/  IMAD.HI.U32 R22, R21, R5, RZ ;  /* 0x0000000515167227 */ /* 0x000fc600078e00ff */
[----:B------:R-:W-:Y:S01]  /*17d20*/  STL [R1+0x14c], R24 ;  /* 0x00014c1801007387 */ /* 0x000fe20000100800 */
[----:B------:R-:W-:Y:S02]  /*17d30*/  IMAD.MOV R20, RZ, RZ, -R20 ;  /* 0x000000ffff147224 */ /* 0x000fe400078e0a14 */
[----:B------:R-:W-:Y:S01]  /*17d40*/  IMAD.MOV R22, RZ, RZ, -R22 ;  /* 0x000000ffff167224 */ /* 0x000fe200078e0a16 */
[----:B------:R0:W-:Y:S01]  /*17d50*/  STL [R1+0x148], R9 ;  /* 0x0001480901007387 */ /* 0x0001e20000100800 */
[----:B------:R-:W-:Y:S02]  /*17d60*/  IMAD R23, R4, R20, R23 ;  /* 0x0000001404177224 */ /* 0x000fe400078e0217 */
[----:B------:R-:W-:Y:S02]  /*17d70*/  VIADD R3, R0, 0x41 ;  /* 0x0000004100037836 */ /* 0x000fe40000000000 */
[----:B------:R-:W-:Y:S02]  /*17d80*/  IMAD R5, R4, R22, R5 ;  /* 0x0000001604057224 */ /* 0x000fe400078e0205 */
[--C-:B------:R-:W-:Y:S01]  /*17d90*/  @!P5 IMAD.IADD R12, R12, 0x1, -R4.reuse ;  /* 0x000000010c0cd824 */ /* 0x100fe200078e0a04 */
[C---:B------:R-:W-:Y:S01]  /*17da0*/  ISETP.GT.U32.AND P5, PT, R4.reuse, R23, PT ;  /* 0x000000170400720c */ /* 0x040fe20003fa4070 */
[----:B------:R-:W-:Y:S01]  /*17db0*/  @!P2 IMAD.IADD R15, R15, 0x1, -R4 ;  /* 0x000000010f0fa824 */ /* 0x000fe200078e0a04 */
[----:B------:R-:W-:Y:S01]  /*17dc0*/  IABS R17, R3 ;  /* 0x0000000300117213 */ /* 0x000fe20000000000 */
[----:B0-----:R-:W-:Y:S01]  /*17dd0*/  IMAD.MOV.U32 R9, RZ, RZ, R16 ;  /* 0x000000ffff097224 */ /* 0x001fe200078e0010 */
[----:B------:R-:W-:Y:S01]  /*17de0*/  ISETP.GT.U32.AND P2, PT, R4, R5, PT ;  /* 0x000000050400720c */ /* 0x000fe20003f44070 */
[--C-:B------:R-:W-:Y:S01]  /*17df0*/  @!P1 IMAD.IADD R2, R2, 0x1, -R4.reuse ;  /* 0x0000000102029824 */ /* 0x100fe200078e0a04 */
[----:B------:R-:W-:Y:S01]  /*17e00*/  ISETP.GE.AND P1, PT, R8, RZ, PT ;  /* 0x000000ff0800720c */ /* 0x000fe20003f26270 */
[----:B------:R-:W-:Y:S01]  /*17e10*/  @!P3 IMAD.MOV R9, RZ, RZ, -R9 ;  /* 0x000000ffff09b224 */ /* 0x000fe200078e0a09 */
[----:B------:R-:W-:Y:S01]  /*17e20*/  ISETP.GT.U32.AND P3, PT, R4, R10, PT ;  /* 0x0000000a0400720c */ /* 0x000fe20003f64070 */
[----:B------:R-:W-:Y:S01]  /*17e30*/  @!P6 IMAD.IADD R13, R13, 0x1, -R4 ;  /* 0x000000010d0de824 */ /* 0x000fe200078e0a04 */
[----:B------:R-:W-:Y:S01]  /*17e40*/  ISETP.GE.AND P6, PT, R18, RZ, PT ;  /* 0x000000ff1200720c */ /* 0x000fe20003fc6270 */
[----:B------:R-:W-:Y:S01]  /*17e50*/  IMAD.HI.U32 R8, R21, R17, RZ ;  /* 0x0000001115087227 */ /* 0x000fe200078e00ff */
[----:B------:R0:W-:Y:S03]  /*17e60*/  STL [R1+0x144], R9 ;  /* 0x0001440901007387 */ /* 0x0001e60000100800 */
[----:B------:R-:W-:-:S02]  /*17e70*/  IMAD.MOV R8, RZ, RZ, -R8 ;  /* 0x000000ffff087224 */ /* 0x000fc400078e0a08 */
[----:B------:R-:W-:Y:S02]  /*17e80*/  IMAD.MOV.U32 R20, RZ, RZ, R2 ;  /* 0x000000ffff147224 */ /* 0x000fe400078e0002 */
[----:B------:R-:W-:Y:S02]  /*17e90*/  @!P5 IMAD.IADD R23, R23, 0x1, -R4 ;  /* 0x000000011717d824 */ /* 0x000fe400078e0a04 */
[----:B------:R-:W-:Y:S02]  /*17ea0*/  IMAD.MOV.U32 R2, RZ, RZ, R12 ;  /* 0x000000ffff027224 */ /* 0x000fe400078e000c */
[----:B0-----:R-:W-:Y:S01]  /*17eb0*/  VIADD R9, R0, 0x40 ;  /* 0x0000004000097836 */ /* 0x001fe20000000000 */
[C---:B------:R-:W-:Y:S01]  /*17ec0*/  ISETP.GT.U32.AND P5, PT, R4.reuse, R23, PT ;  /* 0x000000170400720c */ /* 0x040fe20003fa4070 */
[----:B------:R-:W-:Y:S02]  /*17ed0*/  IMAD R8, R4, R8, R17 ;  /* 0x0000000804087224 */ /* 0x000fe400078e0211 */
[----:B------:R-:W-:Y:S01]  /*17ee0*/  IMAD.MOV.U32 R12, RZ, RZ, R13 ;  /* 0x000000ffff0c7224 */ /* 0x000fe200078e000d */
[----:B------:R-:W-:Y:S01]  /*17ef0*/  IABS R16, R9 ;  /* 0x0000000900107213 */ /* 0x000fe20000000000 */
[--C-:B------:R-:W-:Y:S01]  /*17f00*/  @!P2 IMAD.IADD R5, R5, 0x1, -R4.reuse ;  /* 0x000000010505a824 */ /* 0x100fe200078e0a04 */
[----:B------:R-:W-:Y:S01]  /*17f10*/  ISETP.GE.AND P2, PT, R11, RZ, PT ;  /* 0x000000ff0b00720c */ /* 0x000fe20003f46270 */
[----:B------:R-:W-:Y:S01]  /*17f20*/  @!P3 IMAD.IADD R10, R10, 0x1, -R4 ;  /* 0x000000010a0ab824 */ /* 0x000fe200078e0a04 */
[----:B------:R-:W-:Y:S01]  /*17f30*/  ISETP.GE.AND P3, PT, R19, RZ, PT ;  /* 0x000000ff1300720c */ /* 0x000fe20003f66270 */
[----:B------:R-:W-:-:S02]  /*17f40*/  IMAD.MOV.U32 R22, RZ, RZ, R15 ;  /* 0x000000ffff167224 */ /* 0x000fc400078e000f */
[----:B------:R-:W-:Y:S01]  /*17f50*/  @!P6 IMAD.MOV R12, RZ, RZ, -R12 ;  /* 0x000000ffff0ce224 */ /* 0x000fe200078e0a0c */
[----:B------:R-:W-:Y:S01]  /*17f60*/  ISETP.GT.U32.AND P6, PT, R4, R8, PT ;  /* 0x000000080400720c */ /* 0x000fe20003fc4070 */
[----:B------:R-:W-:-:S04]  /*17f70*/  IMAD.HI.U32 R11, R21, R16, RZ ;  /* 0x00000010150b7227 */ /* 0x000fc800078e00ff */
[----:B------:R-:W-:Y:S01]  /*17f80*/  @!P4 IMAD.MOV R22, RZ, RZ, -R22 ;  /* 0x000000ffff16c224 */ /* 0x000fe200078e0a16 */
[C---:B------:R-:W-:Y:S01]  /*17f90*/  ISETP.GT.U32.AND P4, PT, R4.reuse, R10, PT ;  /* 0x0000000a0400720c */ /* 0x040fe20003f84070 */
[----:B------:R-:W-:Y:S02]  /*17fa0*/  IMAD.MOV R11, RZ, RZ, -R11 ;  /* 0x000000ffff0b7224 */ /* 0x000fe400078e0a0b */
[----:B------:R-:W-:Y:S01]  /*17fb0*/  @!P0 IMAD.MOV R20, RZ, RZ, -R20 ;  /* 0x000000ffff148224 */ /* 0x000fe200078e0a14 */
[----:B------:R-:W-:Y:S01]  /*17fc0*/  STL [R1+0x134], R22 ;  /* 0x0001341601007387 */ /* 0x000fe20000100800 */
[----:B------:R-:W-:Y:S01]  /*17fd0*/  @!P1 IMAD.MOV R2, RZ, RZ, -R2 ;  /* 0x000000ffff029224 */ /* 0x000fe200078e0a02 */
[C---:B------:R-:W-:Y:S01]  /*17fe0*/  ISETP.GT.U32.AND P0, PT, R4.reuse, R5, PT ;  /* 0x000000050400720c */ /* 0x040fe20003f04070 */
[----:B------:R-:W-:Y:S01]  /*17ff0*/  IMAD R15, R4, R11, R16 ;  /* 0x0000000b040f7224 */ /* 0x000fe200078e0210 */
[----:B------:R-:W-:Y:S01]  /*18000*/  STL [R1+0x130], R20 ;  /* 0x0001301401007387 */ /* 0x000fe20000100800 */
[----:B------:R-:W-:Y:S01]  /*18010*/  VIADD R17, R0, 0x3f ;  /* 0x0000003f00117836 */ /* 0x000fe20000000000 */
[----:B------:R-:W-:Y:S01]  /*18020*/  ISETP.GE.AND P1, PT, R14, RZ, PT ;  /* 0x000000ff0e00720c */ /* 0x000fe20003f26270 */
[--C-:B------:R-:W-:Y:S01]  /*18030*/  @!P5 IMAD.IADD R23, R23, 0x1, -R4.reuse ;  /* 0x000000011717d824 */ /* 0x100fe200078e0a04 */
[----:B------:R0:W-:Y:S01]  /*18040*/  STL [R1+0x12c], R2 ;  /* 0x00012c0201007387 */ /* 0x0001e20000100800 */
[----:B------:R-:W-:Y:S01]  /*18050*/  ISETP.GT.U32.AND P5, PT, R4, R15, PT ;  /* 0x0000000f0400720c */ /* 0x000fe20003fa4070 */
[----:B------:R-:W-:-:S02]  /*18060*/  @!P6 IMAD.IADD R8, R8, 0x1, -R4 ;  /* 0x000000010808e824 */ /* 0x000fc400078e0a04 */
[--C-:B------:R-:W-:Y:S01]  /*18070*/  @!P4 IMAD.IADD R10, R10, 0x1, -R4.reuse ;  /* 0x000000010a0ac824 */ /* 0x100fe200078e0a04 */
[----:B------:R-:W-:Y:S01]  /*18080*/  ISETP.GE.AND P4, PT, R3, RZ, PT ;  /* 0x000000ff0300720c */ /* 0x000fe20003f86270 */
[----:B------:R-:W-:Y:S01]  /*18090*/  VIADD R11, R0, 0x3e ;  /* 0x0000003e000b7836 */ /* 0x000fe20000000000 */
[----:B------:R-:W-:Y:S01]  /*180a0*/  ISETP.GT.U32.AND P6, PT, R4, R8, PT ;  /* 0x000000080400720c */ /* 0x000fe20003fc4070 */
[----:B------:R1:W-:Y:S01]  /*180b0*/  STL [R1+0x128], R12 ;  /* 0x0001280c01007387 */ /* 0x0003e20000100800 */
[----:B------:R-:W-:Y:S01]  /*180c0*/  @!P0 IMAD.IADD R5, R5, 0x1, -R4 ;  /* 0x0000000105058824 */ /* 0x000fe200078e0a04 */
[----:B0-----:R-:W-:Y:S01]  /*180d0*/  IABS R2, R17 ;  /* 0x0000001100027213 */ /* 0x001fe20000000000 */
[----:B------:R-:W-:Y:S01]  /*180e0*/  VIADD R16, R0, 0x3d ;  /* 0x0000003d00107836 */ /* 0x000fe20000000000 */
[----:B------:R-:W-:Y:S01]  /*180f0*/  ISETP.GE.AND P0, PT, R9, RZ, PT ;  /* 0x000000ff0900720c */ /* 0x000fe20003f06270 */
[----:B------:R-:W-:Y:S01]  /*18100*/  IMAD.MOV.U32 R24, RZ, RZ, R5 ;  /* 0x000000ffff187224 */ /* 0x000fe200078e0005 */
[----:B------:R-:W-:Y:S01]  /*18110*/  IABS R9, R11 ;  /* 0x0000000b00097213 */ /* 0x000fe20000000000 */
[----:B------:R-:W-:-:S04]  /*18120*/  IMAD.HI.U32 R3, R21, R2, RZ ;  /* 0x0000000215037227 */ /* 0x000fc800078e00ff */
[----:B------:R-:W-:Y:S02]  /*18130*/  IMAD.MOV R3, RZ, RZ, -R3 ;  /* 0x000000ffff037224 */ /* 0x000fe400078e0a03 */
[----:B-1----:R-:W-:Y:S02]  /*18140*/  IMAD.MOV.U32 R12, RZ, RZ, R10 ;  /* 0x000000ffff0c7224 */ /* 0x002fe400078e000a */
[----:B------:R-:W-:Y:S02]  /*18150*/  @!P5 IMAD.IADD R15, R15, 0x1, -R4 ;  /* 0x000000010f0fd824 */ /* 0x000fe400078e0a04 */
[----:B------:R-:W-:Y:S02]  /*18160*/  IMAD R10, R4, R3, R2 ;  /* 0x00000003040a7224 */ /* 0x000fe400078e0202 */
[----:B------:R-:W-:Y:S01]  /*18170*/  @!P6 IMAD.IADD R8, R8, 0x1, -R4 ;  /* 0x000000010808e824 */ /* 0x000fe200078e0a04 */
[C---:B------:R-:W-:Y:S01]  /*18180*/  ISETP.GT.U32.AND P5, PT, R4.reuse, R15, PT ;  /* 0x0000000f0400720c */ /* 0x040fe20003fa4070 */
[----:B------:R-:W-:Y:S01]  /*18190*/  IMAD.HI.U32 R2, R21, R9, RZ ;  /* 0x0000000915027227 */ /* 0x000fe200078e00ff */
[----:B------:R-:W-:-:S03]  /*181a0*/  ISETP.GT.U32.AND P6, PT, R4, R10, PT ;  /* 0x0000000a0400720c */ /* 0x000fc60003fc4070 */
[----:B------:R-:W-:Y:S01]  /*181b0*/  @!P3 IMAD.MOV R12, RZ, RZ, -R12 ;  /* 0x000000ffff0cb224 */ /* 0x000fe200078e0a0c */
[----:B------:R-:W-:Y:S01]  /*181c0*/  ISETP.GE.AND P3, PT, R17, RZ, PT ;  /* 0x000000ff1100720c */ /* 0x000fe20003f66270 */
[----:B------:R-:W-:Y:S01]  /*181d0*/  IMAD.MOV R2, RZ, RZ, -R2 ;  /* 0x000000ffff027224 */ /* 0x000fe200078e0a02 */
[----:B------:R-:W-:Y:S01]  /*181e0*/  IABS R17, R16 ;  /* 0x0000001000117213 */ /* 0x000fe20000000000 */
[----:B------:R-:W-:Y:S01]  /*181f0*/  VIADD R3, R0, 0x3b ;  /* 0x0000003b00037836 */ /* 0x000fe20000000000 */
[----:B------:R0:W-:Y:S01]  /*18200*/  STL [R1+0x120], R12 ;  /* 0x0001200c01007387 */ /* 0x0001e20000100800 */
[C---:B------:R-:W-:Y:S02]  /*18210*/  IMAD R9, R4.reuse, R2, R9 ;  /* 0x0000000204097224 */ /* 0x040fe400078e0209 */
[----:B------:R-:W-:Y:S01]  /*18220*/  @!P5 IMAD.IADD R15, R15, 0x1, -R4 ;  /* 0x000000010f0fd824 */ /* 0x000fe200078e0a04 */
[----:B------:R-:W-:Y:S01]  /*18230*/  IABS R13, R3 ;  /* 0x00000003000d7213 */ /* 0x000fe20000000000 */
[----:B------:R-:W-:Y:S01]  /*18240*/  IMAD.HI.U32 R20, R21, R17, RZ ;  /* 0x0000001115147227 */ /* 0x000fe200078e00ff */
[----:B------:R-:W-:-:S03]  /*18250*/  ISETP.GT.U32.AND P5, PT, R4, R9, PT ;  /* 0x000000090400720c */ /* 0x000fc60003fa4070 */
[----:B------:R-:W-:Y:S01]  /*18260*/  @!P6 IMAD.IADD R10, R10, 0x1, -R4 ;  /* 0x000000010a0ae824 */ /* 0x000fe200078e0a04 */
[----:B------:R-:W-:Y:S01]  /*18270*/  ISETP.GE.AND P6, PT, R11, RZ, PT ;  /* 0x000000ff0b00720c */ /* 0x000fe20003fc6270 */
[----:B0-----:R-:W-:Y:S02]  /*18280*/  VIADD R12, R0, 0x3c ;  /* 0x0000003c000c7836 */ /* 0x001fe40000000000 */
[----:B------:R-:W-:Y:S02]  /*18290*/  IMAD.MOV R20, RZ, RZ, -R20 ;  /* 0x000000ffff147224 */ /* 0x000fe400078e0a14 */
[----:B------:R-:W-:Y:S01]  /*182a0*/  @!P2 IMAD.MOV R24, RZ, RZ, -R24 ;  /* 0x000000ffff18a224 */ /* 0x000fe200078e0a18 */
[----:B------:R-:W-:Y:S01]  /*182b0*/  IABS R14, R12 ;  /* 0x0000000c000e7213 */ /* 0x000fe20000000000 */
[C---:B------:R-:W-:Y:S01]  /*182c0*/  IMAD.HI.U32 R18, R21.reuse, R13, RZ ;  /* 0x0000000d15127227 */ /* 0x040fe200078e00ff */
[----:B------:R-:W-:Y:S02]  /*182d0*/  ISETP.GT.U32.AND P2, PT, R4, R10, PT ;  /* 0x0000000a0400720c */ /* 0x000fe40003f44070 */
[----:B------:R-:W-:Y:S01]  /*182e0*/  STL [R1+0x80], R24 ;  /* 0x0000801801007387 */ /* 0x000fe20000100800 */
[----:B------:R-:W-:-:S04]  /*182f0*/  IMAD.HI.U32 R19, R21, R14, RZ ;  /* 0x0000000e15137227 */ /* 0x000fc800078e00ff */
[----:B------:R-:W-:Y:S02]  /*18300*/  IMAD.MOV R19, RZ, RZ, -R19 ;  /* 0x000000ffff137224 */ /* 0x000fe400078e0a13 */
[----:B------:R-:W-:Y:S02]  /*18310*/  IMAD R11, R4, R20, R17 ;  /* 0x00000014040b7224 */ /* 0x000fe400078e0211 */
[----:B------:R-:W-:Y:S02]  /*18320*/  IMAD.MOV.U32 R22, RZ, RZ, R23 ;  /* 0x000000ffff167224 */ /* 0x000fe400078e0017 */
[----:B------:R-:W-:Y:S02]  /*18330*/  IMAD.MOV R18, RZ, RZ, -R18 ;  /* 0x000000ffff127224 */ /* 0x000fe400078e0a12 */
[----:B------:R-:W-:Y:S02]  /*18340*/  VIADD R2, R0, 0x3a ;  /* 0x0000003a00027836 */ /* 0x000fe40000000000 */
[----:B------:R-:W-:-:S02]  /*18350*/  IMAD R14, R4, R19, R14 ;  /* 0x00000013040e7224 */ /* 0x000fc400078e020e */
[----:B------:R-:W-:Y:S01]  /*18360*/  @!P1 IMAD.MOV R22, RZ, RZ, -R22 ;  /* 0x000000ffff169224 */ /* 0x000fe200078e0a16 */
[C---:B------:R-:W-:Y:S01]  /*18370*/  ISETP.GT.U32.AND P1, PT, R4.reuse, R11, PT ;  /* 0x0000000b0400720c */ /* 0x040fe20003f24070 */
[----:B------:R-:W-:Y:S01]  /*18380*/  @!P5 IMAD.IADD R9, R9, 0x1, -R4 ;  /* 0x000000010909d824 */ /* 0x000fe200078e0a04 */
[----:B------:R-:W-:Y:S01]  /*18390*/  IABS R17, R2 ;  /* 0x0000000200117213 */ /* 0x000fe20000000000 */
[C---:B------:R-:W-:Y:S01]  /*183a0*/  IMAD R13, R4.reuse, R18, R13 ;  /* 0x00000012040d7224 */ /* 0x040fe200078e020d */
[----:B------:R-:W-:Y:S01]  /*183b0*/  STL [R1+0x78], R22 ;  /* 0x0000781601007387 */ /* 0x000fe20000100800 */
[----:B------:R-:W-:Y:S01]  /*183c0*/  @!P4 IMAD.MOV R8, RZ, RZ, -R8 ;  /* 0x000000ffff08c224 */ /* 0x000fe200078e0a08 */
[----:B------:R-:W-:Y:S01]  /*183d0*/  ISETP.GT.U32.AND P4, PT, R4, R14, PT ;  /* 0x0000000e0400720c */ /* 0x000fe20003f84070 */
[--C-:B------:R-:W-:Y:S01]  /*183e0*/  @!P2 IMAD.IADD R10, R10, 0x1, -R4.reuse ;  /* 0x000000010a0aa824 */ /* 0x100fe200078e0a04 */
[C---:B------:R-:W-:Y:S01]  /*183f0*/  ISETP.GT.U32.AND P5, PT, R4.reuse, R9, PT ;  /* 0x000000090400720c */ /* 0x040fe20003fa4070 */
[----:B------:R-:W-:Y:S01]  /*18400*/  IMAD.MOV.U32 R5, RZ, RZ, R17 ;  /* 0x000000ffff057224 */ /* 0x000fe200078e0011 */
[----:B------:R-:W-:Y:S01]  /*18410*/  ISETP.GT.U32.AND P2, PT, R4, R13, PT ;  /* 0x0000000d0400720c */ /* 0x000fe20003f44070 */
[----:B------:R-:W-:Y:S01]  /*18420*/  IMAD.MOV.U32 R17, RZ, RZ, R15 ;  /* 0x000000ffff117224 */ /* 0x000fe200078e000f */
[----:B------:R0:W-:Y:S01]  /*18430*/  STL [R1+0x70], R8 ;  /* 0x0000700801007387 */ /* 0x0001e20000100800 */
[----:B------:R-:W-:Y:S01]  /*18440*/  @!P1 IMAD.IADD R11, R11, 0x1, -R4 ;  /* 0x000000010b0b9824 */ /* 0x000fe200078e0a04 */
[----:B------:R-:W-:Y:S01]  /*18450*/  ISETP.GE.AND P1, PT, R3, RZ, PT ;  /* 0x000000ff0300720c */ /* 0x000fe20003f26270 */
[----:B------:R-:W-:Y:S01]  /*18460*/  @!P0 IMAD.MOV R17, RZ, RZ, -R17 ;  /* 0x000000ffff118224 */ /* 0x000fe200078e0a11 */
[----:B------:R-:W-:Y:S01]  /*18470*/  ISETP.GE.AND P0, PT, R16, RZ, PT ;  /* 0x000000ff1000720c */ /* 0x000fe20003f06270 */
[----:B------:R-:W-:-:S03]  /*18480*/  IMAD.HI.U32 R15, R21, R5, RZ ;  /* 0x00000005150f7227 */ /* 0x000fc600078e00ff */
[----:B------:R1:W-:Y:S01]  /*18490*/  STL [R1+0x68], R17 ;  /* 0x0000681101007387 */ /* 0x0003e20000100800 */
[--C-:B------:R-:W-:Y:S01]  /*184a0*/  @!P4 IMAD.IADD R14, R14, 0x1, -R4.reuse ;  /* 0x000000010e0ec824 */ /* 0x100fe200078e0a04 */
[----:B------:R-:W-:Y:S01]  /*184b0*/  ISETP.GT.U32.AND P4, PT, R4, R11, PT ;  /* 0x0000000b0400720c */ /* 0x000fe20003f84070 */
[----:B0-----:R-:W-:Y:S02]  /*184c0*/  VIADD R8, R0, 0x39 ;  /* 0x0000003900087836 */ /* 0x001fe40000000000 */
[--C-:B------:R-:W-:Y:S01]  /*184d0*/  @!P5 IMAD.IADD R9, R9, 0x1, -R4.reuse ;  /* 0x000000010909d824 */ /* 0x100fe200078e0a04 */
[----:B------:R-:W-:Y:S01]  /*184e0*/  ISETP.GE.AND P5, PT, R12, RZ, PT ;  /* 0x000000ff0c00720c */ /* 0x000fe20003fa6270 */
[----:B------:R-:W-:Y:S01]  /*184f0*/  @!P2 IMAD.IADD R13, R13, 0x1, -R4 ;  /* 0x000000010d0da824 */ /* 0x000fe200078e0a04 */
[----:B------:R-:W-:Y:S01]  /*18500*/  IABS R12, R8 ;  /* 0x00000008000c7213 */ /* 0x000fe20000000000 */
[----:B------:R-:W-:Y:S01]  /*18510*/  IMAD.MOV R15, RZ, RZ, -R15 ;  /* 0x000000ffff0f7224 */ /* 0x000fe200078e0a0f */
[----:B------:R-:W-:Y:S01]  /*18520*/  ISETP.GT.U32.AND P2, PT, R4, R14, PT ;  /* 0x0000000e0400720c */ /* 0x000fe20003f44070 */
[----:B-1----:R-:W-:-:S02]  /*18530*/  IMAD.MOV.U32 R17, RZ, RZ, R10 ;  /* 0x000000ffff117224 */ /* 0x002fc400078e000a */
[C---:B------:R-:W-:Y:S02]  /*18540*/  IMAD R3, R4.reuse, R15, R5 ;  /* 0x0000000f04037224 */ /* 0x040fe400078e0205 */
[----:B------:R-:W-:Y:S01]  /*18550*/  @!P3 IMAD.MOV R17, RZ, RZ, -R17 ;  /* 0x000000ffff11b224 */ /* 0x000fe200078e0a11 */
[----:B------:R-:W-:Y:S01]  /*18560*/  ISETP.GT.U32.AND P3, PT, R4, R13, PT ;  /* 0x0000000d0400720c */ /* 0x000fe20003f64070 */
[----:B------:R-:W-:-:S03]  /*18570*/  IMAD.HI.U32 R10, R21, R12, RZ ;  /* 0x0000000c150a7227 */ /* 0x000fc600078e00ff */
[----:B------:R0:W-:Y:S01]  /*18580*/  STL [R1+0x64], R17 ;  /* 0x0000641101007387 */ /* 0x0001e20000100800 */
[----:B------:R-:W-:Y:S02]  /*18590*/  VIADD R5, R0, 0x38 ;  /* 0x0000003800057836 */ /* 0x000fe40000000000 */
[----:B------:R-:W-:Y:S02]  /*185a0*/  IMAD.MOV R10, RZ, RZ, -R10 ;  /* 0x000000ffff0a7224 */ /* 0x000fe400078e0a0a */
[----:B------:R-:W-:Y:S01]  /*185b0*/  @!P6 IMAD.MOV R9, RZ, RZ, -R9 ;  /* 0x000000ffff09e224 */ /* 0x000fe200078e0a09 */
[----:B------:R-:W-:Y:S01]  /*185c0*/  ISETP.GT.U32.AND P6, PT, R4, R3, PT ;  /* 0x000000030400720c */ /* 0x000fe20003fc4070 */
[----:B------:R-:W-:Y:S01]  /*185d0*/  @!P4 IMAD.IADD R11, R11, 0x1, -R4 ;  /* 0x000000010b0bc824 */ /* 0x000fe200078e0a04 */
[----:B------:R-:W-:Y:S01]  /*185e0*/  ISETP.GE.AND P4, PT, R2, RZ, PT ;  /* 0x000000ff0200720c */ /* 0x000fe20003f86270 */
[C---:B------:R-:W-:Y:S01]  /*185f0*/  IMAD R2, R4.reuse, R10, R12 ;  /* 0x0000000a04027224 */ /* 0x040fe200078e020c */
[----:B------:R-:W-:Y:S01]  /*18600*/  IABS R16, R5 ;  /* 0x0000000500107213 */ /* 0x000fe20000000000 */
[----:B------:R-:W-:Y:S01]  /*18610*/  @!P3 IMAD.IADD R13, R13, 0x1, -R4 ;  /* 0x000000010d0db824 */ /* 0x000fe200078e0a04 */
[----:B------:R1:W-:Y:S01]  /*18620*/  STL [R1+0x100], R9 ;  /* 0x0001000901007387 */ /* 0x0003e20000100800 */
[----:B------:R-:W-:Y:S01]  /*18630*/  IMAD.MOV.U32 R18, RZ, RZ, R11 ;  /* 0x000000ffff127224 */ /* 0x000fe200078e000b */
[----:B------:R-:W-:Y:S01]  /*18640*/  ISETP.GT.U32.AND P3, PT, R4, R2, PT ;  /* 0x000000020400720c */ /* 0x000fe20003f64070 */
[----:B------:R-:W-:-:S02]  /*18650*/  VIADD R12, R0, 0x37 ;  /* 0x00000037000c7836 */ /* 0x000fc40000000000 */
[----:B------:R-:W-:Y:S02]  /*18660*/  @!P0 IMAD.MOV R18, RZ, RZ, -R18 ;  /* 0x000000ffff128224 */ /* 0x000fe400078e0a12 */
[--C-:B------:R-:W-:Y:S01]  /*18670*/  @!P6 IMAD.IADD R3, R3, 0x1, -R4.reuse ;  /* 0x000000010303e824 */ /* 0x100fe200078e0a04 */
[----:B0-----:R-:W-:Y:S01]  /*18680*/  IABS R17, R12 ;  /* 0x0000000c00117213 */ /* 0x001fe20000000000 */
[----:B------:R-:W-:Y:S01]  /*18690*/  @!P2 IMAD.IADD R14, R14, 0x1, -R4 ;  /* 0x000000010e0ea824 */ /* 0x000fe200078e0a04 */
[----:B------:R-:W-:Y:S01]  /*186a0*/  ISETP.GE.AND P2, PT, R8, RZ, PT ;  /* 0x000000ff0800720c */ /* 0x000fe20003f46270 */
[----:B-1----:R-:W-:Y:S01]  /*186b0*/  IMAD.HI.U32 R9, R21, R16, RZ ;  /* 0x0000001015097227 */ /* 0x002fe200078e00ff */
[----:B------:R-:W-:Y:S01]  /*186c0*/  ISETP.GT.U32.AND P0, PT, R4, R3, PT ;  /* 0x000000030400720c */ /* 0x000fe20003f04070 */
[----:B------:R-:W-:Y:S01]  /*186d0*/  STL [R1+0x114], R18 ;  /* 0x0001141201007387 */ /* 0x000fe20000100800 */
[----:B------:R-:W-:Y:S01]  /*186e0*/  ISETP.GE.AND P6, PT, R5, RZ, PT ;  /* 0x000000ff0500720c */ /* 0x000fe20003fc6270 */
[----:B------:R-:W-:-:S02]  /*186f0*/  IMAD.MOV R9, RZ, RZ, -R9 ;  /* 0x000000ffff097224 */ /* 0x000fc400078e0a09 */
[----:B------:R-:W-:Y:S02]  /*18700*/  @!P3 IMAD.IADD R2, R2, 0x1, -R4 ;  /* 0x000000010202b824 */ /* 0x000fe400078e0a04 */
[----:B------:R-:W-:Y:S02]  /*18710*/  IMAD R16, R4, R9, R16 ;  /* 0x0000000904107224 */ /* 0x000fe400078e0210 */
[----:B------:R-:W-:Y:S02]  /*18720*/  IMAD.MOV.U32 R15, RZ, RZ, R14 ;  /* 0x000000ffff0f7224 */ /* 0x000fe400078e000e */
[----:B------:R-:W-:Y:S01]  /*18730*/  VIADD R8, R0, 0x36 ;  /* 0x0000003600087836 */ /* 0x000fe20000000000 */
[----:B------:R-:W-:Y:S01]  /*18740*/  ISETP.GT.U32.AND P3, PT, R4, R16, PT ;  /* 0x000000100400720c */ /* 0x000fe20003f64070 */
[----:B------:R-:W-:-:S03]  /*18750*/  IMAD.HI.U32 R11, R21, R17, RZ ;  /* 0x00000011150b7227 */ /* 0x000fc600078e00ff */
[----:B------:R-:W-:Y:S01]  /*18760*/  IABS R9, R8 ;  /* 0x0000000800097213 */ /* 0x000fe20000000000 */
[----:B------:R-:W-:Y:S01]  /*18770*/  @!P5 IMAD.MOV R15, RZ, RZ, -R15 ;  /* 0x000000ffff0fd224 */ /* 0x000fe200078e0a0f */
[----:B------:R-:W-:Y:S01]  /*18780*/  ISETP.GT.U32.AND P5, PT, R4, R2, PT ;  /* 0x000000020400720c */ /* 0x000fe20003fa4070 */
[----:B------:R-:W-:Y:S02]  /*18790*/  VIADD R5, R0, 0x35 ;  /* 0x0000003500057836 */ /* 0x000fe40000000000 */
[--C-:B------:R-:W-:Y:S01]  /*187a0*/  @!P0 IMAD.IADD R3, R3, 0x1, -R4.reuse ;  /* 0x0000000103038824 */ /* 0x100fe200078e0a04 */
[----:B------:R0:W-:Y:S01]  /*187b0*/  STL [R1+0x104], R15 ;  /* 0x0001040f01007387 */ /* 0x0001e20000100800 */
[----:B------:R-:W-:Y:S01]  /*187c0*/  IMAD.MOV R11, RZ, RZ, -R11 ;  /* 0x000000ffff0b7224 */ /* 0x000fe200078e0a0b */
[----:B------:R-:W-:Y:S01]  /*187d0*/  IABS R10, R5 ;  /* 0x00000005000a7213 */ /* 0x000fe20000000000 */
[----:B------:R-:W-:Y:S01]  /*187e0*/  @!P3 IMAD.IADD R16, R16, 0x1, -R4 ;  /* 0x000000011010b824 */ /* 0x000fe200078e0a04 */
[----:B------:R-:W-:Y:S01]  /*187f0*/  ISETP.GE.AND P3, PT, R5, RZ, PT ;  /* 0x000000ff0500720c */ /* 0x000fe20003f66270 */
[----:B------:R-:W-:-:S02]  /*18800*/  IMAD.MOV.U32 R14, RZ, RZ, R3 ;  /* 0x000000ffff0e7224 */ /* 0x000fc400078e0003 */
[----:B------:R-:W-:Y:S02]  /*18810*/  IMAD R17, R4, R11, R17 ;  /* 0x0000000b04117224 */ /* 0x000fe400078e0211 */
[----:B------:R-:W-:-:S03]  /*18820*/  IMAD.HI.U32 R11, R21, R9, RZ ;  /* 0x00000009150b7227 */ /* 0x000fc600078e00ff */
[----:B------:R-:W-:Y:S01]  /*18830*/  ISETP.GT.U32.AND P0, PT, R4, R17, PT ;  /* 0x000000110400720c */ /* 0x000fe20003f04070 */
[----:B------:R-:W-:Y:S01]  /*18840*/  @!P1 IMAD.MOV R13, RZ, RZ, -R13 ;  /* 0x000000ffff0d9224 */ /* 0x000fe200078e0a0d */
[----:B------:R-:W-:Y:S01]  /*18850*/  ISETP.GE.AND P1, PT, R12, RZ, PT ;  /* 0x000000ff0c00720c */ /* 0x000fe20003f26270 */
[----:B------:R-:W-:Y:S01]  /*18860*/  @!P4 IMAD.MOV R14, RZ, RZ, -R14 ;  /* 0x000000ffff0ec224 */ /* 0x000fe200078e0a0e */
[----:B------:R-:W-:Y:S01]  /*18870*/  ISETP.GT.U32.AND P4, PT, R4, R16, PT ;  /* 0x000000100400720c */ /* 0x000fe20003f84070 */
[----:B------:R-:W-:Y:S01]  /*18880*/  IMAD.HI.U32 R12, R21, R10, RZ ;  /* 0x0000000a150c7227 */ /* 0x000fe200078e00ff */
[----:B------:R1:W-:Y:S03]  /*18890*/  STL [R1+0x108], R13 ;  /* 0x0001080d01007387 */ /* 0x0003e60000100800 */
[----:B------:R-:W-:Y:S01]  /*188a0*/  IMAD.MOV R11, RZ, RZ, -R11 ;  /* 0x000000ffff0b7224 */ /* 0x000fe200078e0a0b */
[----:B------:R2:W-:Y:S01]  /*188b0*/  STL [R1+0x110], R14 ;  /* 0x0001100e01007387 */ /* 0x0005e20000100800 */
[----:B------:R-:W-:Y:S01]  /*188c0*/  @!P5 IMAD.IADD R2, R2, 0x1, -R4 ;  /* 0x000000010202d824 */ /* 0x000fe200078e0a04 */
[----:B------:R-:W-:Y:S01]  /*188d0*/  ISETP.GE.AND P5, PT, R8, RZ, PT ;  /* 0x000000ff0800720c */ /* 0x000fe20003fa6270 */
[----:B------:R-:W-:-:S02]  /*188e0*/  IMAD.MOV R8, RZ, RZ, -R12 ;  /* 0x000000ffff087224 */ /* 0x000fc400078e0a0c */
[----:B------:R-:W-:Y:S02]  /*188f0*/  IMAD R5, R4, R11, R9 ;  /* 0x0000000b04057224 */ /* 0x000fe400078e0209 */
[----:B------:R-:W-:Y:S02]  /*18900*/  VIADD R9, R0, 0x34 ;  /* 0x0000003400097836 */ /* 0x000fe40000000000 */
[----:B------:R-:W-:Y:S02]  /*18910*/  IMAD R10, R4, R8, R10 ;  /* 0x00000008040a7224 */ /* 0x000fe400078e020a */
[----:B------:R-:W-:Y:S01]  /*18920*/  IMAD.MOV.U32 R12, RZ, RZ, R2 ;  /* 0x000000ffff0c7224 */ /* 0x000fe200078e0002 */
[----:B------:R-:W-:Y:S01]  /*18930*/  IABS R11, R9 ;  /* 0x00000009000b7213 */ /* 0x000fe20000000000 */
[--C-:B------:R-:W-:Y:S01]  /*18940*/  @!P4 IMAD.IADD R16, R16, 0x1, -R4.reuse ;  /* 0x000000011010c824 */ /* 0x100fe200078e0a04 */
[----:B------:R-:W-:Y:S01]  /*18950*/  ISETP.GT.U32.AND P4, PT, R4, R10, PT ;  /* 0x0000000a0400720c */ /* 0x000fe20003f84070 */
[----:B------:R-:W-:-:S02]  /*18960*/  @!P0 IMAD.IADD R17, R17, 0x1, -R4 ;  /* 0x0000000111118824 */ /* 0x000fc400078e0a04 */
[----:B------:R-:W-:Y:S01]  /*18970*/  @!P2 IMAD.MOV R12, RZ, RZ, -R12 ;  /* 0x000000ffff0ca224 */ /* 0x000fe200078e0a0c */
[C---:B------:R-:W-:Y:S01]  /*18980*/  ISETP.GT.U32.AND P2, PT, R4.reuse, R5, PT ;  /* 0x000000050400720c */ /* 0x040fe20003f44070 */
[----:B0-----:R-:W-:Y:S01]  /*18990*/  IMAD.HI.U32 R15, R21, R11, RZ ;  /* 0x0000000b150f7227 */ /* 0x001fe200078e00ff */
[----:B------:R-:W-:Y:S02]  /*189a0*/  ISETP.GT.U32.AND P0, PT, R4, R17, PT ;  /* 0x000000110400720c */ /* 0x000fe40003f04070 */
[----:B------:R0:W-:Y:S01]  /*189b0*/  STL [R1+0x10c], R12 ;  /* 0x00010c0c01007387 */ /* 0x0001e20000100800 */
[----:B------:R-:W-:Y:S02]  /*189c0*/  IMAD.MOV R15, RZ, RZ, -R15 ;  /* 0x000000ffff0f7224 */ /* 0x000fe400078e0a0f */
[C---:B------:R-:W-:Y:S02]  /*189d0*/  VIADD R3, R0.reuse, 0x32 ;  /* 0x0000003200037836 */ /* 0x040fe40000000000 */
[----:B-1----:R-:W-:-:S02]  /*189e0*/  VIADD R13, R0, 0x33 ;  /* 0x00000033000d7836 */ /* 0x002fc40000000000 */
[----:B------:R-:W-:Y:S01]  /*189f0*/  IMAD R11, R4, R15, R11 ;  /* 0x0000000f040b7224 */ /* 0x000fe200078e020b */
[----:B------:R-:W-:Y:S01]  /*18a00*/  IABS R2, R3 ;  /* 0x0000000300027213 */ /* 0x000fe20000000000 */
[--C-:B------:R-:W-:Y:S01]  /*18a10*/  @!P4 IMAD.IADD R10, R10, 0x1, -R4.reuse ;  /* 0x000000010a0ac824 */ /* 0x100fe200078e0a04 */
[----:B--2---:R-:W-:Y:S01]  /*18a20*/  IABS R14, R13 ;  /* 0x0000000d000e7213 */ /* 0x004fe20000000000 */
[----:B------:R-:W-:Y:S02]  /*18a30*/  VIADD R8, R0, 0x31 ;  /* 0x0000003100087836 */ /* 0x000fe40000000000 */
[----:B------:R-:W-:Y:S01]  /*18a40*/  @!P2 IMAD.IADD R5, R5, 0x1, -R4 ;  /* 0x000000010505a824 */ /* 0x000fe200078e0a04 */
[C---:B------:R-:W-:Y:S01]  /*18a50*/  ISETP.GT.U32.AND P2, PT, R4.reuse, R11, PT ;  /* 0x0000000b0400720c */ /* 0x040fe20003f44070 */
[----:B------:R-:W-:Y:S01]  /*18a60*/  IMAD.MOV.U32 R18, RZ, RZ, R16 ;  /* 0x000000ffff127224 */ /* 0x000fe200078e0010 */
[C---:B------:R-:W-:Y:S01]  /*18a70*/  ISETP.GT.U32.AND P4, PT, R4.reuse, R10, PT ;  /* 0x0000000a0400720c */ /* 0x040fe20003f84070 */
[----:B------:R-:W-:Y:S01]  /*18a80*/  @!P0 IMAD.IADD R17, R17, 0x1, -R4 ;  /* 0x0000000111118824 */ /* 0x000fe200078e0a04 */
[----:B------:R-:W-:Y:S01]  /*18a90*/  ISETP.GE.AND P0, PT, R9, RZ, PT ;  /* 0x000000ff0900720c */ /* 0x000fe20003f06270 */
[----:B------:R-:W-:Y:S01]  /*18aa0*/  @!P6 IMAD.MOV R18, RZ, RZ, -R18 ;  /* 0x000000ffff12e224 */ /* 0x000fe200078e0a12 */
[----:B0-----:R-:W-:Y:S01]  /*18ab0*/  IABS R12, R8 ;  /* 0x00000008000c7213 */ /* 0x001fe20000000000 */
[----:B------:R-:W-:Y:S01]  /*18ac0*/  IMAD.HI.U32 R9, R21, R2, RZ ;  /* 0x0000000215097227 */ /* 0x000fe200078e00ff */
[----:B------:R-:W-:-:S02]  /*18ad0*/  ISETP.GT.U32.AND P6, PT, R4, R5, PT ;  /* 0x000000050400720c */ /* 0x000fc40003fc4070 */
[----:B------:R-:W-:Y:S01]  /*18ae0*/  STL [R1+0xfc], R18 ;  /* 0x0000fc1201007387 */ /* 0x000fe20000100800 */
[----:B------:R-:W-:-:S04]  /*18af0*/  IMAD.HI.U32 R15, R21, R14, RZ ;  /* 0x0000000e150f7227 */ /* 0x000fc800078e00ff */
[----:B------:R-:W-:Y:S02]  /*18b00*/  IMAD.MOV R9, RZ, RZ, -R9 ;  /* 0x000000ffff097224 */ /* 0x000fe400078e0a09 */
[----:B------:R-:W-:-:S04]  /*18b10*/  IMAD.HI.U32 R16, R21, R12, RZ ;  /* 0x0000000c15107227 */ /* 0x000fc800078e00ff */
[----:B------:R-:W-:Y:S02]  /*18b20*/  IMAD.MOV R15, RZ, RZ, -R15 ;  /* 0x000000ffff0f7224 */ /* 0x000fe400078e0a0f */
[----:B------:R-:W-:Y:S01]  /*18b30*/  @!P1 IMAD.MOV R17, RZ, RZ, -R17 ;  /* 0x000000ffff119224 */ /* 0x000fe200078e0a11 */
[----:B------:R-:W-:Y:S01]  /*18b40*/  ISETP.GE.AND P1, PT, R13, RZ, PT ;  /* 0x000000ff0d00720c */ /* 0x000fe20003f26270 */
[C---:B------:R-:W-:Y:S02]  /*18b50*/  IMAD R2, R4.reuse, R9, R2 ;  /* 0x0000000904027224 */ /* 0x040fe400078e0202 */
[----:B------:R-:W-:Y:S01]  /*18b60*/  IMAD.MOV R13, RZ, RZ, -R16 ;  /* 0x000000ffff0d7224 */ /* 0x000fe200078e0a10 */
[----:B------:R0:W-:Y:S01]  /*18b70*/  STL [R1+0xc8], R17 ;  /* 0x0000c81101007387 */ /* 0x0001e20000100800 */
[----:B------:R-:W-:Y:S02]  /*18b80*/  IMAD R14, R4, R15, R14 ;  /* 0x0000000f040e7224 */ /* 0x000fe400078e020e */
[----:B------:R-:W-:-:S02]  /*18b90*/  @!P2 IMAD.IADD R11, R11, 0x1, -R4 ;  /* 0x000000010b0ba824 */ /* 0x000fc400078e0a04 */
[----:B------:R-:W-:Y:S02]  /*18ba0*/  VIADD R9, R0, 0x30 ;  /* 0x0000003000097836 */ /* 0x000fe40000000000 */
[----:B------:R-:W-:Y:S01]  /*18bb0*/  @!P4 IMAD.IADD R10, R10, 0x1, -R4 ;  /* 0x000000010a0ac824 */ /* 0x000fe200078e0a04 */
[C---:B------:R-:W-:Y:S01]  /*18bc0*/  ISETP.GT.U32.AND P2, PT, R4.reuse, R11, PT ;  /* 0x0000000b0400720c */ /* 0x040fe20003f44070 */
[C---:B------:R-:W-:Y:S01]  /*18bd0*/  IMAD R12, R4.reuse, R13, R12 ;  /* 0x0000000d040c7224 */ /* 0x040fe200078e020c */
[----:B------:R-:W-:Y:S01]  /*18be0*/  IABS R13, R9 ;  /* 0x00000009000d7213 */ /* 0x000fe20000000000 */
[----:B------:R-:W-:Y:S01]  /*18bf0*/  @!P6 IMAD.IADD R5, R5, 0x1, -R4 ;  /* 0x000000010505e824 */ /* 0x000fe200078e0a04 */
[C---:B------:R-:W-:Y:S01]  /*18c00*/  ISETP.GT.U32.AND P6, PT, R4.reuse, R14, PT ;  /* 0x0000000e0400720c */ /* 0x040fe20003fc4070 */
[----:B0-----:R-:W-:Y:S01]  /*18c10*/  IMAD.MOV.U32 R17, RZ, RZ, R10 ;  /* 0x000000ffff117224 */ /* 0x001fe200078e000a */
[----:B------:R-:W-:Y:S01]  /*18c20*/  ISETP.GT.U32.AND P4, PT, R4, R2, PT ;  /* 0x000000020400720c */ /* 0x000fe20003f84070 */
[----:B------:R-:W-:-:S02]  /*18c30*/  IMAD.MOV.U32 R18, RZ, RZ, R5 ;  /* 0x000000ffff127224 */ /* 0x000fc400078e0005 */
[----:B------:R-:W-:Y:S02]  /*18c40*/  IMAD.MOV.U32 R5, RZ, RZ, R13 ;  /* 0x000000ffff057224 */ /* 0x000fe400078e000d */
[----:B------:R-:W-:Y:S01]  /*18c50*/  @!P3 IMAD.MOV R17, RZ, RZ, -R17 ;  /* 0x000000ffff11b224 */ /* 0x000fe200078e0a11 */
[----:B------:R-:W-:Y:S01]  /*18c60*/  ISETP.GT.U32.AND P3, PT, R4, R12, PT ;  /* 0x0000000c0400720c */ /* 0x000fe20003f64070 */
[----:B------:R-:W-:-:S04]  /*18c70*/  IMAD.HI.U32 R10, R21, R5, RZ ;  /* 0x00000005150a7227 */ /* 0x000fc800078e00ff */
[----:B------:R-:W-:Y:S01]  /*18c80*/  @!P5 IMAD.MOV R18, RZ, RZ, -R18 ;  /* 0x000000ffff12d224 */ /* 0x000fe200078e0a12 */
[----:B------:R-:W-:Y:S01]  /*18c90*/  ISETP.GE.AND P5, PT, R3, RZ, PT ;  /* 0x000000ff0300720c */ /* 0x000fe20003fa6270 */
[--C-:B------:R-:W-:Y:S01]  /*18ca0*/  @!P2 IMAD.IADD R11, R11, 0x1, -R4.reuse ;  /* 0x000000010b0ba824 */ /* 0x100fe200078e0a04 */
[----:B------:R-:W-:Y:S01]  /*18cb0*/  ISETP.GE.AND P2, PT, R8, RZ, PT ;  /* 0x000000ff0800720c */ /* 0x000fe20003f46270 */
[----:B------:R-:W-:Y:S01]  /*18cc0*/  @!P6 IMAD.IADD R14, R14, 0x1, -R4 ;  /* 0x000000010e0ee824 */ /* 0x000fe200078e0a04 */
[----:B------:R-:W-:Y:S01]  /*18cd0*/  STL [R1+0xd0], R18 ;  /* 0x0000d01201007387 */ /* 0x000fe20000100800 */
[----:B------:R-:W-:Y:S02]  /*18ce0*/  IMAD.MOV R10, RZ, RZ, -R10 ;  /* 0x000000ffff0a7224 */ /* 0x000fe400078e0a0a */
[--C-:B------:R-:W-:Y:S01]  /*18cf0*/  @!P4 IMAD.IADD R2, R2, 0x1, -R4.reuse ;  /* 0x000000010202c824 */ /* 0x100fe200078e0a04 */
[----:B------:R-:W-:Y:S01]  /*18d00*/  ISETP.GT.U32.AND P6, PT, R4, R14, PT ;  /* 0x0000000e0400720c */ /* 0x000fe20003fc4070 */
[C---:B------:R-:W-:Y:S01]  /*18d10*/  VIADD R3, R0.reuse, 0x2f ;  /* 0x0000002f00037836 */ /* 0x040fe20000000000 */
[----:B------:R-:W-:Y:S01]  /*18d20*/  STL [R1+0xf4], R17 ;  /* 0x0000f41101007387 */ /* 0x000fe20000100800 */
[----:B------:R-:W-:Y:S01]  /*18d30*/  VIADD R8, R0, 0x2e ;  /* 0x0000002e00087836 */ /* 0x000fe20000000000 */
[C---:B------:R-:W-:Y:S01]  /*18d40*/  ISETP.GT.U32.AND P4, PT, R4.reuse, R2, PT ;  /* 0x000000020400720c */ /* 0x040fe20003f84070 */
[----:B------:R-:W-:Y:S01]  /*18d50*/  IMAD R5, R4, R10, R5 ;  /* 0x0000000a04057224 */ /* 0x000fe200078e0205 */
[----:B------:R-:W-:Y:S01]  /*18d60*/  IABS R13, R3 ;  /* 0x00000003000d7213 */ /* 0x000fe20000000000 */
[----:B------:R-:W-:Y:S01]  /*18d70*/  IMAD.MOV.U32 R16, RZ, RZ, R11 ;  /* 0x000000ffff107224 */ /* 0x000fe200078e000b */
[----:B------:R-:W-:Y:S01]  /*18d80*/  IABS R10, R8 ;  /* 0x00000008000a7213 */ /* 0x000fe20000000000 */
[----:B------:R-:W-:-:S02]  /*18d90*/  @!P3 IMAD.IADD R12, R12, 0x1, -R4 ;  /* 0x000000010c0cb824 */ /* 0x000fc400078e0a04 */
[----:B------:R-:W-:Y:S01]  /*18da0*/  @!P0 IMAD.MOV R16, RZ, RZ, -R16 ;  /* 0x000000ffff108224 */ /* 0x000fe200078e0a10 */
[C---:B------:R-:W-:Y:S01]  /*18db0*/  ISETP.GT.U32.AND P0, PT, R4.reuse, R5, PT ;  /* 0x000000050400720c */ /* 0x040fe20003f04070 */
[C---:B------:R-:W-:Y:S01]  /*18dc0*/  IMAD.HI.U32 R15, R21.reuse, R13, RZ ;  /* 0x0000000d150f7227 */ /* 0x040fe200078e00ff */
[----:B------:R-:W-:Y:S02]  /*18dd0*/  ISETP.GT.U32.AND P3, PT, R4, R12, PT ;  /* 0x0000000c0400720c */ /* 0x000fe40003f64070 */
[----:B------:R0:W-:Y:S01]  /*18de0*/  STL [R1+0xf8], R16 ;  /* 0x0000f81001007387 */ /* 0x0001e20000100800 */
[----:B------:R-:W-:-:S04]  /*18df0*/  IMAD.HI.U32 R11, R21, R10, RZ ;  /* 0x0000000a150b7227 */ /* 0x000fc800078e00ff */
[----:B------:R-:W-:Y:S02]  /*18e00*/  IMAD.MOV R15, RZ, RZ, -R15 ;  /* 0x000000ffff0f7224 */ /* 0x000fe400078e0a0f */
[--C-:B------:R-:W-:Y:S01]  /*18e10*/  @!P6 IMAD.IADD R14, R14, 0x1, -R4.reuse ;  /* 0x000000010e0ee824 */ /* 0x100fe200078e0a04 */
[----:B------:R-:W-:Y:S01]  /*18e20*/  ISETP.GE.AND P6, PT, R9, RZ, PT ;  /* 0x000000ff0900720c */ /* 0x000fe20003fc6270 */
[----:B------:R-:W-:Y:S01]  /*18e30*/  @!P4 IMAD.IADD R2, R2, 0x1, -R4 ;  /* 0x000000010202c824 */ /* 0x000fe200078e0a04 */
[----:B------:R-:W-:Y:S01]  /*18e40*/  ISETP.GE.AND P4, PT, R3, RZ, PT ;  /* 0x000000ff0300720c */ /* 0x000fe20003f86270 */
[----:B------:R-:W-:Y:S02]  /*18e50*/  IMAD.MOV R11, RZ, RZ, -R11 ;  /* 0x000000ffff0b7224 */ /* 0x000fe400078e0a0b */
[----:B------:R-:W-:Y:S02]  /*18e60*/  IMAD R3, R4, R15, R13 ;  /* 0x0000000f04037224 */ /* 0x000fe400078e020d */
[----:B------:R-:W-:-:S02]  /*18e70*/  VIADD R9, R0, 0x2d ;  /* 0x0000002d00097836 */ /* 0x000fc40000000000 */
[----:B0-----:R-:W-:Y:S02]  /*18e80*/  IMAD.MOV.U32 R16, RZ, RZ, R14 ;  /* 0x000000ffff107224 */ /* 0x001fe400078e000e */
[----:B------:R-:W-:Y:S01]  /*18e90*/  @!P0 IMAD.IADD R5, R5, 0x1, -R4 ;  /* 0x0000000105058824 */ /* 0x000fe200078e0a04 */
[----:B------:R-:W-:Y:S01]  /*18ea0*/  IABS R13, R9 ;  /* 0x00000009000d7213 */ /* 0x000fe20000000000 */
[----:B------:R-:W-:Y:S01]  /*18eb0*/  IMAD R10, R4, R11, R10 ;  /* 0x0000000b040a7224 */ /* 0x000fe200078e020a */
[----:B------:R-:W-:Y:S01]  /*18ec0*/  ISETP.GE.AND P0, PT, R8, RZ, PT ;  /* 0x000000ff0800720c */ /* 0x000fe20003f06270 */
[----:B------:R-:W-:Y:S02]  /*18ed0*/  IMAD.MOV.U32 R15, RZ, RZ, R2 ;  /* 0x000000ffff0f7224 */ /* 0x000fe400078e0002 */
[----:B------:R-:W-:Y:S01]  /*18ee0*/  @!P3 IMAD.IADD R12, R12, 0x1, -R4 ;  /* 0x000000010c0cb824 */ /* 0x000fe200078e0a04 */
[C---:B------:R-:W-:Y:S01]  /*18ef0*/  ISETP.GT.U32.AND P3, PT, R4.reuse, R3, PT ;  /* 0x000000030400720c */ /* 0x040fe20003f64070 */
[----:B------:R-:W-:Y:S01]  /*18f00*/  @!P1 IMAD.MOV R16, RZ, RZ, -R16 ;  /* 0x000000ffff109224 */ /* 0x000fe200078e0a10 */
[C---:B------:R-:W-:Y:S01]  /*18f10*/  ISETP.GT.U32.AND P1, PT, R4.reuse, R5, PT ;  /* 0x000000050400720c */ /* 0x040fe20003f24070 */
[----:B------:R-:W-:Y:S01]  /*18f20*/  @!P5 IMAD.MOV R15, RZ, RZ, -R15 ;  /* 0x000000ffff0fd224 */ /* 0x000fe200078e0a0f */
[----:B------:R-:W-:Y:S01]  /*18f30*/  ISETP.GT.U32.AND P5, PT, R4, R10, PT ;  /* 0x0000000a0400720c */ /* 0x000fe20003fa4070 */
[----:B------:R-:W-:Y:S01]  /*18f40*/  IMAD.MOV.U32 R8, RZ, RZ, R13 ;  /* 0x000000ffff087224 */ /* 0x000fe200078e000d */
[----:B------:R-:W-:Y:S01]  /*18f50*/  STL [R1+0xdc], R16 ;  /* 0x0000dc1001007387 */ /* 0x000fe20000100800 */
[----:B------:R-:W-:-:S02]  /*18f60*/  VIADD R2, R0, 0x2c ;  /* 0x0000002c00027836 */ /* 0x000fc40000000000 */
[----:B------:R-:W-:Y:S01]  /*18f70*/  IMAD.MOV.U32 R14, RZ, RZ, R12 ;  /* 0x000000ffff0e7224 */ /* 0x000fe200078e000c */
[----:B------:R-:W-:Y:S01]  /*18f80*/  STL [R1+0xe8], R15 ;  /* 0x0000e80f01007387 */ /* 0x000fe20000100800 */
[----:B------:R-:W-:Y:S01]  /*18f90*/  IMAD.HI.U32 R11, R21, R8, RZ ;  /* 0x00000008150b7227 */ /* 0x000fe200078e00ff */
[----:B------:R-:W-:-:S03]  /*18fa0*/  IABS R12, R2 ;  /* 0x00000002000c7213 */ /* 0x000fc60000000000 */
[----:B------:R-:W-:Y:S01]  /*18fb0*/  @!P3 IMAD.IADD R3, R3, 0x1, -R4 ;  /* 0x000000010303b824 */ /* 0x000fe200078e0a04 */
[----:B------:R-:W-:Y:S01]  /*18fc0*/  ISETP.GE.AND P3, PT, R9, RZ, PT ;  /* 0x000000ff0900720c */ /* 0x000fe20003f66270 */
[----:B------:R-:W-:Y:S02]  /*18fd0*/  @!P2 IMAD.MOV R14, RZ, RZ, -R14 ;  /* 0x000000ffff0ea224 */ /* 0x000fe400078e0a0e */
[----:B------:R-:W-:Y:S01]  /*18fe0*/  IMAD.MOV R9, RZ, RZ, -R11 ;  /* 0x000000ffff097224 */ /* 0x000fe200078e0a0b */
[----:B------:R-:W-:Y:S01]  /*18ff0*/  ISETP.GT.U32.AND P2, PT, R4, R3, PT ;  /* 0x000000030400720c */ /* 0x000fe20003f44070 */
[--C-:B------:R-:W-:Y:S01]  /*19000*/  @!P1 IMAD.IADD R5, R5, 0x1, -R4.reuse ;  /* 0x0000000105059824 */ /* 0x100fe200078e0a04 */
[----:B------:R0:W-:Y:S01]  /*19010*/  STL [R1+0xec], R14 ;  /* 0x0000ec0e01007387 */ /* 0x0001e20000100800 */
[----:B------:R-:W-:Y:S01]  /*19020*/  @!P5 IMAD.IADD R10, R10, 0x1, -R4 ;  /* 0x000000010a0ad824 */ /* 0x000fe200078e0a04 */
[----:B------:R-:W-:Y:S01]  /*19030*/  ISETP.GE.AND P1, PT, R2, RZ, PT ;  /* 0x000000ff0200720c */ /* 0x000fe20003f26270 */
[----:B------:R-:W-:-:S02]  /*19040*/  IMAD.MOV.U32 R11, RZ, RZ, R12 ;  /* 0x000000ffff0b7224 */ /* 0x000fc400078e000c */
[C---:B------:R-:W-:Y:S01]  /*19050*/  IMAD R2, R4.reuse, R9, R8 ;  /* 0x0000000904027224 */ /* 0x040fe200078e0208 */
[----:B------:R-:W-:Y:S01]  /*19060*/  ISETP.GT.U32.AND P5, PT, R4, R10, PT ;  /* 0x0000000a0400720c */ /* 0x000fe20003fa4070 */
[----:B------:R-:W-:-:S04]  /*19070*/  IMAD.HI.U32 R9, R21, R11, RZ ;  /* 0x0000000b15097227 */ /* 0x000fc800078e00ff */
[----:B0-----:R-:W-:Y:S02]  /*19080*/  IMAD.MOV.U32 R14, RZ, RZ, R5 ;  /* 0x000000ffff0e7224 */ /* 0x001fe400078e0005 */
[----:B------:R-:W-:Y:S02]  /*19090*/  IMAD.MOV R9, RZ, RZ, -R9 ;  /* 0x000000ffff097224 */ /* 0x000fe400078e0a09 */
[----:B------:R-:W-:Y:S01]  /*190a0*/  @!P6 IMAD.MOV R14, RZ, RZ, -R14 ;  /* 0x000000ffff0ee224 */ /* 0x000fe200078e0a0e */
[C---:B------:R-:W-:Y:S01]  /*190b0*/  ISETP.GT.U32.AND P6, PT, R4.reuse, R2, PT ;  /* 0x000000020400720c */ /* 0x040fe20003fc4070 */
[----:B------:R-:W-:Y:S02]  /*190c0*/  IMAD R11, R4, R9, R11 ;  /* 0x00000009040b7224 */ /* 0x000fe400078e020b */
[----:B------:R-:W-:Y:S01]  /*190d0*/  VIADD R12, R0, 0x2b ;  /* 0x0000002b000c7836 */ /* 0x000fe20000000000 */
[----:B------:R0:W-:Y:S01]  /*190e0*/  STL [R1+0xf0], R14 ;  /* 0x0000f00e01007387 */ /* 0x0001e20000100800 */
[--C-:B------:R-:W-:Y:S01]  /*190f0*/  @!P5 IMAD.IADD R10, R10, 0x1, -R4.reuse ;  /* 0x000000010a0ad824 */ /* 0x100fe200078e0a04 */
[----:B------:R-:W-:Y:S01]  /*19100*/  ISETP.GT.U32.AND P5, PT, R4, R11, PT ;  /* 0x0000000b0400720c */ /* 0x000fe20003fa4070 */
[----:B------:R-:W-:Y:S01]  /*19110*/  @!P2 IMAD.IADD R3, R3, 0x1, -R4 ;  /* 0x000000010303a824 */ /* 0x000fe200078e0a04 */
[----:B------:R-:W-:Y:S01]  /*19120*/  ISETP.GE.AND P2, PT, R12, RZ, PT ;  /* 0x000000ff0c00720c */ /* 0x000fe20003f46270 */
[----:B------:R-:W-:Y:S01]  /*19130*/  VIADD R13, R0, 0x2a ;  /* 0x0000002a000d7836 */ /* 0x000fe20000000000 */
[----:B------:R-:W-:Y:S01]  /*19140*/  IABS R12, R12 ;  /* 0x0000000c000c7213 */ /* 0x000fe20000000000 */
[----:B------:R-:W-:-:S02]  /*19150*/  IMAD.MOV.U32 R16, RZ, RZ, R3 ;  /* 0x000000ffff107224 */ /* 0x000fc400078e0003 */
[----:B------:R-:W-:Y:S01]  /*19160*/  @!P6 IMAD.IADD R2, R2, 0x1, -R4 ;  /* 0x000000010202e824 */ /* 0x000fe200078e0a04 */
[----:B------:R-:W-:Y:S01]  /*19170*/  IABS R8, R13 ;  /* 0x0000000d00087213 */ /* 0x000fe20000000000 */
[----:B------:R-:W-:-:S03]  /*19180*/  IMAD.HI.U32 R15, R21, R12, RZ ;  /* 0x0000000c150f7227 */ /* 0x000fc600078e00ff */
[C---:B------:R-:W-:Y:S01]  /*19190*/  ISETP.GT.U32.AND P6, PT, R4.reuse, R2, PT ;  /* 0x000000020400720c */ /* 0x040fe20003fc4070 */
[----:B------:R-:W-:Y:S02]  /*191a0*/  IMAD.MOV R15, RZ, RZ, -R15 ;  /* 0x000000ffff0f7224 */ /* 0x000fe400078e0a0f */
[----:B------:R-:W-:Y:S02]  /*191b0*/  @!P5 IMAD.IADD R11, R11, 0x1, -R4 ;  /* 0x000000010b0bd824 */ /* 0x000fe400078e0a04 */
[----:B------:R-:W-:Y:S02]  /*191c0*/  IMAD R12, R4, R15, R12 ;  /* 0x0000000f040c7224 */ /* 0x000fe400078e020c */
[----:B------:R-:W-:Y:S01]  /*191d0*/  VIADD R5, R0, 0x29 ;  /* 0x0000002900057836 */ /* 0x000fe20000000000 */
[----:B------:R-:W-:Y:S01]  /*191e0*/  ISETP.GT.U32.AND P5, PT, R4, R11, PT ;  /* 0x0000000b0400720c */ /* 0x000fe20003fa4070 */
[----:B------:R-:W-:-:S03]  /*191f0*/  IMAD.HI.U32 R3, R21, R8, RZ ;  /* 0x0000000815037227 */ /* 0x000fc600078e00ff */
[----:B0-----:R-:W-:Y:S01]  /*19200*/  IABS R14, R5 ;  /* 0x00000005000e7213 */ /* 0x001fe20000000000 */
[----:B------:R-:W-:Y:S01]  /*19210*/  @!P6 IMAD.IADD R2, R2, 0x1, -R4 ;  /* 0x000000010202e824 */ /* 0x000fe200078e0a04 */
[----:B------:R-:W-:Y:S01]  /*19220*/  ISETP.GT.U32.AND P6, PT, R4, R12, PT ;  /* 0x0000000c0400720c */ /* 0x000fe20003fc4070 */
[----:B------:R-:W-:Y:S02]  /*19230*/  IMAD.MOV R3, RZ, RZ, -R3 ;  /* 0x000000ffff037224 */ /* 0x000fe400078e0a03 */
[----:B------:R-:W-:-:S04]  /*19240*/  IMAD.HI.U32 R9, R21, R14, RZ ;  /* 0x0000000e15097227 */ /* 0x000fc800078e00ff */
[C---:B------:R-:W-:Y:S02]  /*19250*/  IMAD R8, R4.reuse, R3, R8 ;  /* 0x0000000304087224 */ /* 0x040fe400078e0208 */
[----:B------:R-:W-:Y:S01]  /*19260*/  @!P4 IMAD.MOV R16, RZ, RZ, -R16 ;  /* 0x000000ffff10c224 */ /* 0x000fe200078e0a10 */
[----:B------:R-:W-:Y:S01]  /*19270*/  ISETP.GE.AND P4, PT, R13, RZ, PT ;  /* 0x000000ff0d00720c */ /* 0x000fe20003f86270 */
[----:B------:R-:W-:Y:S01]  /*19280*/  @!P5 IMAD.IADD R11, R11, 0x1, -R4 ;  /* 0x000000010b0bd824 */ /* 0x000fe200078e0a04 */
[----:B------:R-:W-:Y:S01]  /*19290*/  ISETP.GT.U32.AND P5, PT, R4, R8, PT ;  /* 0x000000080400720c */ /* 0x000fe20003fa4070 */
[----:B------:R-:W-:Y:S01]  /*192a0*/  IMAD.MOV R9, RZ, RZ, -R9 ;  /* 0x000000ffff097224 */ /* 0x000fe200078e0a09 */
[----:B------:R0:W-:Y:S01]  /*192b0*/  STL [R1+0xe4], R16 ;  /* 0x0000e41001007387 */ /* 0x0001e20000100800 */
[----:B------:R-:W-:Y:S01]  /*192c0*/  @!P0 IMAD.MOV R10, RZ, RZ, -R10 ;  /* 0x000000ffff0a8224 */ /* 0x000fe200078e0a0a */
[----:B------:R-:W-:Y:S01]  /*192d0*/  ISETP.GE.AND P0, PT, R5, RZ, PT ;  /* 0x000000ff0500720c */ /* 0x000fe20003f06270 */
[----:B------:R-:W-:Y:S01]  /*192e0*/  @!P6 IMAD.IADD R12, R12, 0x1, -R4 ;  /* 0x000000010c0ce824 */ /* 0x000fe200078e0a04 */
[----:B------:R-:W-:Y:S01]  /*192f0*/  IABS R5, R6 ;  /* 0x0000000600057213 */ /* 0x000fe20000000000 */
[----:B------:R-:W-:Y:S01]  /*19300*/  IMAD R14, R4, R9, R14 ;  /* 0x00000009040e7224 */ /* 0x000fe200078e020e */
[----:B------:R1:W-:Y:S01]  /*19310*/  STL [R1+0xe0], R10 ;  /* 0x0000e00a01007387 */ /* 0x0003e20000100800 */
[----:B------:R-:W-:Y:S01]  /*19320*/  VIADD R15, R0, 0x27 ;  /* 0x00000027000f7836 */ /* 0x000fe20000000000 */
[----:B------:R-:W-:Y:S01]  /*19330*/  ISETP.GT.U32.AND P6, PT, R4, R12, PT ;  /* 0x0000000c0400720c */ /* 0x000fe20003fc4070 */
[----:B------:R-:W-:Y:S01]  /*19340*/  VIADD R13, R0, 0x28 ;  /* 0x00000028000d7836 */ /* 0x000fe20000000000 */
[----:B------:R-:W2:Y:S01]  /*19350*/  I2F.RP R3, R5 ;  /* 0x0000000500037306 */ /* 0x000ea20000209400 */
[----:B0-----:R-:W-:Y:S01]  /*19360*/  IMAD.MOV.U32 R16, RZ, RZ, R11 ;  /* 0x000000ffff107224 */ /* 0x001fe200078e000b */
[----:B------:R-:W-:Y:S01]  /*19370*/  IABS R9, R15 ;  /* 0x0000000f00097213 */ /* 0x000fe20000000000 */
[----:B------:R-:W-:-:S02]  /*19380*/  @!P5 IMAD.IADD R8, R8, 0x1, -R4 ;  /* 0x000000010808d824 */ /* 0x000fc400078e0a04 */
[----:B------:R-:W-:Y:S01]  /*19390*/  @!P1 IMAD.MOV R16, RZ, RZ, -R16 ;  /* 0x000000ffff109224 */ /* 0x000fe200078e0a10 */
[C---:B------:R-:W-:Y:S01]  /*193a0*/  ISETP.GT.U32.AND P1, PT, R4.reuse, R14, PT ;  /* 0x0000000e0400720c */ /* 0x040fe20003f24070 */
[----:B-1----:R-:W-:Y:S01]  /*193b0*/  IMAD.MOV.U32 R10, RZ, RZ, R2 ;  /* 0x000000ffff0a7224 */ /* 0x002fe200078e0002 */
[----:B------:R-:W-:Y:S01]  /*193c0*/  ISETP.GT.U32.AND P5, PT, R4, R8, PT ;  /* 0x000000080400720c */ /* 0x000fe20003fa4070 */
[----:B------:R-:W-:Y:S02]  /*193d0*/  VIADD R2, R0, 0x26 ;  /* 0x0000002600027836 */ /* 0x000fe40000000000 */
[----:B------:R-:W-:Y:S01]  /*193e0*/  @!P3 IMAD.MOV R10, RZ, RZ, -R10 ;  /* 0x000000ffff0ab224 */ /* 0x000fe200078e0a0a */
[----:B------:R-:W-:Y:S01]  /*193f0*/  ISETP.GE.AND P3, PT, R13, RZ, PT ;  /* 0x000000ff0d00720c */ /* 0x000fe20003f66270 */
[----:B------:R-:W-:Y:S01]  /*19400*/  @!P6 IMAD.IADD R12, R12, 0x1, -R4 ;  /* 0x000000010c0ce824 */ /* 0x000fe200078e0a04 */
[----:B------:R-:W-:Y:S01]  /*19410*/  IABS R13, R13 ;  /* 0x0000000d000d7213 */ /* 0x000fe20000000000 */
[----:B--2---:R-:W0:Y:S01]  /*19420*/  MUFU.RCP R3, R3 ;  /* 0x0000000300037308 */ /* 0x004e220000001000 */
[----:B------:R1:W-:Y:S01]  /*19430*/  STL [R1+0xd8], R10 ;  /* 0x0000d80a01007387 */ /* 0x0003e20000100800 */
[----:B------:R-:W-:Y:S01]  /*19440*/  ISETP.GE.AND P6, PT, R15, RZ, PT ;  /* 0x000000ff0f00720c */ /* 0x000fe20003fc6270 */
[----:B------:R-:W-:-:S02]  /*19450*/  VIADD R15, R0, 0x25 ;  /* 0x00000025000f7836 */ /* 0x000fc40000000000 */
[----:B------:R2:W-:Y:S01]  /*19460*/  STL [R1+0xd4], R16 ;  /* 0x0000d41001007387 */ /* 0x0005e20000100800 */
[----:B------:R-:W-:Y:S02]  /*19470*/  @!P1 IMAD.IADD R14, R14, 0x1, -R4 ;  /* 0x000000010e0e9824 */ /* 0x000fe400078e0a04 */
[----:B------:R-:W-:Y:S01]  /*19480*/  IMAD.HI.U32 R17, R21, R13, RZ ;  /* 0x0000000d15117227 */ /* 0x000fe200078e00ff */
[----:B-1----:R-:W-:-:S03]  /*19490*/  IABS R10, R2 ;  /* 0x00000002000a7213 */ /* 0x002fc60000000000 */
[----:B------:R-:W-:Y:S01]  /*194a0*/  IMAD.MOV R17, RZ, RZ, -R17 ;  /* 0x000000ffff117224 */ /* 0x000fe200078e0a11 */
[----:B------:R-:W-:Y:S01]  /*194b0*/  ISETP.GT.U32.AND P1, PT, R4, R14, PT ;  /* 0x0000000e0400720c */ /* 0x000fe20003f24070 */
[----:B------:R-:W-:Y:S02]  /*194c0*/  @!P5 IMAD.IADD R8, R8, 0x1, -R4 ;  /* 0x000000010808d824 */ /* 0x000fe400078e0a04 */
[----:B--2---:R-:W-:-:S04]  /*194d0*/  IMAD.HI.U32 R16, R21, R9, RZ ;  /* 0x0000000915107227 */ /* 0x004fc800078e00ff */
[----:B------:R-:W-:Y:S02]  /*194e0*/  IMAD.MOV R16, RZ, RZ, -R16 ;  /* 0x000000ffff107224 */ /* 0x000fe400078e0a10 */
[----:B------:R-:W-:-:S04]  /*194f0*/  IMAD.HI.U32 R11, R21, R10, RZ ;  /* 0x0000000a150b7227 */ /* 0x000fc800078e00ff */
[C---:B------:R-:W-:Y:S01]  /*19500*/  IMAD R9, R4.reuse, R16, R9 ;  /* 0x0000001004097224 */ /* 0x040fe200078e0209 */
[----:B------:R-:W-:Y:S01]  /*19510*/  IABS R16, R15 ;  /* 0x0000000f00107213 */ /* 0x000fe20000000000 */
[----:B------:R-:W-:Y:S02]  /*19520*/  IMAD.MOV R11, RZ, RZ, -R11 ;  /* 0x000000ffff0b7224 */ /* 0x000fe400078e0a0b */
[C---:B------:R-:W-:Y:S02]  /*19530*/  IMAD R13, R4.reuse, R17, R13 ;  /* 0x00000011040d7224 */ /* 0x040fe400078e020d */
[C---:B------:R-:W-:Y:S02]  /*19540*/  IMAD R10, R4.reuse, R11, R10 ;  /* 0x0000000b040a7224 */ /* 0x040fe400078e020a */
[----:B------:R-:W-:Y:S01]  /*19550*/  IMAD.MOV.U32 R11, RZ, RZ, R16 ;  /* 0x000000ffff0b7224 */ /* 0x000fe200078e0010 */
[----:B------:R-:W-:Y:S01]  /*19560*/  ISETP.GT.U32.AND P5, PT, R4, R13, PT ;  /* 0x0000000d0400720c */ /* 0x000fe20003fa4070 */
[----:B------:R-:W-:-:S02]  /*19570*/  IMAD.MOV.U32 R19, RZ, RZ, R12 ;  /* 0x000000ffff137224 */ /* 0x000fc400078e000c */
[----:B------:R-:W-:Y:S02]  /*19580*/  IMAD.MOV.U32 R18, RZ, RZ, R8 ;  /* 0x000000ffff127224 */ /* 0x000fe400078e0008 */
[----:B------:R-:W-:-:S04]  /*19590*/  IMAD.HI.U32 R17, R21, R11, RZ ;  /* 0x0000000b15117227 */ /* 0x000fc800078e00ff */
[----:B------:R-:W-:Y:S01]  /*195a0*/  @!P2 IMAD.MOV R19, RZ, RZ, -R19 ;  /* 0x000000ffff13a224 */ /* 0x000fe200078e0a13 */
[----:B------:R-:W-:Y:S01]  /*195b0*/  ISETP.GT.U32.AND P2, PT, R4, R9, PT ;  /* 0x000000090400720c */ /* 0x000fe20003f44070 */
[----:B------:R-:W-:Y:S01]  /*195c0*/  @!P4 IMAD.MOV R18, RZ, RZ, -R18 ;  /* 0x000000ffff12c224 */ /* 0x000fe200078e0a12 */
[----:B------:R-:W-:Y:S01]  /*195d0*/  ISETP.GE.AND P4, PT, R2, RZ, PT ;  /* 0x000000ff0200720c */ /* 0x000fe20003f86270 */
[--C-:B------:R-:W-:Y:S01]  /*195e0*/  @!P1 IMAD.IADD R14, R14, 0x1, -R4.reuse ;  /* 0x000000010e0e9824 */ /* 0x100fe200078e0a04 */
[----:B------:R-:W-:Y:S01]  /*195f0*/  ISETP.GT.U32.AND P1, PT, R4, R10, PT ;  /* 0x0000000a0400720c */ /* 0x000fe20003f24070 */
[----:B------:R-:W-:Y:S01]  /*19600*/  IMAD.MOV R17, RZ, RZ, -R17 ;  /* 0x000000ffff117224 */ /* 0x000fe200078e0a11 */
[----:B------:R-:W-:Y:S01]  /*19610*/  STL [R1+0xc0], R19 ;  /* 0x0000c01301007387 */ /* 0x000fe20000100800 */
[----:B------:R-:W-:Y:S02]  /*19620*/  VIADD R16, R0, 0x24 ;  /* 0x0000002400107836 */ /* 0x000fe40000000000 */
[----:B------:R-:W-:Y:S01]  /*19630*/  IMAD R11, R4, R17, R11 ;  /* 0x00000011040b7224 */ /* 0x000fe200078e020b */
[----:B------:R1:W-:Y:S01]  /*19640*/  STL [R1+0xc4], R18 ;  /* 0x0000c41201007387 */ /* 0x0003e20000100800 */
[----:B------:R-:W-:Y:S01]  /*19650*/  @!P5 IMAD.IADD R13, R13, 0x1, -R4 ;  /* 0x000000010d0dd824 */ /* 0x000fe200078e0a04 */
[----:B------:R-:W-:Y:S01]  /*19660*/  IABS R8, R16 ;  /* 0x0000001000087213 */ /* 0x000fe20000000000 */
[----:B0-----:R-:W-:-:S02]  /*19670*/  VIADD R3, R3, 0xffffffe ;  /* 0x0ffffffe03037836 */ /* 0x001fc40000000000 */
[--C-:B------:R-:W-:Y:S01]  /*19680*/  @!P2 IMAD.IADD R9, R9, 0x1, -R4.reuse ;  /* 0x000000010909a824 */ /* 0x100fe200078e0a04 */
[----:B------:R-:W-:Y:S01]  /*19690*/  ISETP.GT.U32.AND P5, PT, R4, R13, PT ;  /* 0x0000000d0400720c */ /* 0x000fe20003fa4070 */
[----:B------:R-:W-:Y:S02]  /*196a0*/  @!P1 IMAD.IADD R10, R10, 0x1, -R4 ;  /* 0x000000010a0a9824 */ /* 0x000fe400078e0a04 */
[----:B------:R-:W0:Y:S01]  /*196b0*/  F2I.FTZ.U32.TRUNC.NTZ R3, R3 ;  /* 0x0000000300037305 */ /* 0x000e22000021f000 */
[----:B-1----:R-:W-:Y:S01]  /*196c0*/  IMAD.MOV.U32 R18, RZ, RZ, R14 ;  /* 0x000000ffff127224 */ /* 0x002fe200078e000e */
[C---:B------:R-:W-:Y:S01]  /*196d0*/  ISETP.GT.U32.AND P2, PT, R4.reuse, R9, PT ;  /* 0x000000090400720c */ /* 0x040fe20003f44070 */
[----:B------:R-:W-:Y:S01]  /*196e0*/  IMAD.HI.U32 R17, R21, R8, RZ ;  /* 0x0000000815117227 */ /* 0x000fe200078e00ff */
[----:B------:R-:W-:-:S03]  /*196f0*/  ISETP.GT.U32.AND P1, PT, R4, R10, PT ;  /* 0x0000000a0400720c */ /* 0x000fc60003f24070 */
        /* <DEDUP_REMOVED lines=10> */
[----:B0-----:R-:W-:Y:S01]  /*197a0*/  IMAD.MOV R14, RZ, RZ, -R3 ;  /* 0x000000ffff0e7224 */ /* 0x001fe200078e0a03 */
[----:B------:R-:W-:Y:S01]  /*197b0*/  ISETP.GE.AND P5, PT, R15, RZ, PT ;  /* 0x000000ff0f00720c */ /* 0x000fe20003fa6270 */
[----:B------:R-:W-:-:S02]  /*197c0*/  @!P0 IMAD.IADD R11, R11, 0x1, -R4 ;  /* 0x000000010b0b8824 */ /* 0x000fc400078e0a04 */
[----:B-1----:R-:W-:Y:S02]  /*197d0*/  IMAD.MOV.U32 R18, RZ, RZ, R13 ;  /* 0x000000ffff127224 */ /* 0x002fe400078e000d */
[----:B------:R-:W-:Y:S01]  /*197e0*/  IMAD.HI.U32 R15, R21, R12, RZ ;  /* 0x0000000c150f7227 */ /* 0x000fe200078e00ff */
[----:B------:R-:W-:-:S03]  /*197f0*/  ISETP.GT.U32.AND P0, PT, R4, R11, PT ;  /* 0x0000000b0400720c */ /* 0x000fc60003f04070 */
[----:B------:R-:W-:Y:S01]  /*19800*/  @!P3 IMAD.MOV R18, RZ, RZ, -R18 ;  /* 0x000000ffff12b224 */ /* 0x000fe200078e0a12 */
[----:B------:R-:W-:Y:S01]  /*19810*/  ISETP.GE.AND P3, PT, R2, RZ, PT ;  /* 0x000000ff0200720c */ /* 0x000fe20003f66270 */
[----:B------:R-:W-:Y:S02]  /*19820*/  IMAD R14, R14, R5, RZ ;  /* 0x000000050e0e7224 */ /* 0x000fe400078e02ff */
[----:B------:R-:W-:Y:S01]  /*19830*/  IMAD.MOV.U32 R2, RZ, RZ, RZ ;  /* 0x000000ffff027224 */ /* 0x000fe200078e00ff */
[----:B------:R-:W-:Y:S01]  /*19840*/  STL [R1+0xb8], R18 ;  /* 0x0000b81201007387 */ /* 0x000fe20000100800 */
[----:B------:R-:W-:Y:S02]  /*19850*/  IMAD.MOV R15, RZ, RZ, -R15 ;  /* 0x000000ffff0f7224 */ /* 0x000fe400078e0a0f */
[--C-:B------:R-:W-:Y:S01]  /*19860*/  @!P2 IMAD.IADD R9, R9, 0x1, -R4.reuse ;  /* 0x000000010909a824 */ /* 0x100fe200078e0a04 */
[----:B------:R-:W-:Y:S01]  /*19870*/  ISETP.GE.AND P2, PT, R16, RZ, PT ;  /* 0x000000ff1000720c */ /* 0x000fe20003f46270 */
[----:B------:R-:W-:-:S02]  /*19880*/  @!P0 IMAD.IADD R11, R11, 0x1, -R4 ;  /* 0x000000010b0b8824 */ /* 0x000fc400078e0a04 */
[----:B------:R-:W-:-:S04]  /*19890*/  IMAD.HI.U32 R13, R3, R14, R2 ;  /* 0x0000000e030d7227 */ /* 0x000fc800078e0002 */
[----:B------:R-:W-:Y:S02]  /*198a0*/  IMAD R12, R4, R15, R12 ;  /* 0x0000000f040c7224 */ /* 0x000fe400078e020c */
[----:B------:R-:W-:Y:S02]  /*198b0*/  IMAD.MOV.U32 R14, RZ, RZ, R11 ;  /* 0x000000ffff0e7224 */ /* 0x000fe400078e000b */
[----:B------:R-:W-:Y:S01]  /*198c0*/  IMAD.MOV.U32 R16, RZ, RZ, R9 ;  /* 0x000000ffff107224 */ /* 0x000fe200078e0009 */
[----:B------:R-:W-:Y:S01]  /*198d0*/  IABS R9, R0 ;  /* 0x0000000000097213 */ /* 0x000fe20000000000 */
[----:B------:R-:W-:Y:S02]  /*198e0*/  @!P1 IMAD.IADD R8, R8, 0x1, -R4 ;  /* 0x0000000108089824 */ /* 0x000fe400078e0a04 */
[----:B------:R-:W-:Y:S01]  /*198f0*/  @!P5 IMAD.MOV R14, RZ, RZ, -R14 ;  /* 0x000000ffff0ed224 */ /* 0x000fe200078e0a0e */
[----:B------:R-:W-:Y:S01]  /*19900*/  ISETP.GT.U32.AND P5, PT, R4, R12, PT ;  /* 0x0000000c0400720c */ /* 0x000fe20003fa4070 */
[----:B------:R-:W-:-:S02]  /*19910*/  VIADD R15, R0, 0x22 ;  /* 0x00000022000f7836 */ /* 0x000fc40000000000 */
[----:B------:R-:W-:Y:S01]  /*19920*/  @!P6 IMAD.MOV R16, RZ, RZ, -R16 ;  /* 0x000000ffff10e224 */ /* 0x000fe200078e0a10 */
[----:B------:R-:W-:Y:S01]  /*19930*/  ISETP.GT.U32.AND P6, PT, R4, R8, PT ;  /* 0x000000080400720c */ /* 0x000fe20003fc4070 */
[C---:B------:R-:W-:Y:S01]  /*19940*/  VIADD R2, R0.reuse, 0x21 ;  /* 0x0000002100027836 */ /* 0x040fe20000000000 */
[----:B------:R-:W-:Y:S01]  /*19950*/  ISETP.GE.AND P1, PT, R15, RZ, PT ;  /* 0x000000ff0f00720c */ /* 0x000fe20003f26270 */
[----:B------:R-:W-:Y:S01]  /*19960*/  VIADD R17, R0, 0x20 ;  /* 0x0000002000117836 */ /* 0x000fe20000000000 */
[----:B------:R-:W-:Y:S01]  /*19970*/  IABS R15, R15 ;  /* 0x0000000f000f7213 */ /* 0x000fe20000000000 */
[----:B------:R0:W-:Y:S01]  /*19980*/  STL [R1+0x60], R16 ;  /* 0x0000601001007387 */ /* 0x0001e20000100800 */
[----:B------:R-:W-:Y:S01]  /*19990*/  ISETP.GE.AND P0, PT, R2, RZ, PT ;  /* 0x000000ff0200720c */ /* 0x000fe20003f06270 */
[----:B------:R-:W-:Y:S02]  /*199a0*/  VIADD R3, R0, 0x1f ;  /* 0x0000001f00037836 */ /* 0x000fe40000000000 */
[----:B------:R-:W-:-:S02]  /*199b0*/  @!P5 IMAD.IADD R12, R12, 0x1, -R4 ;  /* 0x000000010c0cd824 */ /* 0x000fc400078e0a04 */
[----:B------:R-:W-:Y:S02]  /*199c0*/  VIADD R23, R0, 0x1e ;  /* 0x0000001e00177836 */ /* 0x000fe40000000000 */
[----:B------:R-:W-:Y:S01]  /*199d0*/  @!P6 IMAD.IADD R8, R8, 0x1, -R4 ;  /* 0x000000010808e824 */ /* 0x000fe200078e0a04 */
[----:B------:R-:W-:Y:S01]  /*199e0*/  ISETP.GT.U32.AND P5, PT, R4, R12, PT ;  /* 0x0000000c0400720c */ /* 0x000fe20003fa4070 */
[----:B0-----:R-:W-:Y:S01]  /*199f0*/  IMAD.MOV.U32 R16, RZ, RZ, R10 ;  /* 0x000000ffff107224 */ /* 0x001fe200078e000a */
[----:B------:R-:W-:Y:S01]  /*19a00*/  IABS R10, R2 ;  /* 0x00000002000a7213 */ /* 0x000fe20000000000 */
[----:B------:R-:W-:Y:S01]  /*19a10*/  IMAD.HI.U32 R2, R21, R15, RZ ;  /* 0x0000000f15027227 */ /* 0x000fe200078e00ff */
[----:B------:R-:W-:Y:S02]  /*19a20*/  ISETP.GE.AND P6, PT, R3, RZ, PT ;  /* 0x000000ff0300720c */ /* 0x000fe40003fc6270 */
[----:B------:R-:W-:Y:S01]  /*19a30*/  IABS R3, R3 ;  /* 0x0000000300037213 */ /* 0x000fe20000000000 */
[----:B------:R-:W-:-:S02]  /*19a40*/  IMAD.MOV R2, RZ, RZ, -R2 ;  /* 0x000000ffff027224 */ /* 0x000fc400078e0a02 */
[----:B------:R-:W-:Y:S01]  /*19a50*/  @!P4 IMAD.MOV R16, RZ, RZ, -R16 ;  /* 0x000000ffff10c224 */ /* 0x000fe200078e0a10 */
[----:B------:R-:W-:Y:S01]  /*19a60*/  ISETP.GE.AND P4, PT, R17, RZ, PT ;  /* 0x000000ff1100720c */ /* 0x000fe20003f86270 */
[----:B------:R-:W-:Y:S01]  /*19a70*/  IMAD R15, R4, R2, R15 ;  /* 0x00000002040f7224 */ /* 0x000fe200078e020f */
[----:B------:R-:W-:Y:S01]  /*19a80*/  IABS R17, R17 ;  /* 0x0000001100117213 */ /* 0x000fe20000000000 */
[----:B------:R-:W-:Y:S01]  /*19a90*/  IMAD.MOV.U32 R18, RZ, RZ, R8 ;  /* 0x000000ffff127224 */ /* 0x000fe200078e0008 */
[----:B------:R0:W-:Y:S01]  /*19aa0*/  STL [R1+0xa8], R16 ;  /* 0x0000a81001007387 */ /* 0x0001e20000100800 */
[----:B------:R-:W-:Y:S01]  /*19ab0*/  @!P5 IMAD.IADD R12, R12, 0x1, -R4 ;  /* 0x000000010c0cd824 */ /* 0x000fe200078e0a04 */
[----:B------:R-:W-:Y:S01]  /*19ac0*/  ISETP.GE.AND P5, PT, R23, RZ, PT ;  /* 0x000000ff1700720c */ /* 0x000fe20003fa6270 */
[----:B------:R-:W-:Y:S01]  /*19ad0*/  @!P2 IMAD.MOV R18, RZ, RZ, -R18 ;  /* 0x000000ffff12a224 */ /* 0x000fe200078e0a12 */
[----:B------:R-:W-:Y:S01]  /*19ae0*/  ISETP.GT.U32.AND P2, PT, R4, R15, PT ;  /* 0x0000000f0400720c */ /* 0x000fe20003f44070 */
[----:B------:R1:W-:Y:S01]  /*19af0*/  STL [R1+0xac], R14 ;  /* 0x0000ac0e01007387 */ /* 0x0003e20000100800 */
[----:B------:R-:W-:Y:S01]  /*19b00*/  IMAD.HI.U32 R2, R21, R9, RZ ;  /* 0x0000000915027227 */ /* 0x000fe200078e00ff */
[----:B------:R-:W-:-:S02]  /*19b10*/  IABS R23, R23 ;  /* 0x0000001700177213 */ /* 0x000fc40000000000 */
[----:B------:R2:W-:Y:S01]  /*19b20*/  STL [R1+0x5c], R18 ;  /* 0x00005c1201007387 */ /* 0x0005e20000100800 */
[----:B0-----:R-:W-:-:S04]  /*19b30*/  IMAD.HI.U32 R16, R21, R10, RZ ;  /* 0x0000000a15107227 */ /* 0x001fc800078e00ff */
[----:B------:R-:W-:Y:S02]  /*19b40*/  IMAD.MOV R16, RZ, RZ, -R16 ;  /* 0x000000ffff107224 */ /* 0x000fe400078e0a10 */
[----:B-1----:R-:W-:-:S04]  /*19b50*/  IMAD.HI.U32 R14, R21, R17, RZ ;  /* 0x00000011150e7227 */ /* 0x002fc800078e00ff */
[----:B------:R-:W-:Y:S02]  /*19b60*/  IMAD.MOV R14, RZ, RZ, -R14 ;  /* 0x000000ffff0e7224 */ /* 0x000fe400078e0a0e */
[C---:B------:R-:W-:Y:S02]  /*19b70*/  IMAD R10, R4.reuse, R16, R10 ;  /* 0x00000010040a7224 */ /* 0x040fe400078e020a */
[C---:B------:R-:W-:Y:S02]  /*19b80*/  IMAD R17, R4.reuse, R14, R17 ;  /* 0x0000000e04117224 */ /* 0x040fe400078e0211 */
[----:B------:R-:W-:Y:S02]  /*19b90*/  IMAD.MOV.U32 R14, RZ, RZ, R12 ;  /* 0x000000ffff0e7224 */ /* 0x000fe400078e000c */
[----:B------:R-:W-:Y:S02]  /*19ba0*/  @!P2 IMAD.IADD R15, R15, 0x1, -R4 ;  /* 0x000000010f0fa824 */ /* 0x000fe400078e0a04 */
[----:B------:R-:W-:Y:S01]  /*19bb0*/  @!P3 IMAD.MOV R14, RZ, RZ, -R14 ;  /* 0x000000ffff0eb224 */ /* 0x000fe200078e0a0e */
[C---:B------:R-:W-:Y:S01]  /*19bc0*/  ISETP.GT.U32.AND P3, PT, R4.reuse, R10, PT ;  /* 0x0000000a0400720c */ /* 0x040fe20003f64070 */
[----:B------:R-:W-:Y:S01]  /*19bd0*/  IMAD.MOV R2, RZ, RZ, -R2 ;  /* 0x000000ffff027224 */ /* 0x000fe200078e0a02 */
[C---:B------:R-:W-:Y:S01]  /*19be0*/  ISETP.GT.U32.AND P2, PT, R4.reuse, R15, PT ;  /* 0x0000000f0400720c */ /* 0x040fe20003f44070 */
[----:B------:R-:W-:Y:S01]  /*19bf0*/  IMAD.HI.U32 R11, R21, R3, RZ ;  /* 0x00000003150b7227 */ /* 0x000fe200078e00ff */
[----:B------:R0:W-:Y:S03]  /*19c00*/  STL [R1+0x58], R14 ;  /* 0x0000580e01007387 */ /* 0x0001e60000100800 */
[----:B------:R-:W-:Y:S01]  /*19c10*/  IMAD R9, R4, R2, R9 ;  /* 0x0000000204097224 */ /* 0x000fe200078e0209 */
[----:B------:R-:W-:Y:S01]  /*19c20*/  IABS R2, R27 ;  /* 0x0000001b00027213 */ /* 0x000fe20000000000 */
[----:B------:R-:W-:-:S02]  /*19c30*/  IMAD.MOV R11, RZ, RZ, -R11 ;  /* 0x000000ffff0b7224 */ /* 0x000fc400078e0a0b */
[----:B------:R-:W-:Y:S02]  /*19c40*/  VIADD R8, R0, 0x1d ;  /* 0x0000001d00087836 */ /* 0x000fe40000000000 */
[--C-:B------:R-:W-:Y:S02]  /*19c50*/  @!P3 IMAD.IADD R10, R10, 0x1, -R4.reuse ;  /* 0x000000010a0ab824 */ /* 0x100fe400078e0a04 */
[----:B------:R-:W-:Y:S01]  /*19c60*/  @!P2 IMAD.IADD R15, R15, 0x1, -R4 ;  /* 0x000000010f0fa824 */ /* 0x000fe200078e0a04 */
[C---:B------:R-:W-:Y:S01]  /*19c70*/  ISETP.GT.U32.AND P2, PT, R4.reuse, R17, PT ;  /* 0x000000110400720c */ /* 0x040fe20003f44070 */
[----:B------:R-:W-:Y:S01]  /*19c80*/  IMAD.HI.U32 R13, R13, R2, RZ ;  /* 0x000000020d0d7227 */ /* 0x000fe200078e00ff */
[C---:B------:R-:W-:Y:S02]  /*19c90*/  ISETP.GT.U32.AND P3, PT, R4.reuse, R10, PT ;  /* 0x0000000a0400720c */ /* 0x040fe40003f64070 */
[----:B------:R-:W-:Y:S01]  /*19ca0*/  IABS R22, R8 ;  /* 0x0000000800167213 */ /* 0x000fe20000000000 */
[----:B------:R-:W-:-:S02]  /*19cb0*/  IMAD R3, R4, R11, R3 ;  /* 0x0000000b04037224 */ /* 0x000fc400078e0203 */
[----:B------:R-:W-:Y:S02]  /*19cc0*/  IMAD.MOV R13, RZ, RZ, -R13 ;  /* 0x000000ffff0d7224 */ /* 0x000fe400078e0a0d */
[----:B------:R-:W-:Y:S02]  /*19cd0*/  IMAD.MOV.U32 R16, RZ, RZ, R15 ;  /* 0x000000ffff107224 */ /* 0x000fe400078e000f */
[----:B------:R-:W-:Y:S02]  /*19ce0*/  IMAD R2, R5, R13, R2 ;  /* 0x0000000d05027224 */ /* 0x000fe400078e0202 */
[----:B------:R-:W-:Y:S01]  /*19cf0*/  @!P1 IMAD.MOV R16, RZ, RZ, -R16 ;  /* 0x000000ffff109224 */ /* 0x000fe200078e0a10 */
[----:B------:R-:W-:Y:S01]  /*19d00*/  ISETP.GT.U32.AND P1, PT, R4, R3, PT ;  /* 0x000000030400720c */ /* 0x000fe20003f24070 */
[--C-:B------:R-:W-:Y:S01]  /*19d10*/  @!P2 IMAD.IADD R17, R17, 0x1, -R4.reuse ;  /* 0x000000011111a824 */ /* 0x100fe200078e0a04 */
[----:B------:R-:W-:Y:S01]  /*19d20*/  ISETP.GT.U32.AND P2, PT, R5, R2, PT ;  /* 0x000000020500720c */ /* 0x000fe20003f44070 */
[----:B------:R-:W-:Y:S01]  /*19d30*/  @!P3 IMAD.IADD R10, R10, 0x1, -R4 ;  /* 0x000000010a0ab824 */ /* 0x000fe200078e0a04 */
[----:B------:R-:W-:Y:S01]  /*19d40*/  ISETP.GT.U32.AND P3, PT, R4, R9, PT ;  /* 0x000000090400720c */ /* 0x000fe20003f64070 */
[----:B------:R-:W-:Y:S01]  /*19d50*/  VIADD R24, R0, 0x1b ;  /* 0x0000001b00187836 */ /* 0x000fe20000000000 */
[----:B------:R1:W-:Y:S01]  /*19d60*/  STL [R1+0x54], R16 ;  /* 0x0000541001007387 */ /* 0x0003e20000100800 */
[----:B------:R-:W-:-:S03]  /*19d70*/  IMAD.HI.U32 R12, R21, R23, RZ ;  /* 0x00000017150c7227 */ /* 0x000fc600078e00ff */
[----:B------:R-:W-:Y:S01]  /*19d80*/  IABS R19, R24 ;  /* 0x0000001800137213 */ /* 0x000fe20000000000 */
[----:B------:R-:W-:Y:S02]  /*19d90*/  VIADD R11, R0, 0x1c ;  /* 0x0000001c000b7836 */ /* 0x000fe40000000000 */
[----:B------:R-:W-:Y:S01]  /*19da0*/  @!P1 IMAD.IADD R3, R3, 0x1, -R4 ;  /* 0x0000000103039824 */ /* 0x000fe200078e0a04 */
[----:B------:R-:W-:Y:S01]  /*19db0*/  ISETP.GT.U32.AND P1, PT, R4, R17, PT ;  /* 0x000000110400720c */ /* 0x000fe20003f24070 */
[----:B--2---:R-:W-:Y:S01]  /*19dc0*/  IMAD.MOV.U32 R18, RZ, RZ, R10 ;  /* 0x000000ffff127224 */ /* 0x004fe200078e000a */
[----:B------:R-:W-:Y:S01]  /*19dd0*/  IABS R20, R11 ;  /* 0x0000000b00147213 */ /* 0x000fe20000000000 */
[----:B------:R-:W-:Y:S02]  /*19de0*/  @!P2 IMAD.IADD R2, R2, 0x1, -R5 ;  /* 0x000000010202a824 */ /* 0x000fe400078e0a05 */
[----:B------:R-:W-:Y:S02]  /*19df0*/  IMAD.MOV R12, RZ, RZ, -R12 ;  /* 0x000000ffff0c7224 */ /* 0x000fe400078e0a0c */
[----:B------:R-:W-:Y:S01]  /*19e00*/  @!P3 IMAD.IADD R9, R9, 0x1, -R4 ;  /* 0x000000010909b824 */ /* 0x000fe200078e0a04 */
[----:B------:R-:W-:Y:S01]  /*19e10*/  ISETP.GT.U32.AND P2, PT, R5, R2, PT ;  /* 0x000000020500720c */ /* 0x000fe20003f44070 */
[----:B------:R-:W-:Y:S01]  /*19e20*/  @!P0 IMAD.MOV R18, RZ, RZ, -R18 ;  /* 0x000000ffff128224 */ /* 0x000fe200078e0a12 */
[C---:B------:R-:W-:Y:S01]  /*19e30*/  ISETP.GT.U32.AND P0, PT, R4.reuse, R3, PT ;  /* 0x000000030400720c */ /* 0x040fe20003f04070 */
[C---:B------:R-:W-:Y:S01]  /*19e40*/  IMAD R23, R4.reuse, R12, R23 ;  /* 0x0000000c04177224 */ /* 0x040fe200078e0217 */
[----:B------:R-:W-:Y:S01]  /*19e50*/  ISETP.GT.U32.AND P3, PT, R4, R9, PT ;  /* 0x000000090400720c */ /* 0x000fe20003f64070 */
[C---:B0-----:R-:W-:Y:S01]  /*19e60*/  IMAD.HI.U32 R14, R21.reuse, R22, RZ ;  /* 0x00000016150e7227 */ /* 0x041fe200078e00ff */
[----:B------:R0:W-:Y:S03]  /*19e70*/  STL [R1+0x50], R18 ;  /* 0x0000501201007387 */ /* 0x0001e60000100800 */
[----:B------:R-:W-:-:S04]  /*19e80*/  IMAD.HI.U32 R12, R21, R19, RZ ;  /* 0x00000013150c7227 */ /* 0x000fc800078e00ff */
[----:B------:R-:W-:-:S04]  /*19e90*/  IMAD.HI.U32 R13, R21, R20, RZ ;  /* 0x00000014150d7227 */ /* 0x000fc800078e00ff */
[----:B------:R-:W-:Y:S02]  /*19ea0*/  IMAD.MOV R14, RZ, RZ, -R14 ;  /* 0x000000ffff0e7224 */ /* 0x000fe400078e0a0e */
[----:B------:R-:W-:Y:S02]  /*19eb0*/  IMAD.MOV R12, RZ, RZ, -R12 ;  /* 0x000000ffff0c7224 */ /* 0x000fe400078e0a0c */
[----:B------:R-:W-:Y:S01]  /*19ec0*/  @!P1 IMAD.IADD R17, R17, 0x1, -R4 ;  /* 0x0000000111119824 */ /* 0x000fe200078e0a04 */
[C---:B------:R-:W-:Y:S01]  /*19ed0*/  ISETP.GT.U32.AND P1, PT, R4.reuse, R23, PT ;  /* 0x000000170400720c */ /* 0x040fe20003f24070 */
[----:B------:R-:W-:Y:S02]  /*19ee0*/  IMAD.MOV R13, RZ, RZ, -R13 ;  /* 0x000000ffff0d7224 */ /* 0x000fe400078e0a0d */
[C---:B------:R-:W-:Y:S02]  /*19ef0*/  IMAD R22, R4.reuse, R14, R22 ;  /* 0x0000000e04167224 */ /* 0x040fe400078e0216 */
[----:B------:R-:W-:-:S02]  /*19f00*/  IMAD R19, R4, R12, R19 ;  /* 0x0000000c04137224 */ /* 0x000fc400078e0213 */
[C---:B------:R-:W-:Y:S02]  /*19f10*/  IMAD R20, R4.reuse, R13, R20 ;  /* 0x0000000d04147224 */ /* 0x040fe400078e0214 */
[--C-:B------:R-:W-:Y:S01]  /*19f20*/  @!P0 IMAD.IADD R3, R3, 0x1, -R4.reuse ;  /* 0x0000000103038824 */ /* 0x100fe200078e0a04 */
[----:B------:R-:W-:Y:S01]  /*19f30*/  ISETP.GT.U32.AND P0, PT, R4, R22, PT ;  /* 0x000000160400720c */ /* 0x000fe20003f04070 */
[----:B------:R-:W-:Y:S01]  /*19f40*/  @!P2 IMAD.IADD R2, R2, 0x1, -R5 ;  /* 0x000000010202a824 */ /* 0x000fe200078e0a05 */
[C---:B------:R-:W-:Y:S01]  /*19f50*/  ISETP.GT.U32.AND P2, PT, R4.reuse, R19, PT ;  /* 0x000000130400720c */ /* 0x040fe20003f44070 */
[--C-:B------:R-:W-:Y:S01]  /*19f60*/  @!P3 IMAD.IADD R9, R9, 0x1, -R4.reuse ;  /* 0x000000010909b824 */ /* 0x100fe200078e0a04 */
[----:B------:R-:W-:Y:S01]  /*19f70*/  ISETP.GT.U32.AND P3, PT, R4, R20, PT ;  /* 0x000000140400720c */ /* 0x000fe20003f64070 */
[C---:B------:R-:W-:Y:S02]  /*19f80*/  VIADD R14, R0.reuse, 0x1a ;  /* 0x0000001a000e7836 */ /* 0x040fe40000000000 */
[----:B------:R-:W-:Y:S01]  /*19f90*/  @!P1 IMAD.IADD R23, R23, 0x1, -R4 ;  /* 0x0000000117179824 */ /* 0x000fe200078e0a04 */
[----:B------:R-:W-:Y:S01]  /*19fa0*/  ISETP.GE.AND P1, PT, R27, RZ, PT ;  /* 0x000000ff1b00720c */ /* 0x000fe20003f26270 */
[C---:B------:R-:W-:Y:S01]  /*19fb0*/  VIADD R15, R0.reuse, 0x19 ;  /* 0x00000019000f7836 */ /* 0x040fe20000000000 */
[----:B------:R-:W-:Y:S01]  /*19fc0*/  IABS R13, R14 ;  /* 0x0000000e000d7213 */ /* 0x000fe20000000000 */
[----:B-1----:R-:W-:-:S02]  /*19fd0*/  VIADD R16, R0, 0x18 ;  /* 0x0000001800107836 */ /* 0x002fc40000000000 */
[--C-:B------:R-:W-:Y:S01]  /*19fe0*/  @!P0 IMAD.IADD R22, R22, 0x1, -R4.reuse ;  /* 0x0000000116168824 */ /* 0x100fe200078e0a04 */
[----:B------:R-:W-:Y:S01]  /*19ff0*/  IABS R12, R15 ;  /* 0x0000000f000c7213 */ /* 0x000fe20000000000 */
[----:B------:R-:W-:Y:S01]  /*1a000*/  IMAD.MOV.U32 R5, RZ, RZ, R17 ;  /* 0x000000ffff057224 */ /* 0x000fe200078e0011 */
[----:B------:R-:W-:Y:S01]  /*1a010*/  ISETP.NE.AND P0, PT, R6, RZ, PT ;  /* 0x000000ff0600720c */ /* 0x000fe20003f05270 */
[----:B------:R-:W-:Y:S01]  /*1a020*/  @!P2 IMAD.IADD R19, R19, 0x1, -R4 ;  /* 0x000000011313a824 */ /* 0x000fe200078e0a04 */
[----:B------:R-:W-:Y:S01]  /*1a030*/  IABS R10, R16 ;  /* 0x00000010000a7213 */ /* 0x000fe20000000000 */
[----:B------:R-:W-:-:S03]  /*1a040*/  IMAD.HI.U32 R26, R21, R13, RZ ;  /* 0x0000000d151a7227 */ /* 0x000fc600078e00ff */
[----:B------:R-:W-:Y:S01]  /*1a050*/  ISETP.GT.U32.AND P2, PT, R4, R19, PT ;  /* 0x000000130400720c */ /* 0x000fe20003f44070 */
[----:B------:R-:W-:Y:S01]  /*1a060*/  @!P3 IMAD.IADD R20, R20, 0x1, -R4 ;  /* 0x000000011414b824 */ /* 0x000fe200078e0a04 */
[C---:B------:R-:W-:Y:S01]  /*1a070*/  ISETP.GT.U32.AND P3, PT, R4.reuse, R22, PT ;  /* 0x000000160400720c */ /* 0x040fe20003f64070 */
[----:B------:R-:W-:Y:S01]  /*1a080*/  @!P4 IMAD.MOV R5, RZ, RZ, -R5 ;  /* 0x000000ffff05c224 */ /* 0x000fe200078e0a05 */
[----:B------:R-:W-:Y:S01]  /*1a090*/  ISETP.GT.U32.AND P4, PT, R4, R23, PT ;  /* 0x000000170400720c */ /* 0x000fe20003f84070 */
[----:B------:R-:W-:-:S03]  /*1a0a0*/  IMAD.HI.U32 R25, R21, R12, RZ ;  /* 0x0000000c15197227 */ /* 0x000fc600078e00ff */
[----:B------:R1:W-:Y:S01]  /*1a0b0*/  STL [R1+0x4c], R5 ;  /* 0x00004c0501007387 */ /* 0x0003e20000100800 */
[----:B------:R-:W-:Y:S02]  /*1a0c0*/  IMAD.MOV R26, RZ, RZ, -R26 ;  /* 0x000000ffff1a7224 */ /* 0x000fe400078e0a1a */
[----:B------:R-:W-:Y:S01]  /*1a0d0*/  @!P1 IMAD.MOV R2, RZ, RZ, -R2 ;  /* 0x000000ffff029224 */ /* 0x000fe200078e0a02 */
[----:B------:R-:W-:Y:S01]  /*1a0e0*/  ISETP.GT.U32.AND P1, PT, R4, R20, PT ;  /* 0x000000140400720c */ /* 0x000fe20003f24070 */
[----:B0-----:R-:W-:Y:S01]  /*1a0f0*/  IMAD.HI.U32 R18, R21, R10, RZ ;  /* 0x0000000a15127227 */ /* 0x001fe200078e00ff */
[----:B------:R-:W-:-:S03]  /*1a100*/  @!P0 LOP3.LUT R2, RZ, R6, RZ, 0x33, !PT ;  /* 0x00000006ff028212 */ /* 0x000fc600078e33ff */
[----:B------:R-:W-:Y:S02]  /*1a110*/  IMAD.MOV R25, RZ, RZ, -R25 ;  /* 0x000000ffff197224 */ /* 0x000fe400078e0a19 */
[C---:B------:R-:W-:Y:S01]  /*1a120*/  IMAD R13, R4.reuse, R26, R13 ;  /* 0x0000001a040d7224 */ /* 0x040fe200078e020d */
[----:B------:R-:W-:Y:S01]  /*1a130*/  STL [R1+0x1ec0], R2 ;  /* 0x001ec00201007387 */ /* 0x000fe20000100800 */
[----:B------:R-:W-:Y:S02]  /*1a140*/  IMAD.MOV R18, RZ, RZ, -R18 ;  /* 0x000000ffff127224 */ /* 0x000fe400078e0a12 */
[C---:B------:R-:W-:Y:S01]  /*1a150*/  IMAD R12, R4.reuse, R25, R12 ;  /* 0x00000019040c7224 */ /* 0x040fe200078e020c */
[C---:B------:R-:W-:Y:S01]  /*1a160*/  ISETP.GT.U32.AND P0, PT, R4.reuse, R13, PT ;  /* 0x0000000d0400720c */ /* 0x040fe20003f04070 */
[C---:B------:R-:W-:Y:S02]  /*1a170*/  IMAD R10, R4.reuse, R18, R10 ;  /* 0x00000012040a7224 */ /* 0x040fe400078e020a */
[--C-:B------:R-:W-:Y:S01]  /*1a180*/  @!P4 IMAD.IADD R23, R23, 0x1, -R4.reuse ;  /* 0x000000011717c824 */ /* 0x100fe200078e0a04 */
[----:B------:R-:W-:Y:S01]  /*1a190*/  ISETP.GT.U32.AND P4, PT, R4, R12, PT ;  /* 0x0000000c0400720c */ /* 0x000fe20003f84070 */
[--C-:B------:R-:W-:Y:S01]  /*1a1a0*/  @!P2 IMAD.IADD R19, R19, 0x1, -R4.reuse ;  /* 0x000000011313a824 */ /* 0x100fe200078e0a04 */
[----:B------:R-:W-:Y:S01]  /*1a1b0*/  ISETP.GE.AND P2, PT, R0, RZ, PT ;  /* 0x000000ff0000720c */ /* 0x000fe20003f46270 */
[----:B------:R-:W-:Y:S01]  /*1a1c0*/  @!P1 IMAD.IADD R20, R20, 0x1, -R4 ;  /* 0x0000000114149824 */ /* 0x000fe200078e0a04 */
[----:B------:R-:W-:Y:S01]  /*1a1d0*/  ISETP.GT.U32.AND P1, PT, R4, R10, PT ;  /* 0x0000000a0400720c */ /* 0x000fe20003f24070 */
[----:B------:R-:W-:-:S02]  /*1a1e0*/  VIADD R17, R0, 0x17 ;  /* 0x0000001700117836 */ /* 0x000fc40000000000 */
[----:B------:R-:W-:Y:S02]  /*1a1f0*/  VIADD R18, R0, 0x16 ;  /* 0x0000001600127836 */ /* 0x000fe40000000000 */
[--C-:B------:R-:W-:Y:S01]  /*1a200*/  @!P0 IMAD.IADD R13, R13, 0x1, -R4.reuse ;  /* 0x000000010d0d8824 */ /* 0x100fe200078e0a04 */
[----:B------:R-:W-:Y:S01]  /*1a210*/  IABS R25, R17 ;  /* 0x0000001100197213 */ /* 0x000fe20000000000 */
[--C-:B------:R-:W-:Y:S01]  /*1a220*/  @!P3 IMAD.IADD R22, R22, 0x1, -R4.reuse ;  /* 0x000000011616b824 */ /* 0x100fe200078e0a04 */
[----:B------:R-:W-:Y:S01]  /*1a230*/  ISETP.GE.AND P0, PT, R11, RZ, PT ;  /* 0x000000ff0b00720c */ /* 0x000fe20003f06270 */
[--C-:B------:R-:W-:Y:S01]  /*1a240*/  @!P4 IMAD.IADD R12, R12, 0x1, -R4.reuse ;  /* 0x000000010c0cc824 */ /* 0x100fe200078e0a04 */
[----:B-1----:R-:W-:Y:S01]  /*1a250*/  IABS R5, R18 ;  /* 0x0000001200057213 */ /* 0x002fe20000000000 */
[----:B------:R-:W-:Y:S01]  /*1a260*/  IMAD.MOV.U32 R6, RZ, RZ, R25 ;  /* 0x000000ffff067224 */ /* 0x000fe200078e0019 */
[----:B------:R-:W-:Y:S01]  /*1a270*/  ISETP.GE.AND P3, PT, R8, RZ, PT ;  /* 0x000000ff0800720c */ /* 0x000fe20003f66270 */
[----:B------:R-:W-:Y:S01]  /*1a280*/  @!P2 IMAD.MOV R9, RZ, RZ, -R9 ;  /* 0x000000ffff09a224 */ /* 0x000fe200078e0a09 */
[----:B------:R-:W-:Y:S01]  /*1a290*/  ISETP.GE.AND P4, PT, R24, RZ, PT ;  /* 0x000000ff1800720c */ /* 0x000fe20003f86270 */
[----:B------:R-:W-:Y:S01]  /*1a2a0*/  @!P1 IMAD.IADD R10, R10, 0x1, -R4 ;  /* 0x000000010a0a9824 */ /* 0x000fe200078e0a04 */
[C---:B------:R-:W-:Y:S01]  /*1a2b0*/  ISETP.GT.U32.AND P1, PT, R4.reuse, R13, PT ;  /* 0x0000000d0400720c */ /* 0x040fe20003f24070 */
[----:B------:R-:W-:Y:S01]  /*1a2c0*/  IMAD.HI.U32 R8, R21, R6, RZ ;  /* 0x0000000615087227 */ /* 0x000fe200078e00ff */
[----:B------:R0:W-:Y:S01]  /*1a2d0*/  STL [R1+0x1ee0], R9 ;  /* 0x001ee00901007387 */ /* 0x0001e20000100800 */
[----:B------:R-:W-:-:S02]  /*1a2e0*/  ISETP.GT.U32.AND P2, PT, R4, R12, PT ;  /* 0x0000000c0400720c */ /* 0x000fc40003f44070 */
[----:B------:R-:W-:-:S04]  /*1a2f0*/  IMAD.HI.U32 R25, R21, R5, RZ ;  /* 0x0000000515197227 */ /* 0x000fc800078e00ff */
[----:B------:R-:W-:Y:S02]  /*1a300*/  IMAD.MOV R8, RZ, RZ, -R8 ;  /* 0x000000ffff087224 */ /* 0x000fe400078e0a08 */
[----:B------:R-:W-:Y:S02]  /*1a310*/  IMAD.MOV.U32 R27, RZ, RZ, R23 ;  /* 0x000000ffff1b7224 */ /* 0x000fe400078e0017 */
[----:B0-----:R-:W-:Y:S02]  /*1a320*/  IMAD.MOV.U32 R9, RZ, RZ, R20 ;  /* 0x000000ffff097224 */ /* 0x001fe400078e0014 */
[----:B------:R-:W-:Y:S02]  /*1a330*/  IMAD.MOV R25, RZ, RZ, -R25 ;  /* 0x000000ffff197224 */ /* 0x000fe400078e0a19 */
[----:B------:R-:W-:Y:S02]  /*1a340*/  IMAD.MOV.U32 R26, RZ, RZ, R22 ;  /* 0x000000ffff1a7224 */ /* 0x000fe400078e0016 */
[----:B------:R-:W-:-:S02]  /*1a350*/  IMAD.MOV.U32 R2, RZ, RZ, R19 ;  /* 0x000000ffff027224 */ /* 0x000fc400078e0013 */
[----:B------:R-:W-:Y:S01]  /*1a360*/  @!P0 IMAD.MOV R9, RZ, RZ, -R9 ;  /* 0x000000ffff098224 */ /* 0x000fe200078e0a09 */
[----:B------:R-:W-:Y:S01]  /*1a370*/  ISETP.GE.AND P0, PT, R14, RZ, PT ;  /* 0x000000ff0e00720c */ /* 0x000fe20003f06270 */
[C---:B------:R-:W-:Y:S02]  /*1a380*/  IMAD R8, R4.reuse, R8, R6 ;  /* 0x0000000804087224 */ /* 0x040fe400078e0206 */
[----:B------:R-:W-:Y:S01]  /*1a390*/  @!P5 IMAD.MOV R27, RZ, RZ, -R27 ;  /* 0x000000ffff1bd224 */ /* 0x000fe200078e0a1b */
[----:B------:R-:W-:Y:S01]  /*1a3a0*/  ISETP.GT.U32.AND P5, PT, R4, R10, PT ;  /* 0x0000000a0400720c */ /* 0x000fe20003fa4070 */
[----:B------:R-:W-:Y:S02]  /*1a3b0*/  VIADD R11, R0, 0x15 ;  /* 0x00000015000b7836 */ /* 0x000fe40000000000 */
[C---:B------:R-:W-:Y:S01]  /*1a3c0*/  IMAD R5, R4.reuse, R25, R5 ;  /* 0x0000001904057224 */ /* 0x040fe200078e0205 */
[----:B------:R-:W-:Y:S01]  /*1a3d0*/  STL [R1+0x44], R27 ;  /* 0x0000441b01007387 */ /* 0x000fe20000100800 */
[----:B------:R-:W-:Y:S01]  /*1a3e0*/  @!P3 IMAD.MOV R26, RZ, RZ, -R26 ;  /* 0x000000ffff1ab224 */ /* 0x000fe200078e0a1a */
[C---:B------:R-:W-:Y:S01]  /*1a3f0*/  ISETP.GT.U32.AND P3, PT, R4.reuse, R8, PT ;  /* 0x000000080400720c */ /* 0x040fe20003f64070 */
[----:B------:R-:W-:Y:S01]  /*1a400*/  @!P4 IMAD.MOV R2, RZ, RZ, -R2 ;  /* 0x000000ffff02c224 */ /* 0x000fe200078e0a02 */
[----:B------:R-:W-:Y:S01]  /*1a410*/  IABS R6, R11 ;  /* 0x0000000b00067213 */ /* 0x000fe20000000000 */
[--C-:B------:R-:W-:Y:S01]  /*1a420*/  @!P1 IMAD.IADD R13, R13, 0x1, -R4.reuse ;  /* 0x000000010d0d9824 */ /* 0x100fe200078e0a04 */
[----:B------:R-:W-:Y:S01]  /*1a430*/  STL [R1+0x3c], R26 ;  /* 0x00003c1a01007387 */ /* 0x000fe20000100800 */
[----:B------:R-:W-:Y:S01]  /*1a440*/  ISETP.GT.U32.AND P4, PT, R4, R5, PT ;  /* 0x000000050400720c */ /* 0x000fe20003f84070 */
[----:B------:R-:W-:Y:S01]  /*1a450*/  @!P2 IMAD.IADD R12, R12, 0x1, -R4 ;  /* 0x000000010c0ca824 */ /* 0x000fe200078e0a04 */
[----:B------:R-:W-:Y:S01]  /*1a460*/  ISETP.GE.AND P2, PT, R16, RZ, PT ;  /* 0x000000ff1000720c */ /* 0x000fe20003f46270 */
[----:B------:R-:W-:Y:S01]  /*1a470*/  STL [R1+0x34], R9 ;  /* 0x0000340901007387 */ /* 0x000fe20000100800 */
[----:B------:R-:W-:Y:S01]  /*1a480*/  IMAD.HI.U32 R14, R21, R6, RZ ;  /* 0x00000006150e7227 */ /* 0x000fe200078e00ff */
[----:B------:R-:W-:-:S02]  /*1a490*/  ISETP.GE.AND P1, PT, R15, RZ, PT ;  /* 0x000000ff0f00720c */ /* 0x000fc40003f26270 */
[----:B------:R0:W-:Y:S01]  /*1a4a0*/  STL [R1+0x2c], R2 ;  /* 0x00002c0201007387 */ /* 0x0001e20000100800 */
[----:B------:R-:W-:Y:S01]  /*1a4b0*/  @!P5 IMAD.IADD R10, R10, 0x1, -R4 ;  /* 0x000000010a0ad824 */ /* 0x000fe200078e0a04 */
[----:B------:R-:W-:Y:S01]  /*1a4c0*/  ISETP.GE.AND P5, PT, R17, RZ, PT ;  /* 0x000000ff1100720c */ /* 0x000fe20003fa6270 */
[----:B------:R-:W-:Y:S02]  /*1a4d0*/  IMAD.MOV R14, RZ, RZ, -R14 ;  /* 0x000000ffff0e7224 */ /* 0x000fe400078e0a0e */
[--C-:B------:R-:W-:Y:S01]  /*1a4e0*/  @!P3 IMAD.IADD R8, R8, 0x1, -R4.reuse ;  /* 0x000000010808b824 */ /* 0x100fe200078e0a04 */
[----:B------:R-:W-:Y:S01]  /*1a4f0*/  ISETP.GE.AND P3, PT, R18, RZ, PT ;  /* 0x000000ff1200720c */ /* 0x000fe20003f66270 */
[----:B------:R-:W-:Y:S02]  /*1a500*/  @!P4 IMAD.IADD R5, R5, 0x1, -R4 ;  /* 0x000000010505c824 */ /* 0x000fe400078e0a04 */
[C---:B------:R-:W-:Y:S01]  /*1a510*/  IMAD R6, R4.reuse, R14, R6 ;  /* 0x0000000e04067224 */ /* 0x040fe200078e0206 */
[----:B------:R-:W-:Y:S01]  /*1a520*/  ISETP.GT.U32.AND P4, PT, R4, R8, PT ;  /* 0x000000080400720c */ /* 0x000fe20003f84070 */
[----:B0-----:R-:W-:-:S02]  /*1a530*/  IMAD.MOV.U32 R2, RZ, RZ, R13 ;  /* 0x000000ffff027224 */ /* 0x001fc400078e000d */
[----:B------:R-:W-:Y:S02]  /*1a540*/  VIADD R13, R0, 0x14 ;  /* 0x00000014000d7836 */ /* 0x000fe40000000000 */
[----:B------:R-:W-:Y:S01]  /*1a550*/  @!P0 IMAD.MOV R2, RZ, RZ, -R2 ;  /* 0x000000ffff028224 */ /* 0x000fe200078e0a02 */
[----:B------:R-:W-:Y:S01]  /*1a560*/  ISETP.GT.U32.AND P0, PT, R4, R5, PT ;  /* 0x000000050400720c */ /* 0x000fe20003f04070 */
[----:B------:R-:W-:Y:S01]  /*1a570*/  IMAD.MOV.U32 R9, RZ, RZ, R12 ;  /* 0x000000ffff097224 */ /* 0x000fe200078e000c */
[----:B------:R-:W-:Y:S01]  /*1a580*/  IABS R20, R13 ;  /* 0x0000000d00147213 */ /* 0x000fe20000000000 */
[----:B------:R-:W-:Y:S01]  /*1a590*/  VIADD R12, R0, 0x12 ;  /* 0x00000012000c7836 */ /* 0x000fe20000000000 */
[----:B------:R0:W-:Y:S01]  /*1a5a0*/  STL [R1+0x28], R2 ;  /* 0x0000280201007387 */ /* 0x0001e20000100800 */
[----:B------:R-:W-:Y:S01]  /*1a5b0*/  @!P1 IMAD.MOV R9, RZ, RZ, -R9 ;  /* 0x000000ffff099224 */ /* 0x000fe200078e0a09 */
[----:B------:R-:W-:Y:S01]  /*1a5c0*/  ISETP.GE.AND P1, PT, R11, RZ, PT ;  /* 0x000000ff0b00720c */ /* 0x000fe20003f26270 */
[----:B------:R-:W-:-:S03]  /*1a5d0*/  IMAD.HI.U32 R11, R21, R20, RZ ;  /* 0x00000014150b7227 */ /* 0x000fc600078e00ff */
[----:B------:R1:W-:Y:S01]  /*1a5e0*/  STL [R1+0x24], R9 ;  /* 0x0000240901007387 */ /* 0x0003e20000100800 */
[--C-:B------:R-:W-:Y:S01]  /*1a5f0*/  @!P4 IMAD.IADD R8, R8, 0x1, -R4.reuse ;  /* 0x000000010808c824 */ /* 0x100fe200078e0a04 */
[----:B------:R-:W-:Y:S01]  /*1a600*/  ISETP.GE.AND P4, PT, R13, RZ, PT ;  /* 0x000000ff0d00720c */ /* 0x000fe20003f86270 */
[----:B------:R-:W-:Y:S02]  /*1a610*/  @!P0 IMAD.IADD R5, R5, 0x1, -R4 ;  /* 0x0000000105058824 */ /* 0x000fe400078e0a04 */
[----:B0-----:R-:W-:Y:S02]  /*1a620*/  IMAD.MOV.U32 R2, RZ, RZ, R10 ;  /* 0x000000ffff027224 */ /* 0x001fe400078e000a */
[----:B------:R-:W-:Y:S02]  /*1a630*/  VIADD R10, R0, 0x13 ;  /* 0x00000013000a7836 */ /* 0x000fe40000000000 */
[----:B------:R-:W-:Y:S01]  /*1a640*/  @!P2 IMAD.MOV R2, RZ, RZ, -R2 ;  /* 0x000000ffff02a224 */ /* 0x000fe200078e0a02 */
[----:B------:R-:W-:Y:S01]  /*1a650*/  ISETP.GT.U32.AND P2, PT, R4, R6, PT ;  /* 0x000000060400720c */ /* 0x000fe20003f44070 */
[----:B------:R-:W-:Y:S01]  /*1a660*/  IMAD.MOV R13, RZ, RZ, -R11 ;  /* 0x000000ffff0d7224 */ /* 0x000fe200078e0a0b */
[----:B------:R-:W-:Y:S01]  /*1a670*/  IABS R14, R10 ;  /* 0x0000000a000e7213 */ /* 0x000fe20000000000 */
[----:B-1----:R-:W-:Y:S01]  /*1a680*/  IMAD.MOV.U32 R9, RZ, RZ, R8 ;  /* 0x000000ffff097224 */ /* 0x002fe200078e0008 */
[----:B------:R-:W-:Y:S01]  /*1a690*/  ISETP.GE.AND P0, PT, R10, RZ, PT ;  /* 0x000000ff0a00720c */ /* 0x000fe20003f06270 */
[----:B------:R-:W-:Y:S01]  /*1a6a0*/  IMAD R20, R4, R13, R20 ;  /* 0x0000000d04147224 */ /* 0x000fe200078e0214 */
[----:B------:R0:W-:Y:S01]  /*1a6b0*/  STL [R1+0x20], R2 ;  /* 0x0000200201007387 */ /* 0x0001e20000100800 */
[----:B------:R-:W-:Y:S01]  /*1a6c0*/  IMAD.MOV.U32 R10, RZ, RZ, R14 ;  /* 0x000000ffff0a7224 */ /* 0x000fe200078e000e */
[----:B------:R-:W-:Y:S01]  /*1a6d0*/  IABS R11, R12 ;  /* 0x0000000c000b7213 */ /* 0x000fe20000000000 */
[----:B------:R-:W-:-:S02]  /*1a6e0*/  VIADD R14, R0, 0x11 ;  /* 0x00000011000e7836 */ /* 0x000fc40000000000 */
[----:B------:R-:W-:-:S04]  /*1a6f0*/  IMAD.HI.U32 R13, R21, R10, RZ ;  /* 0x0000000a150d7227 */ /* 0x000fc800078e00ff */
[----:B------:R-:W-:Y:S02]  /*1a700*/  @!P2 IMAD.IADD R6, R6, 0x1, -R4 ;  /* 0x000000010606a824 */ /* 0x000fe400078e0a04 */
[----:B0-----:R-:W-:Y:S02]  /*1a710*/  IMAD.MOV.U32 R2, RZ, RZ, R5 ;  /* 0x000000ffff027224 */ /* 0x001fe400078e0005 */
[----:B------:R-:W-:Y:S01]  /*1a720*/  IMAD.MOV R13, RZ, RZ, -R13 ;  /* 0x000000ffff0d7224 */ /* 0x000fe200078e0a0d */
[C---:B------:R-:W-:Y:S01]  /*1a730*/  ISETP.GT.U32.AND P2, PT, R4.reuse, R6, PT ;  /* 0x000000060400720c */ /* 0x040fe20003f44070 */
[----:B------:R-:W-:Y:S01]  /*1a740*/  @!P3 IMAD.MOV R2, RZ, RZ, -R2 ;  /* 0x000000ffff02b224 */ /* 0x000fe200078e0a02 */
[----:B------:R-:W-:Y:S01]  /*1a750*/  ISETP.GT.U32.AND P3, PT, R4, R20, PT ;  /* 0x000000140400720c */ /* 0x000fe20003f64070 */
[----:B------:R-:W-:-:S04]  /*1a760*/  IMAD.HI.U32 R8, R21, R11, RZ ;  /* 0x0000000b15087227 */ /* 0x000fc800078e00ff */
[----:B------:R-:W-:Y:S02]  /*1a770*/  IMAD R10, R4, R13, R10 ;  /* 0x0000000d040a7224 */ /* 0x000fe400078e020a */
[----:B------:R-:W-:Y:S02]  /*1a780*/  IMAD.MOV R8, RZ, RZ, -R8 ;  /* 0x000000ffff087224 */ /* 0x000fe400078e0a08 */
[----:B------:R-:W-:Y:S01]  /*1a790*/  @!P5 IMAD.MOV R9, RZ, RZ, -R9 ;  /* 0x000000ffff09d224 */ /* 0x000fe200078e0a09 */
[----:B------:R-:W-:Y:S01]  /*1a7a0*/  ISETP.GE.AND P5, PT, R12, RZ, PT ;  /* 0x000000ff0c00720c */ /* 0x000fe20003fa6270 */
[--C-:B------:R-:W-:Y:S01]  /*1a7b0*/  @!P2 IMAD.IADD R6, R6, 0x1, -R4.reuse ;  /* 0x000000010606a824 */ /* 0x100fe200078e0a04 */
[C---:B------:R-:W-:Y:S01]  /*1a7c0*/  ISETP.GT.U32.AND P2, PT, R4.reuse, R10, PT ;  /* 0x0000000a0400720c */ /* 0x040fe20003f44070 */
[----:B------:R-:W-:Y:S01]  /*1a7d0*/  IMAD R11, R4, R8, R11 ;  /* 0x00000008040b7224 */ /* 0x000fe200078e020b */
[----:B------:R-:W-:Y:S01]  /*1a7e0*/  IABS R12, R14 ;  /* 0x0000000e000c7213 */ /* 0x000fe20000000000 */
[----:B------:R-:W-:Y:S01]  /*1a7f0*/  @!P3 IMAD.IADD R20, R20, 0x1, -R4 ;  /* 0x000000011414b824 */ /* 0x000fe200078e0a04 */
[----:B------:R-:W-:Y:S01]  /*1a800*/  STL [R1+0x1c], R9 ;  /* 0x00001c0901007387 */ /* 0x000fe20000100800 */
[----:B------:R-:W-:Y:S01]  /*1a810*/  VIADD R5, R0, 0x10 ;  /* 0x0000001000057836 */ /* 0x000fe20000000000 */
[----:B------:R-:W-:Y:S01]  /*1a820*/  ISETP.GT.U32.AND P3, PT, R4, R11, PT ;  /* 0x0000000b0400720c */ /* 0x000fe20003f64070 */
[----:B------:R-:W-:Y:S01]  /*1a830*/  IMAD.HI.U32 R8, R21, R12, RZ ;  /* 0x0000000c15087227 */ /* 0x000fe200078e00ff */
[----:B------:R0:W-:Y:S02]  /*1a840*/  STL [R1+0x18], R2 ;  /* 0x0000180201007387 */ /* 0x0001e40000100800 */
[----:B------:R-:W-:Y:S01]  /*1a850*/  IABS R13, R5 ;  /* 0x00000005000d7213 */ /* 0x000fe20000000000 */
[----:B------:R-:W-:-:S02]  /*1a860*/  IMAD.MOV R8, RZ, RZ, -R8 ;  /* 0x000000ffff087224 */ /* 0x000fc400078e0a08 */
[----:B------:R-:W-:Y:S01]  /*1a870*/  @!P2 IMAD.IADD R10, R10, 0x1, -R4 ;  /* 0x000000010a0aa824 */ /* 0x000fe200078e0a04 */
[----:B------:R-:W-:Y:S01]  /*1a880*/  ISETP.GT.U32.AND P2, PT, R4, R20, PT ;  /* 0x000000140400720c */ /* 0x000fe20003f44070 */
[----:B------:R-:W-:Y:S02]  /*1a890*/  VIADD R19, R0, 0xf ;  /* 0x0000000f00137836 */ /* 0x000fe40000000000 */
[----:B------:R-:W-:Y:S02]  /*1a8a0*/  IMAD R12, R4, R8, R12 ;  /* 0x00000008040c7224 */ /* 0x000fe400078e020c */
[----:B0-----:R-:W-:Y:S01]  /*1a8b0*/  IMAD.MOV.U32 R2, RZ, RZ, R6 ;  /* 0x000000ffff027224 */ /* 0x001fe200078e0006 */
[----:B------:R-:W-:Y:S01]  /*1a8c0*/  IABS R17, R19 ;  /* 0x0000001300117213 */ /* 0x000fe20000000000 */
[----:B------:R-:W-:-:S04]  /*1a8d0*/  IMAD.HI.U32 R6, R21, R13, RZ ;  /* 0x0000000d15067227 */ /* 0x000fc800078e00ff */
[----:B------:R-:W-:Y:S01]  /*1a8e0*/  @!P1 IMAD.MOV R2, RZ, RZ, -R2 ;  /* 0x000000ffff029224 */ /* 0x000fe200078e0a02 */
[----:B------:R-:W-:Y:S01]  /*1a8f0*/  ISETP.GT.U32.AND P1, PT, R4, R10, PT ;  /* 0x0000000a0400720c */ /* 0x000fe20003f24070 */
[----:B------:R-:W-:Y:S02]  /*1a900*/  @!P3 IMAD.IADD R11, R11, 0x1, -R4 ;  /* 0x000000010b0bb824 */ /* 0x000fe400078e0a04 */
[----:B------:R-:W-:Y:S01]  /*1a910*/  IMAD.MOV R6, RZ, RZ, -R6 ;  /* 0x000000ffff067224 */ /* 0x000fe200078e0a06 */
[----:B------:R0:W-:Y:S01]  /*1a920*/  STL [R1+0x14], R2 ;  /* 0x0000140201007387 */ /* 0x0001e20000100800 */
[----:B------:R-:W-:Y:S01]  /*1a930*/  @!P2 IMAD.IADD R20, R20, 0x1, -R4 ;  /* 0x000000011414a824 */ /* 0x000fe200078e0a04 */
[C---:B------:R-:W-:Y:S01]  /*1a940*/  ISETP.GT.U32.AND P3, PT, R4.reuse, R11, PT ;  /* 0x0000000b0400720c */ /* 0x040fe20003f64070 */
[C---:B------:R-:W-:Y:S01]  /*1a950*/  IMAD R13, R4.reuse, R6, R13 ;  /* 0x00000006040d7224 */ /* 0x040fe200078e020d */
[----:B------:R-:W-:Y:S01]  /*1a960*/  ISETP.GT.U32.AND P2, PT, R4, R12, PT ;  /* 0x0000000c0400720c */ /* 0x000fe20003f44070 */
[----:B------:R-:W-:-:S04]  /*1a970*/  IMAD.HI.U32 R22, R21, R17, RZ ;  /* 0x0000001115167227 */ /* 0x000fc800078e00ff */
[----:B------:R-:W-:Y:S01]  /*1a980*/  @!P1 IMAD.IADD R10, R10, 0x1, -R4 ;  /* 0x000000010a0a9824 */ /* 0x000fe200078e0a04 */
[----:B------:R-:W-:Y:S01]  /*1a990*/  ISETP.GT.U32.AND P1, PT, R4, R13, PT ;  /* 0x0000000d0400720c */ /* 0x000fe20003f24070 */
[C---:B------:R-:W-:Y:S02]  /*1a9a0*/  VIADD R18, R0.reuse, 0xe ;  /* 0x0000000e00127836 */ /* 0x040fe40000000000 */
[----:B------:R-:W-:Y:S02]  /*1a9b0*/  VIADD R8, R0, 0xd ;  /* 0x0000000d00087836 */ /* 0x000fe40000000000 */
[----:B------:R-:W-:Y:S01]  /*1a9c0*/  IMAD.MOV R22, RZ, RZ, -R22 ;  /* 0x000000ffff167224 */ /* 0x000fe200078e0a16 */
[----:B------:R-:W-:Y:S01]  /*1a9d0*/  IABS R15, R18 ;  /* 0x00000012000f7213 */ /* 0x000fe20000000000 */
[--C-:B------:R-:W-:Y:S01]  /*1a9e0*/  @!P3 IMAD.IADD R11, R11, 0x1, -R4.reuse ;  /* 0x000000010b0bb824 */ /* 0x100fe200078e0a04 */
[----:B------:R-:W-:Y:S01]  /*1a9f0*/  ISETP.GE.AND P3, PT, R14, RZ, PT ;  /* 0x000000ff0e00720c */ /* 0x000fe20003f66270 */
[----:B------:R-:W-:Y:S01]  /*1aa00*/  IMAD R14, R4, R22, R17 ;  /* 0x00000016040e7224 */ /* 0x000fe200078e0211 */
[----:B------:R-:W-:Y:S01]  /*1aa10*/  IABS R16, R8 ;  /* 0x0000000800107213 */ /* 0x000fe20000000000 */
[----:B------:R-:W-:-:S02]  /*1aa20*/  @!P2 IMAD.IADD R12, R12, 0x1, -R4 ;  /* 0x000000010c0ca824 */ /* 0x000fc400078e0a04 */
[----:B------:R-:W-:Y:S01]  /*1aa30*/  @!P1 IMAD.IADD R13, R13, 0x1, -R4 ;  /* 0x000000010d0d9824 */ /* 0x000fe200078e0a04 */
[C---:B------:R-:W-:Y:S01]  /*1aa40*/  ISETP.GT.U32.AND P2, PT, R4.reuse, R14, PT ;  /* 0x0000000e0400720c */ /* 0x040fe20003f44070 */
[----:B------:R-:W-:Y:S01]  /*1aa50*/  IMAD.HI.U32 R6, R21, R15, RZ ;  /* 0x0000000f15067227 */ /* 0x000fe200078e00ff */
[----:B------:R-:W-:-:S03]  /*1aa60*/  ISETP.GT.U32.AND P1, PT, R4, R12, PT ;  /* 0x0000000c0400720c */ /* 0x000fc60003f24070 */
[----:B------:R-:W-:-:S04]  /*1aa70*/  IMAD.HI.U32 R17, R21, R16, RZ ;  /* 0x0000001015117227 */ /* 0x000fc800078e00ff */
[----:B------:R-:W-:Y:S01]  /*1aa80*/  @!P0 IMAD.MOV R10, RZ, RZ, -R10 ;  /* 0x000000ffff0a8224 */ /* 0x000fe200078e0a0a */
[----:B------:R-:W-:Y:S01]  /*1aa90*/  ISETP.GE.AND P0, PT, R5, RZ, PT ;  /* 0x000000ff0500720c */ /* 0x000fe20003f06270 */
[----:B------:R-:W-:Y:S02]  /*1aaa0*/  IMAD.MOV R6, RZ, RZ, -R6 ;  /* 0x000000ffff067224 */ /* 0x000fe400078e0a06 */
[----:B------:R-:W-:Y:S02]  /*1aab0*/  IMAD.MOV R5, RZ, RZ, -R17 ;  /* 0x000000ffff057224 */ /* 0x000fe400078e0a11 */
[----:B0-----:R-:W-:Y:S02]  /*1aac0*/  IMAD.MOV.U32 R2, RZ, RZ, R20 ;  /* 0x000000ffff027224 */ /* 0x001fe400078e0014 */
[C---:B------:R-:W-:Y:S02]  /*1aad0*/  IMAD R15, R4.reuse, R6, R15 ;  /* 0x00000006040f7224 */ /* 0x040fe400078e020f */
[----:B------:R-:W-:-:S02]  /*1aae0*/  IMAD R16, R4, R5, R16 ;  /* 0x0000000504107224 */ /* 0x000fc400078e0210 */
[----:B------:R-:W-:Y:S01]  /*1aaf0*/  @!P4 IMAD.MOV R2, RZ, RZ, -R2 ;  /* 0x000000ffff02c224 */ /* 0x000fe200078e0a02 */
[C---:B------:R-:W-:Y:S01]  /*1ab00*/  ISETP.GT.U32.AND P4, PT, R4.reuse, R13, PT ;  /* 0x0000000d0400720c */ /* 0x040fe20003f84070 */
[----:B------:R-:W-:Y:S01]  /*1ab10*/  @!P5 IMAD.MOV R11, RZ, RZ, -R11 ;  /* 0x000000ffff0bd224 */ /* 0x000fe200078e0a0b */
[----:B------:R-:W-:Y:S01]  /*1ab20*/  ISETP.GT.U32.AND P5, PT, R4, R15, PT ;  /* 0x0000000f0400720c */ /* 0x000fe20003fa4070 */
[--C-:B------:R-:W-:Y:S01]  /*1ab30*/  @!P2 IMAD.IADD R14, R14, 0x1, -R4.reuse ;  /* 0x000000010e0ea824 */ /* 0x100fe200078e0a04 */
[----:B------:R0:W-:Y:S01]  /*1ab40*/  STL [R1+0x1ec4], R2 ;  /* 0x001ec40201007387 */ /* 0x0001e20000100800 */
[----:B------:R-:W-:Y:S01]  /*1ab50*/  @!P1 IMAD.IADD R12, R12, 0x1, -R4 ;  /* 0x000000010c0c9824 */ /* 0x000fe200078e0a04 */
[----:B------:R-:W-:Y:S01]  /*1ab60*/  ISETP.GT.U32.AND P1, PT, R4, R16, PT ;  /* 0x000000100400720c */ /* 0x000fe20003f24070 */
[----:B------:R-:W-:Y:S01]  /*1ab70*/  VIADD R6, R0, 0xc ;  /* 0x0000000c00067836 */ /* 0x000fe20000000000 */
[----:B------:R-:W-:Y:S01]  /*1ab80*/  ISETP.GT.U32.AND P2, PT, R4, R14, PT ;  /* 0x0000000e0400720c */ /* 0x000fe20003f44070 */
[----:B------:R-:W-:Y:S01]  /*1ab90*/  VIADD R5, R0, 0xb ;  /* 0x0000000b00057836 */ /* 0x000fe20000000000 */
[----:B------:R-:W-:Y:S01]  /*1aba0*/  STL [R1+0x1ec8], R10 ;  /* 0x001ec80a01007387 */ /* 0x000fe20000100800 */
[----:B------:R-:W-:Y:S01]  /*1abb0*/  @!P3 IMAD.MOV R12, RZ, RZ, -R12 ;  /* 0x000000ffff0cb224 */ /* 0x000fe200078e0a0c */
[----:B------:R-:W-:Y:S01]  /*1abc0*/  IABS R17, R6 ;  /* 0x0000000600117213 */ /* 0x000fe20000000000 */
[--C-:B------:R-:W-:Y:S01]  /*1abd0*/  @!P4 IMAD.IADD R13, R13, 0x1, -R4.reuse ;  /* 0x000000010d0dc824 */ /* 0x100fe200078e0a04 */
[----:B------:R-:W-:Y:S01]  /*1abe0*/  IABS R20, R5 ;  /* 0x0000000500147213 */ /* 0x000fe20000000000 */
[--C-:B------:R-:W-:Y:S01]  /*1abf0*/  @!P5 IMAD.IADD R15, R15, 0x1, -R4.reuse ;  /* 0x000000010f0fd824 */ /* 0x100fe200078e0a04 */
[----:B------:R-:W-:Y:S01]  /*1ac00*/  ISETP.GE.AND P4, PT, R19, RZ, PT ;  /* 0x000000ff1300720c */ /* 0x000fe20003f86270 */
[----:B------:R-:W-:Y:S01]  /*1ac10*/  IMAD.HI.U32 R19, R21, R17, RZ ;  /* 0x0000001115137227 */ /* 0x000fe200078e00ff */
[----:B------:R-:W-:Y:S01]  /*1ac20*/  ISETP.GE.AND P5, PT, R18, RZ, PT ;  /* 0x000000ff1200720c */ /* 0x000fe20003fa6270 */
[----:B0-----:R-:W0:Y:S01]  /*1ac30*/  S2R R2, SR_TID.X ;  /* 0x0000000000027919 */ /* 0x001e220000002100 */
[----:B------:R-:W-:Y:S01]  /*1ac40*/  ISETP.GT.U32.AND P3, PT, R4, R15, PT ;  /* 0x0000000f0400720c */ /* 0x000fe20003f64070 */
[----:B------:R-:W-:-:S02]  /*1ac50*/  @!P1 IMAD.IADD R16, R16, 0x1, -R4 ;  /* 0x0000000110109824 */ /* 0x000fc400078e0a04 */
[----:B------:R-:W-:Y:S01]  /*1ac60*/  IMAD.MOV.U32 R18, RZ, RZ, R20 ;  /* 0x000000ffff127224 */ /* 0x000fe200078e0014 */
[----:B------:R1:W-:Y:S01]  /*1ac70*/  STL [R1+0x1ecc], R11 ;  /* 0x001ecc0b01007387 */ /* 0x0003e20000100800 */
[----:B------:R-:W-:Y:S01]  /*1ac80*/  IMAD.MOV R19, RZ, RZ, -R19 ;  /* 0x000000ffff137224 */ /* 0x000fe200078e0a13 */
[----:B------:R-:W-:Y:S01]  /*1ac90*/  ISETP.GT.U32.AND P1, PT, R4, R16, PT ;  /* 0x000000100400720c */ /* 0x000fe20003f24070 */
[----:B------:R-:W-:Y:S01]  /*1aca0*/  @!P2 IMAD.IADD R14, R14, 0x1, -R4 ;  /* 0x000000010e0ea824 */ /* 0x000fe200078e0a04 */
[----:B------:R-:W-:Y:S01]  /*1acb0*/  ISETP.GE.AND P2, PT, R8, RZ, PT ;  /* 0x000000ff0800720c */ /* 0x000fe20003f46270 */
[----:B------:R-:W-:Y:S01]  /*1acc0*/  IMAD.HI.U32 R8, R21, R18, RZ ;  /* 0x0000001215087227 */ /* 0x000fe200078e00ff */
[----:B------:R-:W-:Y:S03]  /*1acd0*/  STL [R1+0x1ed0], R12 ;  /* 0x001ed00c01007387 */ /* 0x000fe60000100800 */
[----:B------:R-:W-:-:S02]  /*1ace0*/  IMAD R17, R4, R19, R17 ;  /* 0x0000001304117224 */ /* 0x000fc400078e0211 */
[----:B------:R-:W-:Y:S02]  /*1acf0*/  IMAD.MOV R8, RZ, RZ, -R8 ;  /* 0x000000ffff087224 */ /* 0x000fe400078e0a08 */
[----:B------:R-:W-:Y:S01]  /*1ad00*/  @!P0 IMAD.MOV R13, RZ, RZ, -R13 ;  /* 0x000000ffff0d8224 */ /* 0x000fe200078e0a0d */
[C---:B------:R-:W-:Y:S01]  /*1ad10*/  ISETP.GT.U32.AND P0, PT, R4.reuse, R17, PT ;  /* 0x000000110400720c */ /* 0x040fe20003f04070 */
[----:B------:R-:W-:Y:S02]  /*1ad20*/  IMAD R18, R4, R8, R18 ;  /* 0x0000000804127224 */ /* 0x000fe400078e0212 */
[--C-:B------:R-:W-:Y:S01]  /*1ad30*/  @!P1 IMAD.IADD R16, R16, 0x1, -R4.reuse ;  /* 0x0000000110109824 */ /* 0x100fe200078e0a04 */
[----:B------:R-:W-:Y:S01]  /*1ad40*/  STL [R1+0x1ed4], R13 ;  /* 0x001ed40d01007387 */ /* 0x000fe20000100800 */
[----:B------:R-:W-:Y:S01]  /*1ad50*/  VIADD R26, R0, 0xa ;  /* 0x0000000a001a7836 */ /* 0x000fe20000000000 */
[----:B------:R-:W-:Y:S01]  /*1ad60*/  ISETP.GT.U32.AND P1, PT, R4, R18, PT ;  /* 0x000000120400720c */ /* 0x000fe20003f24070 */
[----:B------:R-:W-:Y:S01]  /*1ad70*/  @!P3 IMAD.IADD R15, R15, 0x1, -R4 ;  /* 0x000000010f0fb824 */ /* 0x000fe200078e0a04 */
[----:B------:R-:W-:Y:S01]  /*1ad80*/  ISETP.GE.AND P3, PT, R5, RZ, PT ;  /* 0x000000ff0500720c */ /* 0x000fe20003f66270 */
[----:B------:R-:W-:-:S02]  /*1ad90*/  VIADD R19, R0, 0x9 ;  /* 0x0000000900137836 */ /* 0x000fc40000000000 */
[----:B------:R-:W-:Y:S01]  /*1ada0*/  @!P4 IMAD.MOV R14, RZ, RZ, -R14 ;  /* 0x000000ffff0ec224 */ /* 0x000fe200078e0a0e */
[----:B------:R-:W-:Y:S01]  /*1adb0*/  ISETP.GE.AND P4, PT, R6, RZ, PT ;  /* 0x000000ff0600720c */ /* 0x000fe20003f86270 */
[--C-:B------:R-:W-:Y:S01]  /*1adc0*/  @!P0 IMAD.IADD R17, R17, 0x1, -R4.reuse ;  /* 0x0000000111118824 */ /* 0x100fe200078e0a04 */
[----:B------:R-:W-:Y:S01]  /*1add0*/  ISETP.GE.AND P0, PT, R26, RZ, PT ;  /* 0x000000ff1a00720c */ /* 0x000fe20003f06270 */
[----:B------:R-:W-:Y:S01]  /*1ade0*/  @!P5 IMAD.MOV R15, RZ, RZ, -R15 ;  /* 0x000000ffff0fd224 */ /* 0x000fe200078e0a0f */
[----:B------:R-:W-:Y:S01]  /*1adf0*/  IABS R26, R26 ;  /* 0x0000001a001a7213 */ /* 0x000fe20000000000 */
[----:B------:R-:W-:Y:S01]  /*1ae00*/  VIADD R6, R0, 0x8 ;  /* 0x0000000800067836 */ /* 0x000fe20000000000 */
[----:B------:R-:W-:Y:S01]  /*1ae10*/  ISETP.GT.U32.AND P5, PT, R4, R17, PT ;  /* 0x000000110400720c */ /* 0x000fe20003fa4070 */
[----:B------:R-:W-:Y:S01]  /*1ae20*/  @!P1 IMAD.IADD R18, R18, 0x1, -R4 ;  /* 0x0000000112129824 */ /* 0x000fe200078e0a04 */
[----:B------:R-:W-:Y:S01]  /*1ae30*/  IABS R25, R19 ;  /* 0x0000001300197213 */ /* 0x000fe20000000000 */
[C---:B------:R-:W-:Y:S01]  /*1ae40*/  IMAD.HI.U32 R27, R21.reuse, R26, RZ ;  /* 0x0000001a151b7227 */ /* 0x040fe200078e00ff */
[----:B------:R-:W-:Y:S01]  /*1ae50*/  IABS R24, R6 ;  /* 0x0000000600187213 */ /* 0x000fe20000000000 */
[----:B------:R-:W-:Y:S01]  /*1ae60*/  STL [R1+0x1ed8], R14 ;  /* 0x001ed80e01007387 */ /* 0x000fe20000100800 */
[----:B------:R-:W-:Y:S01]  /*1ae70*/  ISETP.GT.U32.AND P1, PT, R4, R18, PT ;  /* 0x000000120400720c */ /* 0x000fe20003f24070 */
[----:B------:R-:W-:Y:S01]  /*1ae80*/  IMAD.MOV R27, RZ, RZ, -R27 ;  /* 0x000000ffff1b7224 */ /* 0x000fe200078e0a1b */
[----:B0-----:R-:W-:Y:S01]  /*1ae90*/  SHF.R.U32.HI R2, RZ, 0x5, R2 ;  /* 0x00000005ff027819 */ /* 0x001fe20000011602 */
[----:B------:R-:W-:Y:S01]  /*1aea0*/  IMAD.HI.U32 R5, R21, R25, RZ ;  /* 0x0000001915057227 */ /* 0x000fe200078e00ff */
[----:B------:R-:W-:Y:S02]  /*1aeb0*/  STL [R1+0x1edc], R15 ;  /* 0x001edc0f01007387 */ /* 0x000fe40000100800 */
[----:B------:R-:W-:Y:S01]  /*1aec0*/  SGXT.U32 R2, R2, 0x1 ;  /* 0x000000010202781a */ /* 0x000fe20000000000 */
[----:B------:R-:W-:Y:S01]  /*1aed0*/  @!P2 IMAD.MOV R16, RZ, RZ, -R16 ;  /* 0x000000ffff10a224 */ /* 0x000fe200078e0a10 */
[----:B------:R-:W-:Y:S01]  /*1aee0*/  ISETP.GE.AND P2, PT, R19, RZ, PT ;  /* 0x000000ff1300720c */ /* 0x000fe20003f46270 */
[----:B------:R-:W-:Y:S01]  /*1aef0*/  IMAD R19, R4, R27, R26 ;  /* 0x0000001b04137224 */ /* 0x000fe200078e021a */
[----:B------:R-:W-:Y:S01]  /*1af00*/  LOP3.LUT R2, R2, 0x3e, RZ, 0xfc, !PT ;  /* 0x0000003e02027812 */ /* 0x000fe200078efcff */
[----:B------:R-:W-:Y:S01]  /*1af10*/  IMAD.HI.U32 R20, R21, R24, RZ ;  /* 0x0000001815147227 */ /* 0x000fe200078e00ff */
[----:B------:R-:W-:Y:S03]  /*1af20*/  STL [R1+0x1ee4], R16 ;  /* 0x001ee41001007387 */ /* 0x000fe60000100800 */
[----:B------:R-:W-:-:S02]  /*1af30*/  IMAD.MOV R5, RZ, RZ, -R5 ;  /* 0x000000ffff057224 */ /* 0x000fc400078e0a05 */
[----:B------:R-:W-:Y:S01]  /*1af40*/  @!P5 IMAD.IADD R17, R17, 0x1, -R4 ;  /* 0x000000011111d824 */ /* 0x000fe200078e0a04 */
[C---:B------:R-:W-:Y:S01]  /*1af50*/  ISETP.GT.U32.AND P5, PT, R4.reuse, R19, PT ;  /* 0x000000130400720c */ /* 0x040fe20003fa4070 */
[----:B------:R-:W-:Y:S02]  /*1af60*/  IMAD.MOV R20, RZ, RZ, -R20 ;  /* 0x000000ffff147224 */ /* 0x000fe400078e0a14 */
[----:B------:R-:W-:Y:S02]  /*1af70*/  IMAD R25, R4, R5, R25 ;  /* 0x0000000504197224 */ /* 0x000fe400078e0219 */
[----:B------:R-:W-:Y:S01]  /*1af80*/  @!P1 IMAD.IADD R18, R18, 0x1, -R4 ;  /* 0x0000000112129824 */ /* 0x000fe200078e0a04 */
[----:B------:R-:W-:Y:S01]  /*1af90*/  ISETP.GE.AND P1, PT, R6, RZ, PT ;  /* 0x000000ff0600720c */ /* 0x000fe20003f26270 */
[C---:B------:R-:W-:Y:S02]  /*1afa0*/  IMAD R24, R4.reuse, R20, R24 ;  /* 0x0000001404187224 */ /* 0x040fe400078e0218 */
[----:B------:R-:W-:Y:S01]  /*1afb0*/  @!P4 IMAD.MOV R17, RZ, RZ, -R17 ;  /* 0x000000ffff11c224 */ /* 0x000fe200078e0a11 */
[----:B------:R-:W-:Y:S01]  /*1afc0*/  ISETP.GT.U32.AND P4, PT, R4, R25, PT ;  /* 0x000000190400720c */ /* 0x000fe20003f84070 */
[----:B------:R-:W-:-:S02]  /*1afd0*/  VIADD R8, R0, 0x7 ;  /* 0x0000000700087836 */ /* 0x000fc40000000000 */
[----:B------:R-:W-:Y:S01]  /*1afe0*/  @!P3 IMAD.MOV R18, RZ, RZ, -R18 ;  /* 0x000000ffff12b224 */ /* 0x000fe200078e0a12 */
[----:B------:R-:W-:Y:S01]  /*1aff0*/  ISETP.GT.U32.AND P3, PT, R4, R24, PT ;  /* 0x000000180400720c */ /* 0x000fe20003f64070 */
[--C-:B------:R-:W-:Y:S01]  /*1b000*/  @!P5 IMAD.IADD R19, R19, 0x1, -R4.reuse ;  /* 0x000000011313d824 */ /* 0x100fe200078e0a04 */
[----:B------:R-:W-:Y:S01]  /*1b010*/  IABS R23, R8 ;  /* 0x0000000800177213 */ /* 0x000fe20000000000 */
[C---:B------:R-:W-:Y:S01]  /*1b020*/  VIADD R20, R0.reuse, 0x5 ;  /* 0x0000000500147836 */ /* 0x040fe20000000000 */
[----:B------:R-:W-:Y:S01]  /*1b030*/  STL [R1+0x1ee8], R17 ;  /* 0x001ee81101007387 */ /* 0x000fe20000100800 */
[----:B------:R-:W-:Y:S01]  /*1b040*/  VIADD R27, R0, 0x6 ;  /* 0x00000006001b7836 */ /* 0x000fe20000000000 */
[----:B------:R-:W-:Y:S01]  /*1b050*/  ISETP.GT.U32.AND P5, PT, R4, R19, PT ;  /* 0x000000130400720c */ /* 0x000fe20003fa4070 */
[----:B------:R-:W-:Y:S01]  /*1b060*/  IMAD.HI.U32 R22, R21, R23, RZ ;  /* 0x0000001715167227 */ /* 0x000fe200078e00ff */
[----:B------:R-:W-:Y:S01]  /*1b070*/  IABS R6, R20 ;  /* 0x0000001400067213 */ /* 0x000fe20000000000 */
[----:B------:R-:W-:Y:S02]  /*1b080*/  STL [R1+0x1eec], R18 ;  /* 0x001eec1201007387 */ /* 0x000fe40000100800 */
[----:B------:R-:W-:-:S02]  /*1b090*/  @!P4 IMAD.IADD R25, R25, 0x1, -R4 ;  /* 0x000000011919c824 */ /* 0x000fc400078e0a04 */
[----:B------:R-:W-:Y:S01]  /*1b0a0*/  IMAD.MOV R22, RZ, RZ, -R22 ;  /* 0x000000ffff167224 */ /* 0x000fe200078e0a16 */
[----:B------:R0:W-:Y:S01]  /*1b0b0*/  STL [R1+0x1e44], R0 ;  /* 0x001e440001007387 */ /* 0x0001e20000100800 */
[----:B------:R-:W-:Y:S01]  /*1b0c0*/  @!P3 IMAD.IADD R24, R24, 0x1, -R4 ;  /* 0x000000011818b824 */ /* 0x000fe200078e0a04 */
[C---:B------:R-:W-:Y:S01]  /*1b0d0*/  ISETP.GT.U32.AND P3, PT, R4.reuse, R25, PT ;  /* 0x000000190400720c */ /* 0x040fe20003f64070 */
[----:B------:R-:W-:Y:S01]  /*1b0e0*/  IMAD R23, R4, R22, R23 ;  /* 0x0000001604177224 */ /* 0x000fe200078e0217 */
[----:B------:R-:W-:Y:S01]  /*1b0f0*/  IABS R22, R27 ;  /* 0x0000001b00167213 */ /* 0x000fe20000000000 */
[----:B------:R-:W-:-:S04]  /*1b100*/  IMAD.HI.U32 R28, R21, R6, RZ ;  /* 0x00000006151c7227 */ /* 0x000fc800078e00ff */
[----:B------:R-:W-:Y:S02]  /*1b110*/  IMAD.MOV R28, RZ, RZ, -R28 ;  /* 0x000000ffff1c7224 */ /* 0x000fe400078e0a1c */
[----:B------:R-:W-:-:S04]  /*1b120*/  IMAD.HI.U32 R29, R21, R22, RZ ;  /* 0x00000016151d7227 */ /* 0x000fc800078e00ff */
[----:B------:R-:W-:Y:S01]  /*1b130*/  @!P5 IMAD.IADD R19, R19, 0x1, -R4 ;  /* 0x000000011313d824 */ /* 0x000fe200078e0a04 */
[C---:B------:R-:W-:Y:S01]  /*1b140*/  ISETP.GT.U32.AND P5, PT, R4.reuse, R23, PT ;  /* 0x000000170400720c */ /* 0x040fe20003fa4070 */
[C---:B------:R-:W-:Y:S02]  /*1b150*/  IMAD R6, R4.reuse, R28, R6 ;  /* 0x0000001c04067224 */ /* 0x040fe400078e0206 */
[----:B------:R-:W-:Y:S02]  /*1b160*/  IMAD.MOV R29, RZ, RZ, -R29 ;  /* 0x000000ffff1d7224 */ /* 0x000fe400078e0a1d */
[----:B------:R-:W-:Y:S01]  /*1b170*/  @!P3 IMAD.IADD R25, R25, 0x1, -R4 ;  /* 0x000000011919b824 */ /* 0x000fe200078e0a04 */
[----:B------:R-:W-:Y:S01]  /*1b180*/  ISETP.GT.U32.AND P3, PT, R4, R6, PT ;  /* 0x000000060400720c */ /* 0x000fe20003f64070 */
[----:B-1----:R-:W-:Y:S02]  /*1b190*/  VIADD R11, R0, 0x4 ;  /* 0x00000004000b7836 */ /* 0x002fe40000000000 */
[----:B------:R-:W-:-:S02]  /*1b1a0*/  IMAD R22, R4, R29, R22 ;  /* 0x0000001d04167224 */ /* 0x000fc400078e0216 */
[----:B------:R-:W-:Y:S01]  /*1b1b0*/  @!P2 IMAD.MOV R25, RZ, RZ, -R25 ;  /* 0x000000ffff19a224 */ /* 0x000fe200078e0a19 */
[----:B------:R-:W-:Y:S01]  /*1b1c0*/  IABS R5, R11 ;  /* 0x0000000b00057213 */ /* 0x000fe20000000000 */
[--C-:B------:R-:W-:Y:S01]  /*1b1d0*/  @!P5 IMAD.IADD R23, R23, 0x1, -R4.reuse ;  /* 0x000000011717d824 */ /* 0x100fe200078e0a04 */
[----:B------:R-:W-:Y:S01]  /*1b1e0*/  ISETP.GT.U32.AND P4, PT, R4, R22, PT ;  /* 0x000000160400720c */ /* 0x000fe20003f84070 */
[----:B------:R-:W-:Y:S02]  /*1b1f0*/  VIADD R9, R0, 0x3 ;  /* 0x0000000300097836 */ /* 0x000fe40000000000 */
[----:B------:R-:W-:Y:S01]  /*1b200*/  IMAD.HI.U32 R26, R21, R5, RZ ;  /* 0x00000005151a7227 */ /* 0x000fe200078e00ff */
[----:B------:R-:W-:Y:S02]  /*1b210*/  ISETP.GT.U32.AND P5, PT, R4, R23, PT ;  /* 0x000000170400720c */ /* 0x000fe40003fa4070 */
[----:B------:R-:W-:Y:S01]  /*1b220*/  IABS R29, R9 ;  /* 0x00000009001d7213 */ /* 0x000fe20000000000 */
[----:B------:R-:W-:Y:S01]  /*1b230*/  @!P3 IMAD.IADD R6, R6, 0x1, -R4 ;  /* 0x000000010606b824 */ /* 0x000fe200078e0a04 */
[----:B------:R-:W-:Y:S01]  /*1b240*/  ISETP.GE.AND P3, PT, R27, RZ, PT ;  /* 0x000000ff1b00720c */ /* 0x000fe20003f66270 */
[----:B------:R-:W-:-:S02]  /*1b250*/  IMAD.MOV R26, RZ, RZ, -R26 ;  /* 0x000000ffff1a7224 */ /* 0x000fc400078e0a1a */
[----:B------:R-:W-:Y:S01]  /*1b260*/  VIADD R10, R0, 0x2 ;  /* 0x00000002000a7836 */ /* 0x000fe20000000000 */
[C---:B------:R-:W-:Y:S01]  /*1b270*/  ISETP.GT.U32.AND P2, PT, R4.reuse, R6, PT ;  /* 0x000000060400720c */ /* 0x040fe20003f44070 */
[----:B------:R-:W-:Y:S02]  /*1b280*/  IMAD R5, R4, R26, R5 ;  /* 0x0000001a04057224 */ /* 0x000fe400078e0205 */
[----:B------:R-:W-:Y:S01]  /*1b290*/  VIADD R26, R0, 0x1 ;  /* 0x00000001001a7836 */ /* 0x000fe20000000000 */
[----:B------:R-:W-:Y:S01]  /*1b2a0*/  IABS R28, R10 ;  /* 0x0000000a001c7213 */ /* 0x000fe20000000000 */
[----:B------:R-:W-:Y:S02]  /*1b2b0*/  @!P4 IMAD.IADD R22, R22, 0x1, -R4 ;  /* 0x000000011616c824 */ /* 0x000fe400078e0a04 */
[----:B------:R-:W-:Y:S02]  /*1b2c0*/  IMAD R2, R2, UR8, RZ ;  /* 0x0000000802027c24 */ /* 0x000fe4000f8e02ff */
[----:B0-----:R-:W-:Y:S01]  /*1b2d0*/  IMAD R0, RZ, RZ, -UR8 ;  /* 0x80000008ff007e24 */ /* 0x001fe2000f8e02ff */
[C---:B------:R-:W-:Y:S01]  /*1b2e0*/  ISETP.GT.U32.AND P4, PT, R4.reuse, R22, PT ;  /* 0x000000160400720c */ /* 0x040fe20003f84070 */
[----:B------:R-:W-:Y:S01]  /*1b2f0*/  @!P0 IMAD.MOV R19, RZ, RZ, -R19 ;  /* 0x000000ffff138224 */ /* 0x000fe200078e0a13 */
[----:B------:R-:W-:Y:S01]  /*1b300*/  ISETP.GT.U32.AND P0, PT, R4, R24, PT ;  /* 0x000000180400720c */ /* 0x000fe20003f04070 */
[----:B------:R-:W-:-:S02]  /*1b310*/  IMAD R2, R0, 0x2, R2 ;  /* 0x0000000200027824 */ /* 0x000fc400078e0202 */
[--C-:B------:R-:W-:Y:S01]  /*1b320*/  @!P5 IMAD.IADD R23, R23, 0x1, -R4.reuse ;  /* 0x000000011717d824 */ /* 0x100fe200078e0a04 */
[----:B------:R-:W-:Y:S01]  /*1b330*/  ISETP.GE.AND P5, PT, R8, RZ, PT ;  /* 0x000000ff0800720c */ /* 0x000fe20003fa6270 */
[----:B------:R-:W-:Y:S01]  /*1b340*/  STL [R1+0x1ef0], R19 ;  /* 0x001ef01301007387 */ /* 0x000fe20000100800 */
[--C-:B------:R-:W-:Y:S01]  /*1b350*/  @!P2 IMAD.IADD R6, R6, 0x1, -R4.reuse ;  /* 0x000000010606a824 */ /* 0x100fe200078e0a04 */
[----:B------:R-:W-:Y:S01]  /*1b360*/  ISETP.GE.AND P2, PT, R9, RZ, PT ;  /* 0x000000ff0900720c */ /* 0x000fe20003f46270 */
[----:B------:R-:W-:Y:S01]  /*1b370*/  IMAD.HI.U32 R12, R21, R29, RZ ;  /* 0x0000001d150c7227 */ /* 0x000fe200078e00ff */
[----:B------:R0:W-:Y:S03]  /*1b380*/  STL [R1+0x858], R2 ;  /* 0x0008580201007387 */ /* 0x0001e60000100800 */
[--C-:B------:R-:W-:Y:S01]  /*1b390*/  @!P4 IMAD.IADD R22, R22, 0x1, -R4.reuse ;  /* 0x000000011616c824 */ /* 0x100fe200078e0a04 */
[----:B------:R-:W1:Y:S01]  /*1b3a0*/  S2R R9, SR_TID.X ;  /* 0x0000000000097919 */ /* 0x000e620000002100 */
[----:B------:R-:W-:Y:S01]  /*1b3b0*/  @!P0 IMAD.IADD R24, R24, 0x1, -R4 ;  /* 0x0000000118188824 */ /* 0x000fe200078e0a04 */
[----:B------:R-:W-:Y:S01]  /*1b3c0*/  ISETP.GT.U32.AND P0, PT, R4, R5, PT ;  /* 0x000000050400720c */ /* 0x000fe20003f04070 */
[----:B------:R-:W-:-:S02]  /*1b3d0*/  @!P3 IMAD.MOV R22, RZ, RZ, -R22 ;  /* 0x000000ffff16b224 */ /* 0x000fc400078e0a16 */
[----:B------:R-:W-:Y:S02]  /*1b3e0*/  @!P1 IMAD.MOV R24, RZ, RZ, -R24 ;  /* 0x000000ffff189224 */ /* 0x000fe400078e0a18 */
[----:B0-----:R-:W-:Y:S02]  /*1b3f0*/  IMAD R2, R0, 0x2, R2 ;  /* 0x0000000200027824 */ /* 0x001fe400078e0202 */
[----:B------:R-:W-:Y:S01]  /*1b400*/  @!P5 IMAD.MOV R23, RZ, RZ, -R23 ;  /* 0x000000ffff17d224 */ /* 0x000fe200078e0a17 */
[----:B------:R-:W-:Y:S01]  /*1b410*/  ISETP.GE.AND P5, PT, R11, RZ, PT ;  /* 0x000000ff0b00720c */ /* 0x000fe20003fa6270 */
[----:B------:R-:W-:Y:S01]  /*1b420*/  IMAD.MOV R12, RZ, RZ, -R12 ;  /* 0x000000ffff0c7224 */ /* 0x000fe200078e0a0c */
[----:B------:R0:W-:Y:S03]  /*1b430*/  STL [R1+0x860], R2 ;  /* 0x0008600201007387 */ /* 0x0001e60000100800 */
[----:B------:R-:W-:Y:S01]  /*1b440*/  IMAD R8, R4, R12, R29 ;  /* 0x0000000c04087224 */ /* 0x000fe200078e021d */
[----:B------:R-:W-:Y:S01]  /*1b450*/  IABS R12, R26 ;  /* 0x0000001a000c7213 */ /* 0x000fe20000000000 */
[----:B------:R-:W-:Y:S01]  /*1b460*/  @!P0 IMAD.IADD R5, R5, 0x1, -R4 ;  /* 0x0000000105058824 */ /* 0x000fe200078e0a04 */
[----:B------:R-:W-:Y:S01]  /*1b470*/  ISETP.GE.AND P0, PT, R20, RZ, PT ;  /* 0x000000ff1400720c */ /* 0x000fe20003f06270 */
[----:B------:R-:W-:Y:S01]  /*1b480*/  IMAD.HI.U32 R29, R21, R28, RZ ;  /* 0x0000001c151d7227 */ /* 0x000fe200078e00ff */
[----:B------:R-:W-:-:S02]  /*1b490*/  ISETP.GT.U32.AND P4, PT, R4, R8, PT ;  /* 0x000000080400720c */ /* 0x000fc40003f84070 */
[----:B------:R-:W-:Y:S01]  /*1b4a0*/  ISETP.GT.U32.AND P1, PT, R4, R5, PT ;  /* 0x000000050400720c */ /* 0x000fe20003f24070 */
[----:B0-----:R-:W-:Y:S02]  /*1b4b0*/  IMAD R2, R0, 0x2, R2 ;  /* 0x0000000200027824 */ /* 0x001fe400078e0202 */
[----:B------:R-:W-:Y:S02]  /*1b4c0*/  IMAD.MOV.U32 R27, RZ, RZ, R12 ;  /* 0x000000ffff1b7224 */ /* 0x000fe400078e000c */
[----:B------:R-:W-:Y:S01]  /*1b4d0*/  IMAD.MOV R29, RZ, RZ, -R29 ;  /* 0x000000ffff1d7224 */ /* 0x000fe200078e0a1d */
[----:B------:R0:W-:Y:S01]  /*1b4e0*/  STL [R1+0x82c], R2 ;  /* 0x00082c0201007387 */ /* 0x0001e20000100800 */
[----:B------:R-:W-:-:S03]  /*1b4f0*/  IMAD.HI.U32 R21, R21, R27, RZ ;  /* 0x0000001b15157227 */ /* 0x000fc600078e00ff */
[----:B------:R-:W-:Y:S01]  /*1b500*/  STL [R1+0x1ef4], R25 ;  /* 0x001ef41901007387 */ /* 0x000fe20000100800 */
[----:B------:R-:W-:Y:S02]  /*1b510*/  IMAD.MOV R21, RZ, RZ, -R21 ;  /* 0x000000ffff157224 */ /* 0x000fe400078e0a15 */
[----:B------:R-:W-:Y:S01]  /*1b520*/  @!P4 IMAD.IADD R8, R8, 0x1, -R4 ;  /* 0x000000010808c824 */ /* 0x000fe200078e0a04 */
[----:B------:R-:W-:Y:S01]  /*1b530*/  STL [R1+0x1ef8], R24 ;  /* 0x001ef81801007387 */ /* 0x000fe20000100800 */
[----:B------:R-:W-:Y:S01]  /*1b540*/  IMAD R20, R4, R29, R28 ;  /* 0x0000001d04147224 */ /* 0x000fe200078e021c */
[C---:B-1----:R-:W-:Y:S01]  /*1b550*/  LOP3.LUT R28, R9.reuse, 0x3, RZ, 0xc0, !PT ;  /* 0x00000003091c7812 */ /* 0x042fe200078ec0ff */
[----:B0-----:R-:W-:Y:S01]  /*1b560*/  IMAD R2, R0, 0x2, R2 ;  /* 0x0000000200027824 */ /* 0x001fe200078e0202 */
[----:B------:R-:W-:Y:S01]  /*1b570*/  STL [R1+0x1efc], R23 ;  /* 0x001efc1701007387 */ /* 0x000fe20000100800 */
[C---:B------:R-:W-:Y:S01]  /*1b580*/  IMAD R27, R4.reuse, R21, R27 ;  /* 0x00000015041b7224 */ /* 0x040fe200078e021b */
[C---:B------:R-:W-:Y:S01]  /*1b590*/  ISETP.GT.U32.AND P4, PT, R4.reuse, R8, PT ;  /* 0x000000080400720c */ /* 0x040fe20003f84070 */
[----:B------:R-:W-:Y:S01]  /*1b5a0*/  IMAD.SHL.U32 R12, R9, 0x40, RZ ;  /* 0x00000040090c7824 */ /* 0x000fe200078e00ff */
[----:B------:R-:W-:Y:S01]  /*1b5b0*/  STL [R1+0x1f00], R22 ;  /* 0x001f001601007387 */ /* 0x000fe20000100800 */
[----:B------:R-:W-:Y:S01]  /*1b5c0*/  @!P1 IMAD.IADD R5, R5, 0x1, -R4 ;  /* 0x0000000105059824 */ /* 0x000fe200078e0a04 */
[C---:B------:R-:W-:Y:S01]  /*1b5d0*/  ISETP.GT.U32.AND P3, PT, R4.reuse, R20, PT ;  /* 0x000000140400720c */ /* 0x040fe20003f64070 */
[----:B------:R-:W-:Y:S01]  /*1b5e0*/  IMAD.SHL.U32 R11, R9, 0x8, RZ ;  /* 0x00000008090b7824 */ /* 0x000fe200078e00ff */
[----:B------:R0:W-:Y:S01]  /*1b5f0*/  STL [R1+0x820], R2 ;  /* 0x0008200201007387 */ /* 0x0001e20000100800 */
[----:B------:R-:W-:Y:S01]  /*1b600*/  ISETP.GT.U32.AND P1, PT, R4, R27, PT ;  /* 0x0000001b0400720c */ /* 0x000fe20003f24070 */
[----:B------:R-:W-:Y:S01]  /*1b610*/  IMAD R28, R28, 0x88, RZ ;  /* 0x000000881c1c7824 */ /* 0x000fe200078e02ff */
[----:B------:R-:W-:Y:S01]  /*1b620*/  SHF.R.U32.HI R29, RZ, 0x2, R9 ;  /* 0x00000002ff1d7819 */ /* 0x000fe20000011609 */
[----:B------:R-:W-:Y:S01]  /*1b630*/  @!P0 IMAD.MOV R6, RZ, RZ, -R6 ;  /* 0x000000ffff068224 */ /* 0x000fe200078e0a06 */
[----:B------:R-:W-:-:S02]  /*1b640*/  LOP3.LUT R21, R12, 0x1c0, RZ, 0xc0, !PT ;  /* 0x000001c00c157812 */ /* 0x000fc400078ec0ff */
[----:B------:R-:W-:Y:S01]  /*1b650*/  SGXT.U32 R29, R29, 0x3 ;  /* 0x000000031d1d781a */ /* 0x000fe20000000000 */
[----:B------:R-:W-:Y:S01]  /*1b660*/  @!P4 IMAD.IADD R8, R8, 0x1, -R4 ;  /* 0x000000010808c824 */ /* 0x000fe200078e0a04 */
[----:B------:R-:W-:Y:S01]  /*1b670*/  LOP3.LUT R21, R21, 0x30, R11, 0xf8, !PT ;  /* 0x0000003015157812 */ /* 0x000fe200078ef80b */
[----:B0-----:R-:W-:Y:S01]  /*1b680*/  IMAD R2, R0, 0x2, R2 ;  /* 0x0000000200027824 */ /* 0x001fe200078e0202 */
[----:B------:R-:W-:Y:S01]  /*1b690*/  ISETP.GE.AND P4, PT, R10, RZ, PT ;  /* 0x000000ff0a00720c */ /* 0x000fe20003f86270 */
[--C-:B------:R-:W-:Y:S02]  /*1b6a0*/  @!P3 IMAD.IADD R20, R20, 0x1, -R4.reuse ;  /* 0x000000011414b824 */ /* 0x100fe400078e0a04 */
[----:B------:R-:W-:Y:S01]  /*1b6b0*/  @!P1 IMAD.IADD R27, R27, 0x1, -R4 ;  /* 0x000000011b1b9824 */ /* 0x000fe200078e0a04 */
[----:B------:R0:W-:Y:S01]  /*1b6c0*/  STL [R1+0x818], R2 ;  /* 0x0008180201007387 */ /* 0x0001e20000100800 */
[----:B------:R-:W-:Y:S01]  /*1b6d0*/  IMAD.SHL.U32 R10, R9, 0x2, RZ ;  /* 0x00000002090a7824 */ /* 0x000fe200078e00ff */
[----:B------:R-:W-:-:S02]  /*1b6e0*/  ISETP.GT.U32.AND P3, PT, R4, R20, PT ;  /* 0x000000140400720c */ /* 0x000fc40003f64070 */
[----:B------:R-:W-:Y:S02]  /*1b6f0*/  ISETP.GT.U32.AND P1, PT, R4, R27, PT ;  /* 0x0000001b0400720c */ /* 0x000fe40003f24070 */
[----:B------:R-:W-:Y:S02]  /*1b700*/  LOP3.LUT R10, R21, 0x30, R10, 0x78, !PT ;  /* 0x00000030150a7812 */ /* 0x000fe400078e780a */
[----:B------:R-:W-:Y:S01]  /*1b710*/  LOP3.LUT R9, R9, 0x3f, RZ, 0xc0, !PT ;  /* 0x0000003f09097812 */ /* 0x000fe200078ec0ff */
[----:B0-----:R-:W-:-:S05]  /*1b720*/  IMAD R2, R0, 0x2, R2 ;  /* 0x0000000200027824 */ /* 0x001fca00078e0202 */
[----:B------:R0:W-:Y:S01]  /*1b730*/  STL [R1+0x81c], R2 ;  /* 0x00081c0201007387 */ /* 0x0001e20000100800 */
[--C-:B------:R-:W-:Y:S01]  /*1b740*/  @!P3 IMAD.IADD R20, R20, 0x1, -R4.reuse ;  /* 0x000000011414b824 */ /* 0x100fe200078e0a04 */
[----:B------:R-:W-:Y:S01]  /*1b750*/  ISETP.GE.AND P3, PT, R26, RZ, PT ;  /* 0x000000ff1a00720c */ /* 0x000fe20003f66270 */
[----:B------:R-:W-:Y:S01]  /*1b760*/  @!P1 IMAD.IADD R27, R27, 0x1, -R4 ;  /* 0x000000011b1b9824 */ /* 0x000fe200078e0a04 */
[----:B------:R-:W-:Y:S01]  /*1b770*/  ISETP.NE.AND P1, PT, R7, RZ, PT ;  /* 0x000000ff0700720c */ /* 0x000fe20003f25270 */
[----:B------:R-:W-:Y:S01]  /*1b780*/  IMAD R4, R9, UR9, RZ ;  /* 0x0000000909047c24 */ /* 0x000fe2000f8e02ff */
[----:B------:R-:W-:Y:S01]  /*1b790*/  LOP3.LUT R7, RZ, R7, RZ, 0x33, !PT ;  /* 0x00000007ff077212 */ /* 0x000fe200078e33ff */
[----:B------:R-:W-:Y:S02]  /*1b7a0*/  IMAD.MOV.U32 R21, RZ, RZ, R20 ;  /* 0x000000ffff157224 */ /* 0x000fe400078e0014 */
[----:B------:R-:W-:Y:S01]  /*1b7b0*/  IMAD.MOV.U32 R26, RZ, RZ, R3 ;  /* 0x000000ffff1a7224 */ /* 0x000fe200078e0003 */
[----:B---3--:R-:W-:Y:S01]  /*1b7c0*/  IADD3 R4, P0, PT, R4, UR12, RZ ;  /* 0x0000000c04047c10 */ /* 0x008fe2000ff1e0ff */
[C---:B0-----:R-:W-:Y:S01]  /*1b7d0*/  IMAD R2, R0.reuse, 0x2, R2 ;  /* 0x0000000200027824 */ /* 0x041fe200078e0202 */
[----:B------:R-:W0:Y:S04]  /*1b7e0*/  LDCU UR12, c[0x0][0x3a0] ;  /* 0x00007400ff0c77ac */ /* 0x000e280008000800 */
[----:B------:R1:W-:Y:S04]  /*1b7f0*/  STL [R1+0x824], R2 ;  /* 0x0008240201007387 */ /* 0x0003e80000100800 */
[----:B------:R-:W-:Y:S01]  /*1b800*/  STL [R1+0x1e38], R12 ;  /* 0x001e380c01007387 */ /* 0x000fe20000100800 */
[----:B-1----:R-:W-:-:S05]  /*1b810*/  IMAD R2, R0, 0x2, R2 ;  /* 0x0000000200027824 */ /* 0x002fca00078e0202 */
[----:B------:R1:W-:Y:S04]  /*1b820*/  STL [R1+0x828], R2 ;  /* 0x0008280201007387 */ /* 0x0003e80000100800 */
[----:B------:R2:W-:Y:S01]  /*1b830*/  STL [R1+0x1e3c], R11 ;  /* 0x001e3c0b01007387 */ /* 0x0005e20000100800 */
[----:B-1----:R-:W-:Y:S01]  /*1b840*/  IMAD R2, R0, 0x2, R2 ;  /* 0x0000000200027824 */ /* 0x002fe200078e0202 */
[----:B--2---:R-:W-:-:S04]  /*1b850*/  LOP3.LUT R11, R28, R29, RZ, 0xfc, !PT ;  /* 0x0000001d1c0b7212 */ /* 0x004fc800078efcff */
[----:B------:R1:W-:Y:S02]  /*1b860*/  STL [R1+0x830], R2 ;  /* 0x0008300201007387 */ /* 0x0003e40000100800 */
[----:B-1----:R-:W-:-:S05]  /*1b870*/  IMAD R2, R0, 0x2, R2 ;  /* 0x0000000200027824 */ /* 0x002fca00078e0202 */
[----:B------:R1:W-:Y:S04]  /*1b880*/  STL [R1+0x838], R2 ;  /* 0x0008380201007387 */ /* 0x0003e80000100800 */
[----:B------:R-:W-:Y:S01]  /*1b890*/  STL [R1+0x2b4], R11 ;  /* 0x0002b40b01007387 */ /* 0x000fe20000100800 */
[----:B-1----:R-:W-:-:S05]  /*1b8a0*/  IMAD R2, R0, 0x2, R2 ;  /* 0x0000000200027824 */ /* 0x002fca00078e0202 */
[----:B------:R1:W-:Y:S04]  /*1b8b0*/  STL [R1+0x834], R2 ;  /* 0x0008340201007387 */ /* 0x0003e80000100800 */
[----:B------:R-:W-:Y:S01]  /*1b8c0*/  STL [R1+0x2b0], R10 ;  /* 0x0002b00a01007387 */ /* 0x000fe20000100800 */
[----:B-1----:R-:W-:-:S05]  /*1b8d0*/  IMAD R2, R0, 0x2, R2 ;  /* 0x0000000200027824 */ /* 0x002fca00078e0202 */
[----:B------:R1:W-:Y:S04]  /*1b8e0*/  STL [R1+0x840], R2 ;  /* 0x0008400201007387 */ /* 0x0003e80000100800 */
[----:B------:R-:W-:Y:S01]  /*1b8f0*/  STL [R1+0x1f04], R6 ;  /* 0x001f040601007387 */ /* 0x000fe20000100800 */
[----:B-1----:R-:W-:-:S05]  /*1b900*/  IMAD R2, R0, 0x2, R2 ;  /* 0x0000000200027824 */ /* 0x002fca00078e0202 */
[----:B------:R1:W-:Y:S02]  /*1b910*/  STL [R1+0x83c], R2 ;  /* 0x00083c0201007387 */ /* 0x0003e40000100800 */
[----:B-1----:R-:W-:-:S05]  /*1b920*/  IMAD R2, R0, 0x2, R2 ;  /* 0x0000000200027824 */ /* 0x002fca00078e0202 */
[----:B------:R1:W-:Y:S04]  /*1b930*/  STL [R1+0x848], R2 ;  /* 0x0008480201007387 */ /* 0x0003e80000100800 */
[----:B------:R-:W-:Y:S01]  /*1b940*/  STL [R1+0x1e74], R4 ;  /* 0x001e740401007387 */ /* 0x000fe20000100800 */
[----:B-1----:R-:W-:-:S05]  /*1b950*/  IMAD R2, R0, 0x2, R2 ;  /* 0x0000000200027824 */ /* 0x002fca00078e0202 */
[----:B------:R1:W-:Y:S04]  /*1b960*/  STL [R1+0x84c], R2 ;  /* 0x00084c0201007387 */ /* 0x0003e80000100800 */
[----:B------:R-:W2:Y:S04]  /*1b970*/  LDL.LU R29, [R1+0x7bc] ;  /* 0x0007bc00011d7983 */ /* 0x000ea80000300800 */
[----:B------:R-:W3:Y:S01]  /*1b980*/  LDL.LU R28, [R1+0x7b8] ;  /* 0x0007b800011c7983 */ /* 0x000ee20000300800 */
[----:B-1----:R-:W-:-:S05]  /*1b990*/  IMAD R2, R0, 0x2, R2 ;  /* 0x0000000200027824 */ /* 0x002fca00078e0202 */
[----:B------:R1:W-:Y:S04]  /*1b9a0*/  STL [R1+0x844], R2 ;  /* 0x0008440201007387 */ /* 0x0003e80000100800 */
[----:B------:R-:W4:Y:S04]  /*1b9b0*/  LDL.LU R20, [R1+0x7b4] ;  /* 0x0007b40001147983 */ /* 0x000f280000300800 */
        /* <DEDUP_REMOVED lines=12> */
[----:B------:R-:W4:Y:S01]  /*1ba80*/  LDL.LU R14, [R1+0xa4] ;  /* 0x0000a400010e7983 */ /* 0x000f220000300800 */
[----:B------:R-:W-:-:S03]  /*1ba90*/  @!P5 IMAD.MOV R5, RZ, RZ, -R5 ;  /* 0x000000ffff05d224 */ /* 0x000fc600078e0a05 */
[----:B------:R-:W4:Y:S04]  /*1baa0*/  LDL.LU R13, [R1+0xb0] ;  /* 0x0000b000010d7983 */ /* 0x000f280000300800 */
[----:B------:R-:W4:Y:S04]  /*1bab0*/  LDL.LU R12, [R1+0xcc] ;  /* 0x0000cc00010c7983 */ /* 0x000f280000300800 */
[----:B------:R-:W4:Y:S04]  /*1bac0*/  LDL.LU R11, [R1+0x158] ;  /* 0x00015800010b7983 */ /* 0x000f280000300800 */
[----:B------:R-:W4:Y:S04]  /*1bad0*/  LDL.LU R10, [R1+0x160] ;  /* 0x00016000010a7983 */ /* 0x000f280000300800 */
[----:B-1----:R-:W4:Y:S04]  /*1bae0*/  LDL.LU R2, [R1+0x164] ;  /* 0x0001640001027983 */ /* 0x002f280000300800 */
[----:B------:R-:W4:Y:S04]  /*1baf0*/  LDL.LU R9, [R1+0x168] ;  /* 0x0001680001097983 */ /* 0x000f280000300800 */
[----:B------:R1:W-:Y:S04]  /*1bb00*/  STL [R1+0x1f08], R0 ;  /* 0x001f080001007387 */ /* 0x0003e80000100800 */
[----:B-1----:R-:W4:Y:S04]  /*1bb10*/  LDL.LU R0, [R1+0x7b0] ;  /* 0x0007b00001007983 */ /* 0x002f280000300800 */
[----:B------:R1:W-:Y:S04]  /*1bb20*/  STL [R1+0x1f0c], R5 ;  /* 0x001f0c0501007387 */ /* 0x0003e80000100800 */
[----:B-1----:R-:W4:Y:S01]  /*1bb30*/  LDL.LU R5, [R1+0x7c0] ;  /* 0x0007c00001057983 */ /* 0x002f220000300800 */
[----:B------:R-:W-:-:S02]  /*1bb40*/  @!P2 IMAD.MOV R8, RZ, RZ, -R8 ;  /* 0x000000ffff08a224 */ /* 0x000fc400078e0a08 */
[----:B------:R-:W-:Y:S02]  /*1bb50*/  @!P4 IMAD.MOV R21, RZ, RZ, -R21 ;  /* 0x000000ffff15c224 */ /* 0x000fe400078e0a15 */
[----:B------:R-:W-:Y:S02]  /*1bb60*/  @!P3 IMAD.MOV R27, RZ, RZ, -R27 ;  /* 0x000000ffff1bb224 */ /* 0x000fe400078e0a1b */
[----:B------:R-:W-:Y:S01]  /*1bb70*/  @!P6 IMAD.MOV R26, RZ, RZ, -R26 ;  /* 0x000000ffff1ae224 */ /* 0x000fe200078e0a1a */
[----:B------:R-:W-:Y:S04]  /*1bb80*/  STL [R1+0x1f10], R8 ;  /* 0x001f100801007387 */ /* 0x000fe80000100800 */
[----:B------:R-:W-:Y:S04]  /*1bb90*/  STL [R1+0x1f14], R21 ;  /* 0x001f141501007387 */ /* 0x000fe80000100800 */
[----:B------:R-:W-:Y:S04]  /*1bba0*/  STL [R1+0x1f18], R27 ;  /* 0x001f181b01007387 */ /* 0x000fe80000100800 */
[----:B------:R-:W-:Y:S01]  /*1bbb0*/  STL [R1+0x1f1c], R26 ;  /* 0x001f1c1a01007387 */ /* 0x000fe20000100800 */
[----:B--2---:R-:W-:-:S02]  /*1bbc0*/  SEL R29, R7, R29, !P1 ;  /* 0x0000001d071d7207 */ /* 0x004fc40004800000 */
[----:B---3--:R-:W-:-:S03]  /*1bbd0*/  SEL R28, R7, R28, !P1 ;  /* 0x0000001c071c7207 */ /* 0x008fc60004800000 */
[----:B------:R-:W-:Y:S01]  /*1bbe0*/  STL [R1+0x1f20], R29 ;  /* 0x001f201d01007387 */ /* 0x000fe20000100800 */
[C---:B----4-:R-:W-:Y:S02]  /*1bbf0*/  SEL R20, R7.reuse, R20, !P1 ;  /* 0x0000001407147207 */ /* 0x050fe40004800000 */
[----:B------:R-:W-:-:S05]  /*1bc00*/  SEL R5, R7, R5, !P1 ;  /* 0x0000000507057207 */ /* 0x000fca0004800000 */
[----:B------:R1:W-:Y:S04]  /*1bc10*/  STL [R1], R5 ;  /* 0x0000000501007387 */ /* 0x0003e80000100800 */
[----:B------:R-:W-:Y:S01]  /*1bc20*/  STL [R1+0x1f24], R28 ;  /* 0x001f241c01007387 */ /* 0x000fe20000100800 */
[C---:B-1----:R-:W-:Y:S02]  /*1bc30*/  SEL R5, R7.reuse, R0, !P1 ;  /* 0x0000000007057207 */ /* 0x042fe40004800000 */
[C---:B------:R-:W-:Y:S02]  /*1bc40*/  SEL R0, R7.reuse, R3, !P1 ;  /* 0x0000000307007207 */ /* 0x040fe40004800000 */
[C---:B------:R-:W-:Y:S01]  /*1bc50*/  SEL R3, R7.reuse, R4, !P1 ;  /* 0x0000000407037207 */ /* 0x040fe20004800000 */
[----:B------:R-:W-:Y:S01]  /*1bc60*/  STL [R1+0x1f28], R20 ;  /* 0x001f281401007387 */ /* 0x000fe20000100800 */
[----:B------:R-:W-:-:S03]  /*1bc70*/  SEL R4, R7, R6, !P1 ;  /* 0x0000000607047207 */ /* 0x000fc60004800000 */
[----:B------:R-:W-:Y:S04]  /*1bc80*/  STL [R1+0x4], R5 ;  /* 0x0000040501007387 */ /* 0x000fe80000100800 */
[----:B------:R1:W-:Y:S04]  /*1bc90*/  STL [R1+0x10], R0 ;  /* 0x0000100001007387 */ /* 0x0003e80000100800 */
[----:B------:R2:W-:Y:S01]  /*1bca0*/  STL [R1+0x30], R3 ;  /* 0x0000300301007387 */ /* 0x0005e20000100800 */
[----:B-1----:R-:W-:-:S03]  /*1bcb0*/  SEL R0, R7, R22, !P1 ;  /* 0x0000001607007207 */ /* 0x002fc60004800000 */
[----:B------:R1:W-:Y:S01]  /*1bcc0*/  STL [R1+0x38], R4 ;  /* 0x0000380401007387 */ /* 0x0003e20000100800 */
[----:B--2---:R-:W-:-:S03]  /*1bcd0*/  SEL R3, R7, R23, !P1 ;  /* 0x0000001707037207 */ /* 0x004fc60004800000 */
[----:B------:R2:W-:Y:S04]  /*1bce0*/  STL [R1+0x40], R0 ;  /* 0x0000400001007387 */ /* 0x0005e80000100800 */
[----:B------:R3:W-:Y:S01]  /*1bcf0*/  STL [R1+0x48], R3 ;  /* 0x0000480301007387 */ /* 0x0007e20000100800 */
[C---:B-1----:R-:W-:Y:S02]  /*1bd00*/  SEL R4, R7.reuse, R24, !P1 ;  /* 0x0000001807047207 */ /* 0x042fe40004800000 */
[----:B--2---:R-:W-:-:S03]  /*1bd10*/  SEL R0, R7, R25, !P1 ;  /* 0x0000001907007207 */ /* 0x004fc60004800000 */
[----:B------:R1:W-:Y:S01]  /*1bd20*/  STL [R1+0x6c], R4 ;  /* 0x00006c0401007387 */ /* 0x0003e20000100800 */
[----:B---3--:R-:W-:-:S03]  /*1bd30*/  SEL R3, R7, R19, !P1 ;  /* 0x0000001307037207 */ /* 0x008fc60004800000 */
        /* <DEDUP_REMOVED lines=16> */
[----:B------:R-:W-:Y:S01]  /*1be40*/  STL [R1+0xcc], R4 ;  /* 0x0000cc0401007387 */ /* 0x000fe20000100800 */
[----:B---3--:R-:W-:-:S03]  /*1be50*/  SEL R3, R7, R10, !P1 ;  /* 0x0000000a07037207 */ /* 0x008fc60004800000 */
[----:B------:R1:W-:Y:S04]  /*1be60*/  STL [R1+0x158], R0 ;  /* 0x0001580001007387 */ /* 0x0003e80000100800 */
[----:B------:R-:W-:Y:S04]  /*1be70*/  STL [R1+0x160], R3 ;  /* 0x0001600301007387 */ /* 0x000fe80000100800 */
[----:B------:R-:W2:Y:S01]  /*1be80*/  LDL.LU R20, [R1+0x178] ;  /* 0x0001780001147983 */ /* 0x000ea20000300800 */
[C---:B------:R-:W-:Y:S02]  /*1be90*/  SEL R2, R7.reuse, R2, !P1 ;  /* 0x0000000207027207 */ /* 0x040fe40004800000 */
[----:B-1----:R-:W-:-:S03]  /*1bea0*/  SEL R0, R7, R9, !P1 ;  /* 0x0000000907007207 */ /* 0x002fc60004800000 */
[----:B------:R-:W-:Y:S04]  /*1beb0*/  STL [R1+0x164], R2 ;  /* 0x0001640201007387 */ /* 0x000fe80000100800 */
[----:B--2---:R1:W-:Y:S04]  /*1bec0*/  STL [R1+0x1f90], R20 ;  /* 0x001f901401007387 */ /* 0x0043e80000100800 */
[----:B------:R-:W-:Y:S04]  /*1bed0*/  STL [R1+0x168], R0 ;  /* 0x0001680001007387 */ /* 0x000fe80000100800 */
[----:B-1----:R-:W2:Y:S04]  /*1bee0*/  LDL.LU R20, [R1+0x174] ;  /* 0x0001740001147983 */ /* 0x002ea80000300800 */
[----:B--2---:R1:W-:Y:S04]  /*1bef0*/  STL [R1+0x1f94], R20 ;  /* 0x001f941401007387 */ /* 0x0043e80000100800 */
[----:B-1----:R-:W2:Y:S04]  /*1bf00*/  LDL.LU R20, [R1+0x170] ;  /* 0x0001700001147983 */ /* 0x002ea80000300800 */
[----:B--2---:R1:W-:Y:S04]  /*1bf10*/  STL [R1+0x1f98], R20 ;  /* 0x001f981401007387 */ /* 0x0043e80000100800 */
[----:B-1----:R-:W2:Y:S04]  /*1bf20*/  LDL.LU R20, [R1+0x16c] ;  /* 0x00016c0001147983 */ /* 0x002ea80000300800 */
[----:B------:R-:W3:Y:S04]  /*1bf30*/  LDL.LU R28, [R1+0x17c] ;  /* 0x00017c00011c7983 */ /* 0x000ee80000300800 */
[----:B------:R-:W4:Y:S04]  /*1bf40*/  LDL.LU R29, [R1+0x180] ;  /* 0x00018000011d7983 */ /* 0x000f280000300800 */
[----:B------:R-:W3:Y:S04]  /*1bf50*/  LDL.LU R26, [R1+0x184] ;  /* 0x00018400011a7983 */ /* 0x000ee80000300800 */
        /* <DEDUP_REMOVED lines=23> */
[----:B------:R-:W3:Y:S01]  /*1c0d0*/  LDL.LU R9, [R1+0x27c] ;  /* 0x00027c0001097983 */ /* 0x000ee20000300800 */
[----:B--2---:R-:W-:-:S05]  /*1c0e0*/  SEL R20, R7, R20, !P1 ;  /* 0x0000001407147207 */ /* 0x004fca0004800000 */
[----:B------:R1:W-:Y:S04]  /*1c0f0*/  STL [R1+0x16c], R20 ;  /* 0x00016c1401007387 */ /* 0x0003e80000100800 */
[----:B-1----:R-:W2:Y:S02]  /*1c100*/  LDL.LU R20, [R1+0x1f98] ;  /* 0x001f980001147983 */ /* 0x002ea40000300800 */
[----:B--2---:R-:W-:-:S05]  /*1c110*/  SEL R20, R7, R20, !P1 ;  /* 0x0000001407147207 */ /* 0x004fca0004800000 */
[----:B------:R1:W-:Y:S04]  /*1c120*/  STL [R1+0x170], R20 ;  /* 0x0001701401007387 */ /* 0x0003e80000100800 */
[----:B-1----:R-:W2:Y:S02]  /*1c130*/  LDL.LU R20, [R1+0x1f94] ;  /* 0x001f940001147983 */ /* 0x002ea40000300800 */
[----:B--2---:R-:W-:-:S05]  /*1c140*/  SEL R20, R7, R20, !P1 ;  /* 0x0000001407147207 */ /* 0x004fca0004800000 */
[----:B------:R1:W-:Y:S04]  /*1c150*/  STL [R1+0x174], R20 ;  /* 0x0001741401007387 */ /* 0x0003e80000100800 */
[----:B-1----:R-:W2:Y:S01]  /*1c160*/  LDL.LU R20, [R1+0x1f90] ;  /* 0x001f900001147983 */ /* 0x002ea20000300800 */
[C---:B---3--:R-:W-:Y:S02]  /*1c170*/  SEL R21, R7.reuse, R21, !P1 ;  /* 0x0000001507157207 */ /* 0x048fe40004800000 */
[----:B--2---:R-:W-:-:S05]  /*1c180*/  SEL R20, R7, R20, !P1 ;  /* 0x0000001407147207 */ /* 0x004fca0004800000 */
[----:B------:R1:W-:Y:S02]  /*1c190*/  STL [R1+0x178], R20 ;  /* 0x0001781401007387 */ /* 0x0003e40000100800 */
[C---:B-1----:R-:W-:Y:S02]  /*1c1a0*/  SEL R20, R7.reuse, R28, !P1 ;  /* 0x0000001c07147207 */ /* 0x042fe40004800000 */
[----:B----4-:R-:W-:-:S03]  /*1c1b0*/  SEL R28, R7, R29, !P1 ;  /* 0x0000001d071c7207 */ /* 0x010fc60004800000 */
[----:B------:R1:W-:Y:S04]  /*1c1c0*/  STL [R1+0x17c], R20 ;  /* 0x00017c1401007387 */ /* 0x0003e80000100800 */
[----:B------:R-:W-:Y:S01]  /*1c1d0*/  STL [R1+0x180], R28 ;  /* 0x0001801c01007387 */ /* 0x000fe20000100800 */
[C---:B-1----:R-:W-:Y:S02]  /*1c1e0*/  SEL R20, R7.reuse, R26, !P1 ;  /* 0x0000001a07147207 */ /* 0x042fe40004800000 */
[----:B------:R-:W-:-:S03]  /*1c1f0*/  SEL R26, R7, R27, !P1 ;  /* 0x0000001b071a7207 */ /* 0x000fc60004800000 */
[----:B------:R1:W-:Y:S04]  /*1c200*/  STL [R1+0x184], R20 ;  /* 0x0001841401007387 */ /* 0x0003e80000100800 */
[----:B------:R-:W-:Y:S01]  /*1c210*/  STL [R1+0x188], R26 ;  /* 0x0001881a01007387 */ /* 0x000fe20000100800 */
[C---:B-1----:R-:W-:Y:S02]  /*1c220*/  SEL R20, R7.reuse, R8, !P1 ;  /* 0x0000000807147207 */ /* 0x042fe40004800000 */
[C---:B------:R-:W-:Y:S02]  /*1c230*/  SEL R8, R7.reuse, R5, !P1 ;  /* 0x0000000507087207 */ /* 0x040fe40004800000 */
[C---:B------:R-:W-:Y:S01]  /*1c240*/  SEL R5, R7.reuse, R0, !P1 ;  /* 0x0000000007057207 */ /* 0x040fe20004800000 */
[----:B------:R-:W-:Y:S01]  /*1c250*/  STL [R1+0x190], R21 ;  /* 0x0001901501007387 */ /* 0x000fe20000100800 */
[----:B------:R-:W-:-:S02]  /*1c260*/  SEL R0, R7, R3, !P1 ;  /* 0x0000000307007207 */ /* 0x000fc40004800000 */
[C---:B------:R-:W-:Y:S01]  /*1c270*/  SEL R3, R7.reuse, R4, !P1 ;  /* 0x0000000407037207 */ /* 0x040fe20004800000 */
[----:B------:R-:W-:Y:S01]  /*1c280*/  STL [R1+0x194], R20 ;  /* 0x0001941401007387 */ /* 0x000fe20000100800 */
[----:B------:R-:W-:-:S03]  /*1c290*/  SEL R4, R7, R6, !P1 ;  /* 0x0000000607047207 */ /* 0x000fc60004800000 */
[----:B------:R-:W-:Y:S04]  /*1c2a0*/  STL [R1+0x198], R8 ;  /* 0x0001980801007387 */ /* 0x000fe80000100800 */
        /* <DEDUP_REMOVED lines=476> */
[C---:B------:R-:W-:Y:S02]  /*1e070*/  SEL R4, R7.reuse, R4, !P1 ;  /* 0x0000000407047207 */ /* 0x040fe40004800000 */
        /* <DEDUP_REMOVED lines=14> */
[----:B------:R-:W-:-:S03]  /*1e160*/  SEL R0, R7, R3, !P1 ;  /* 0x0000000307007207 */ /* 0x000fc60004800000 */
        /* <DEDUP_REMOVED lines=34> */
[----:B------:R-:W-:Y:S01]  /*1e390*/  STL [R1+0x7e8], R4 ;  /* 0x0007e80401007387 */ /* 0x000fe20000100800 */
[----:B-1----:R-:W-:-:S03]  /*1e3a0*/  SEL R3, R7, R2, !P1 ;  /* 0x0000000207037207 */ /* 0x002fc60004800000 */
[----:B------:R-:W3:Y:S01]  /*1e3b0*/  LDL.LU R2, [R1+0x748] ;  /* 0x0007480001027983 */ /* 0x000ee20000300800 */
[----:B--2---:R-:W-:-:S03]  /*1e3c0*/  SEL R0, R7, R9, !P1 ;  /* 0x0000000907007207 */ /* 0x004fc60004800000 */
[----:B------:R-:W-:Y:S04]  /*1e3d0*/  STL [R1+0x800], R3 ;  /* 0x0008000301007387 */ /* 0x000fe80000100800 */
[----:B---3--:R1:W-:Y:S04]  /*1e3e0*/  STL [R1+0x1f50], R2 ;  /* 0x001f500201007387 */ /* 0x0083e80000100800 */
[----:B------:R-:W-:Y:S04]  /*1e3f0*/  STL [R1+0x808], R0 ;  /* 0x0008080001007387 */ /* 0x000fe80000100800 */
[----:B-1----:R-:W2:Y:S04]  /*1e400*/  LDL.LU R2, [R1+0x74c] ;  /* 0x00074c0001027983 */ /* 0x002ea80000300800 */
[----:B------:R-:W3:Y:S04]  /*1e410*/  LDL.LU R20, [R1+0x73c] ;  /* 0x00073c0001147983 */ /* 0x000ee80000300800 */
[----:B---3--:R1:W-:Y:S04]  /*1e420*/  STL [R1+0x1f4c], R20 ;  /* 0x001f4c1401007387 */ /* 0x0083e80000100800 */
[----:B-1----:R-:W3:Y:S04]  /*1e430*/  LDL.LU R20, [R1+0x744] ;  /* 0x0007440001147983 */ /* 0x002ee80000300800 */
        /* <DEDUP_REMOVED lines=18> */
[----:B--2---:R-:W-:-:S03]  /*1e560*/  SEL R2, R7, R2, !P1 ;  /* 0x0000000207027207 */ /* 0x004fc60004800000 */
[----:B------:R-:W2:Y:S04]  /*1e570*/  LDL.LU R16, [R1+0x6b0] ;  /* 0x0006b00001107983 */ /* 0x000ea80000300800 */
[----:B------:R-:W2:Y:S04]  /*1e580*/  LDL.LU R15, [R1+0x6ac] ;  /* 0x0006ac00010f7983 */ /* 0x000ea80000300800 */
[----:B------:R-:W2:Y:S04]  /*1e590*/  LDL.LU R14, [R1+0x6a8] ;  /* 0x0006a800010e7983 */ /* 0x000ea80000300800 */
[----:B------:R-:W2:Y:S04]  /*1e5a0*/  LDL.LU R13, [R1+0x6a4] ;  /* 0x0006a400010d7983 */ /* 0x000ea80000300800 */
[----:B------:R-:W2:Y:S04]  /*1e5b0*/  LDL.LU R12, [R1+0x6a0] ;  /* 0x0006a000010c7983 */ /* 0x000ea80000300800 */
[----:B------:R-:W2:Y:S04]  /*1e5c0*/  LDL.LU R11, [R1+0x69c] ;  /* 0x00069c00010b7983 */ /* 0x000ea80000300800 */
[----:B------:R-:W2:Y:S04]  /*1e5d0*/  LDL.LU R10, [R1+0x698] ;  /* 0x00069800010a7983 */ /* 0x000ea80000300800 */
[----:B------:R-:W2:Y:S04]  /*1e5e0*/  LDL.LU R9, [R1+0x694] ;  /* 0x0006940001097983 */ /* 0x000ea80000300800 */
[----:B------:R1:W-:Y:S04]  /*1e5f0*/  STL [R1+0x804], R2 ;  /* 0x0008040201007387 */ /* 0x0003e80000100800 */
[----:B-1----:R-:W2:Y:S01]  /*1e600*/  LDL.LU R2, [R1+0x1f50] ;  /* 0x001f500001027983 */ /* 0x002ea20000300800 */
[----:B---3--:R-:W-:-:S02]  /*1e610*/  SEL R20, R7, R20, !P1 ;  /* 0x0000001407147207 */ /* 0x008fc40004800000 */
[----:B--2---:R-:W-:-:S05]  /*1e620*/  SEL R2, R7, R2, !P1 ;  /* 0x0000000207027207 */ /* 0x004fca0004800000 */
[----:B------:R1:W-:Y:S04]  /*1e630*/  STL [R1+0x810], R2 ;  /* 0x0008100201007387 */ /* 0x0003e80000100800 */
[----:B-1----:R-:W2:Y:S04]  /*1e640*/  LDL.LU R2, [R1+0x690] ;  /* 0x0006900001027983 */ /* 0x002ea80000300800 */
[----:B------:R1:W-:Y:S04]  /*1e650*/  STL [R1+0x80c], R20 ;  /* 0x00080c1401007387 */ /* 0x0003e80000100800 */
[----:B-1----:R-:W3:Y:S01]  /*1e660*/  LDL.LU R20, [R1+0x1f4c] ;  /* 0x001f4c0001147983 */ /* 0x002ee20000300800 */
[----:B----4-:R-:W-:-:S02]  /*1e670*/  SEL R21, R7, R21, !P1 ;  /* 0x0000001507157207 */ /* 0x010fc40004800000 */
[C---:B------:R-:W-:Y:S02]  /*1e680*/  SEL R0, R7.reuse, R0, !P1 ;  /* 0x0000000007007207 */ /* 0x040fe40004800000 */
[----:B---3--:R-:W-:-:S05]  /*1e690*/  SEL R20, R7, R20, !P1 ;  /* 0x0000001407147207 */ /* 0x008fca0004800000 */
[----:B------:R1:W-:Y:S02]  /*1e6a0*/  STL [R1+0x814], R20 ;  /* 0x0008141401007387 */ /* 0x0003e40000100800 */
[C---:B-1----:R-:W-:Y:S02]  /*1e6b0*/  SEL R20, R7.reuse, R28, !P1 ;  /* 0x0000001c07147207 */ /* 0x042fe40004800000 */
[----:B------:R-:W-:-:S03]  /*1e6c0*/  SEL R28, R7, R29, !P1 ;  /* 0x0000001d071c7207 */ /* 0x000fc60004800000 */
[----:B------:R1:W-:Y:S04]  /*1e6d0*/  STL [R1+0x7fc], R20 ;  /* 0x0007fc1401007387 */ /* 0x0003e80000100800 */
[----:B------:R-:W-:Y:S01]  /*1e6e0*/  STL [R1+0x7f8], R28 ;  /* 0x0007f81c01007387 */ /* 0x000fe20000100800 */
[C---:B-1----:R-:W-:Y:S02]  /*1e6f0*/  SEL R20, R7.reuse, R26, !P1 ;  /* 0x0000001a07147207 */ /* 0x042fe40004800000 */
[----:B------:R-:W-:-:S03]  /*1e700*/  SEL R26, R7, R27, !P1 ;  /* 0x0000001b071a7207 */ /* 0x000fc60004800000 */
[----:B------:R1:W-:Y:S04]  /*1e710*/  STL [R1+0x7f4], R20 ;  /* 0x0007f41401007387 */ /* 0x0003e80000100800 */
[----:B------:R-:W-:Y:S01]  /*1e720*/  STL [R1+0x7f0], R26 ;  /* 0x0007f01a01007387 */ /* 0x000fe20000100800 */
[C---:B-1----:R-:W-:Y:S02]  /*1e730*/  SEL R20, R7.reuse, R8, !P1 ;  /* 0x0000000807147207 */ /* 0x042fe40004800000 */
[C---:B------:R-:W-:Y:S01]  /*1e740*/  SEL R8, R7.reuse, R5, !P1 ;  /* 0x0000000507087207 */ /* 0x040fe20004800000 */
[----:B------:R-:W-:Y:S01]  /*1e750*/  STL [R1+0x7e4], R21 ;  /* 0x0007e41501007387 */ /* 0x000fe20000100800 */
[C---:B------:R-:W-:Y:S02]  /*1e760*/  SEL R5, R7.reuse, R3, !P1 ;  /* 0x0000000307057207 */ /* 0x040fe40004800000 */
[C---:B------:R-:W-:Y:S01]  /*1e770*/  SEL R3, R7.reuse, R4, !P1 ;  /* 0x0000000407037207 */ /* 0x040fe20004800000 */
[----:B------:R-:W-:Y:S04]  /*1e780*/  STL [R1+0x7e0], R20 ;  /* 0x0007e01401007387 */ /* 0x000fe80000100800 */
[----:B------:R-:W-:Y:S01]  /*1e790*/  STL [R1+0x7dc], R8 ;  /* 0x0007dc0801007387 */ /* 0x000fe20000100800 */
[----:B------:R-:W-:-:S03]  /*1e7a0*/  SEL R4, R7, R22, !P1 ;  /* 0x0000001607047207 */ /* 0x000fc60004800000 */
[----:B------:R1:W-:Y:S04]  /*1e7b0*/  STL [R1+0x7d8], R0 ;  /* 0x0007d80001007387 */ /* 0x0003e80000100800 */
[----:B------:R-:W-:Y:S01]  /*1e7c0*/  STL [R1+0x7b8], R5 ;  /* 0x0007b80501007387 */ /* 0x000fe20000100800 */
[----:B-1----:R-:W-:-:S03]  /*1e7d0*/  SEL R0, R7, R6, !P1 ;  /* 0x0000000607007207 */ /* 0x002fc60004800000 */
[----:B------:R1:W-:Y:S04]  /*1e7e0*/  STL [R1+0x7b4], R3 ;  /* 0x0007b40301007387 */ /* 0x0003e80000100800 */
[----:B------:R3:W-:Y:S01]  /*1e7f0*/  STL [R1+0x7b0], R0 ;  /* 0x0007b00001007387 */ /* 0x0007e20000100800 */
[----:B-1----:R-:W-:-:S03]  /*1e800*/  SEL R3, R7, R23, !P1 ;  /* 0x0000001707037207 */ /* 0x002fc60004800000 */
[----:B------:R1:W-:Y:S01]  /*1e810*/  STL [R1+0x7ac], R4 ;  /* 0x0007ac0401007387 */ /* 0x0003e20000100800 */
[----:B---3--:R-:W-:-:S03]  /*1e820*/  SEL R0, R7, R24, !P1 ;  /* 0x0000001807007207 */ /* 0x008fc60004800000 */
        /* <DEDUP_REMOVED lines=22> */
[----:B------:R-:W-:Y:S01]  /*1e990*/  STL [R1+0x74c], R4 ;  /* 0x00074c0401007387 */ /* 0x000fe20000100800 */
[----:B---3--:R-:W-:-:S03]  /*1e9a0*/  SEL R0, R7, R9, !P1 ;  /* 0x0000000907007207 */ /* 0x008fc60004800000 */
[----:B------:R-:W3:Y:S04]  /*1e9b0*/  LDL.LU R11, [R1+0x68c] ;  /* 0x00068c00010b7983 */ /* 0x000ee80000300800 */
[----:B------:R-:W-:Y:S04]  /*1e9c0*/  STL [R1+0x748], R3 ;  /* 0x0007480301007387 */ /* 0x000fe80000100800 */
[----:B------:R-:W4:Y:S04]  /*1e9d0*/  LDL.LU R9, [R1+0x688] ;  /* 0x0006880001097983 */ /* 0x000f280000300800 */
[----:B------:R2:W-:Y:S04]  /*1e9e0*/  STL [R1+0x744], R0 ;  /* 0x0007440001007387 */ /* 0x0005e80000100800 */
[----:B------:R-:W3:Y:S01]  /*1e9f0*/  LDL.LU R20, [R1+0x680] ;  /* 0x0006800001147983 */ /* 0x000ee20000300800 */
[----:B--2---:R-:W-:-:S03]  /*1ea00*/  SEL R0, R7, R2, !P1 ;  /* 0x0000000207007207 */ /* 0x004fc60004800000 */
[----:B---3--:R1:W-:Y:S04]  /*1ea10*/  STL [R1+0x1f48], R20 ;  /* 0x001f481401007387 */ /* 0x0083e80000100800 */
[----:B------:R2:W-:Y:S04]  /*1ea20*/  STL [R1+0x73c], R0 ;  /* 0x00073c0001007387 */ /* 0x0005e80000100800 */
[----:B-1----:R-:W3:Y:S04]  /*1ea30*/  LDL.LU R20, [R1+0x684] ;  /* 0x0006840001147983 */ /* 0x002ee80000300800 */
[----:B------:R-:W3:Y:S04]  /*1ea40*/  LDL.LU R28, [R1+0x67c] ;  /* 0x00067c00011c7983 */ /* 0x000ee80000300800 */
[----:B------:R-:W3:Y:S04]  /*1ea50*/  LDL.LU R29, [R1+0x678] ;  /* 0x00067800011d7983 */ /* 0x000ee80000300800 */
[----:B------:R-:W3:Y:S04]  /*1ea60*/  LDL.LU R26, [R1+0x674] ;  /* 0x00067400011a7983 */ /* 0x000ee80000300800 */
[----:B------:R-:W3:Y:S04]  /*1ea70*/  LDL.LU R27, [R1+0x670] ;  /* 0x00067000011b7983 */ /* 0x000ee80000300800 */
[----:B------:R-:W3:Y:S04]  /*1ea80*/  LDL.LU R21, [R1+0x66c] ;  /* 0x00066c0001157983 */ /* 0x000ee80000300800 */
[----:B------:R-:W3:Y:S04]  /*1ea90*/  LDL.LU R8, [R1+0x668] ;  /* 0x0006680001087983 */ /* 0x000ee80000300800 */
[----:B------:R-:W3:Y:S04]  /*1eaa0*/  LDL.LU R5, [R1+0x664] ;  /* 0x0006640001057983 */ /* 0x000ee80000300800 */
[----:B--2---:R-:W2:Y:S04]  /*1eab0*/  LDL.LU R0, [R1+0x660] ;  /* 0x0006600001007983 */ /* 0x004ea80000300800 */
        /* <DEDUP_REMOVED lines=8> */
[----:B------:R-:W2:Y:S01]  /*1eb40*/  LDL.LU R18, [R1+0x63c] ;  /* 0x00063c0001127983 */ /* 0x000ea20000300800 */
[----:B------:R-:W-:-:S03]  /*1eb50*/  SEL R11, R7, R11, !P1 ;  /* 0x0000000b070b7207 */ /* 0x000fc60004800000 */
[----:B------:R-:W2:Y:S04]  /*1eb60*/  LDL.LU R17, [R1+0x638] ;  /* 0x0006380001117983 */ /* 0x000ea80000300800 */
[----:B------:R-:W2:Y:S01]  /*1eb70*/  LDL.LU R16, [R1+0x634] ;  /* 0x0006340001107983 */ /* 0x000ea20000300800 */
[----:B----4-:R-:W-:-:S03]  /*1eb80*/  SEL R9, R7, R9, !P1 ;  /* 0x0000000907097207 */ /* 0x010fc60004800000 */
[----:B------:R-:W4:Y:S04]  /*1eb90*/  LDL.LU R15, [R1+0x630] ;  /* 0x00063000010f7983 */ /* 0x000f280000300800 */
[----:B------:R-:W4:Y:S04]  /*1eba0*/  LDL.LU R14, [R1+0x600] ;  /* 0x00060000010e7983 */ /* 0x000f280000300800 */
[----:B------:R-:W4:Y:S04]  /*1ebb0*/  LDL.LU R13, [R1+0x5fc] ;  /* 0x0005fc00010d7983 */ /* 0x000f280000300800 */
[----:B------:R-:W4:Y:S04]  /*1ebc0*/  LDL.LU R12, [R1+0x5f4] ;  /* 0x0005f400010c7983 */ /* 0x000f280000300800 */
[----:B------:R-:W4:Y:S04]  /*1ebd0*/  LDL.LU R10, [R1+0x5f0] ;  /* 0x0005f000010a7983 */ /* 0x000f280000300800 */
[----:B------:R-:W4:Y:S04]  /*1ebe0*/  LDL.LU R2, [R1+0x5ec] ;  /* 0x0005ec0001027983 */ /* 0x000f280000300800 */
[----:B------:R1:W-:Y:S04]  /*1ebf0*/  STL [R1+0x738], R11 ;  /* 0x0007380b01007387 */ /* 0x0003e80000100800 */
[----:B-1----:R-:W4:Y:S04]  /*1ec00*/  LDL.LU R11, [R1+0x5e8] ;  /* 0x0005e800010b7983 */ /* 0x002f280000300800 */
[----:B------:R1:W-:Y:S04]  /*1ec10*/  STL [R1+0x734], R9 ;  /* 0x0007340901007387 */ /* 0x0003e80000100800 */
[----:B-1----:R-:W4:Y:S01]  /*1ec20*/  LDL.LU R9, [R1+0x5e4] ;  /* 0x0005e40001097983 */ /* 0x002f220000300800 */
[----:B---3--:R-:W-:-:S05]  /*1ec30*/  SEL R20, R7, R20, !P1 ;  /* 0x0000001407147207 */ /* 0x008fca0004800000 */
[----:B------:R1:W-:Y:S04]  /*1ec40*/  STL [R1+0x724], R20 ;  /* 0x0007241401007387 */ /* 0x0003e80000100800 */
[----:B-1----:R-:W3:Y:S01]  /*1ec50*/  LDL.LU R20, [R1+0x1f48] ;  /* 0x001f480001147983 */ /* 0x002ee20000300800 */
[C---:B------:R-:W-:Y:S02]  /*1ec60*/  SEL R21, R7.reuse, R21, !P1 ;  /* 0x0000001507157207 */ /* 0x040fe40004800000 */
[C---:B--2---:R-:W-:Y:S02]  /*1ec70*/  SEL R3, R7.reuse, R3, !P1 ;  /* 0x0000000307037207 */ /* 0x044fe40004800000 */
        /* <DEDUP_REMOVED lines=37> */
[----:B----4-:R-:W-:-:S03]  /*1eed0*/  SEL R4, R7, R15, !P1 ;  /* 0x0000000f07047207 */ /* 0x010fc60004800000 */
        /* <DEDUP_REMOVED lines=8> */
[----:B------:R-:W-:Y:S01]  /*1ef60*/  STL [R1+0x688], R4 ;  /* 0x0006880401007387 */ /* 0x000fe20000100800 */
[----:B-1----:R-:W-:-:S03]  /*1ef70*/  SEL R0, R7, R2, !P1 ;  /* 0x0000000207007207 */ /* 0x002fc60004800000 */
[----:B------:R-:W2:Y:S04]  /*1ef80*/  LDL.LU R10, [R1+0x5e0] ;  /* 0x0005e000010a7983 */ /* 0x000ea80000300800 */
[----:B------:R1:W-:Y:S04]  /*1ef90*/  STL [R1+0x684], R3 ;  /* 0x0006840301007387 */ /* 0x0003e80000100800 */
[----:B------:R-:W3:Y:S04]  /*1efa0*/  LDL.LU R2, [R1+0x5dc] ;  /* 0x0005dc0001027983 */ /* 0x000ee80000300800 */
[----:B------:R4:W-:Y:S04]  /*1efb0*/  STL [R1+0x680], R0 ;  /* 0x0006800001007387 */ /* 0x0009e80000100800 */
[----:B------:R-:W2:Y:S01]  /*1efc0*/  LDL.LU R20, [R1+0x5d4] ;  /* 0x0005d40001147983 */ /* 0x000ea20000300800 */
[----:B-1----:R-:W-:-:S02]  /*1efd0*/  SEL R3, R7, R11, !P1 ;  /* 0x0000000b07037207 */ /* 0x002fc40004800000 */
[----:B----4-:R-:W-:-:S03]  /*1efe0*/  SEL R0, R7, R9, !P1 ;  /* 0x0000000907007207 */ /* 0x010fc60004800000 */
[----:B------:R-:W-:Y:S04]  /*1eff0*/  STL [R1+0x67c], R3 ;  /* 0x00067c0301007387 */ /* 0x000fe80000100800 */
[----:B--2---:R1:W-:Y:S04]  /*1f000*/  STL [R1+0x1f44], R20 ;  /* 0x001f441401007387 */ /* 0x0043e80000100800 */
[----:B------:R2:W-:Y:S04]  /*1f010*/  STL [R1+0x678], R0 ;  /* 0x0006780001007387 */ /* 0x0005e80000100800 */
[----:B-1----:R-:W4:Y:S04]  /*1f020*/  LDL.LU R20, [R1+0x5d8] ;  /* 0x0005d80001147983 */ /* 0x002f280000300800 */
[----:B------:R-:W4:Y:S04]  /*1f030*/  LDL.LU R28, [R1+0x5d0] ;  /* 0x0005d000011c7983 */ /* 0x000f280000300800 */
[----:B------:R-:W4:Y:S04]  /*1f040*/  LDL.LU R29, [R1+0x5cc] ;  /* 0x0005cc00011d7983 */ /* 0x000f280000300800 */
[----:B------:R-:W4:Y:S04]  /*1f050*/  LDL.LU R26, [R1+0x5c8] ;  /* 0x0005c800011a7983 */ /* 0x000f280000300800 */
[----:B------:R-:W4:Y:S04]  /*1f060*/  LDL.LU R27, [R1+0x5b8] ;  /* 0x0005b800011b7983 */ /* 0x000f280000300800 */
[----:B------:R-:W4:Y:S04]  /*1f070*/  LDL.LU R21, [R1+0x5b4] ;  /* 0x0005b40001157983 */ /* 0x000f280000300800 */
[----:B------:R-:W4:Y:S04]  /*1f080*/  LDL.LU R8, [R1+0x5b0] ;  /* 0x0005b00001087983 */ /* 0x000f280000300800 */
[----:B------:R-:W4:Y:S04]  /*1f090*/  LDL.LU R5, [R1+0x5ac] ;  /* 0x0005ac0001057983 */ /* 0x000f280000300800 */
        /* <DEDUP_REMOVED lines=13> */
[----:B---3--:R-:W-:-:S03]  /*1f170*/  SEL R2, R7, R2, !P1 ;  /* 0x0000000207027207 */ /* 0x008fc60004800000 */
[----:B------:R-:W3:Y:S04]  /*1f180*/  LDL.LU R15, [R1+0x578] ;  /* 0x00057800010f7983 */ /* 0x000ee80000300800 */
[----:B------:R-:W3:Y:S04]  /*1f190*/  LDL.LU R14, [R1+0x54c] ;  /* 0x00054c00010e7983 */ /* 0x000ee80000300800 */
[----:B------:R-:W3:Y:S04]  /*1f1a0*/  LDL.LU R13, [R1+0x55c] ;  /* 0x00055c00010d7983 */ /* 0x000ee80000300800 */
[----:B------:R-:W3:Y:S04]  /*1f1b0*/  LDL.LU R11, [R1+0x56c] ;  /* 0x00056c00010b7983 */ /* 0x000ee80000300800 */
[----:B------:R-:W3:Y:S04]  /*1f1c0*/  LDL.LU R9, [R1+0x564] ;  /* 0x0005640001097983 */ /* 0x000ee80000300800 */
[----:B------:R-:W3:Y:S04]  /*1f1d0*/  LDL.LU R12, [R1+0x52c] ;  /* 0x00052c00010c7983 */ /* 0x000ee80000300800 */
[----:B------:R1:W-:Y:S04]  /*1f1e0*/  STL [R1+0x674], R10 ;  /* 0x0006740a01007387 */ /* 0x0003e80000100800 */
[----:B-1----:R-:W3:Y:S04]  /*1f1f0*/  LDL.LU R10, [R1+0x510] ;  /* 0x00051000010a7983 */ /* 0x002ee80000300800 */
[----:B------:R1:W-:Y:S04]  /*1f200*/  STL [R1+0x670], R2 ;  /* 0x0006700201007387 */ /* 0x0003e80000100800 */
[----:B-1----:R-:W3:Y:S01]  /*1f210*/  LDL.LU R2, [R1+0x500] ;  /* 0x0005000001027983 */ /* 0x002ee20000300800 */
[----:B----4-:R-:W-:-:S05]  /*1f220*/  SEL R20, R7, R20, !P1 ;  /* 0x0000001407147207 */ /* 0x010fca0004800000 */
[----:B------:R1:W-:Y:S04]  /*1f230*/  STL [R1+0x66c], R20 ;  /* 0x00066c1401007387 */ /* 0x0003e80000100800 */
[----:B-1----:R-:W4:Y:S01]  /*1f240*/  LDL.LU R20, [R1+0x1f44] ;  /* 0x001f440001147983 */ /* 0x002f220000300800 */
[C---:B------:R-:W-:Y:S02]  /*1f250*/  SEL R21, R7.reuse, R21, !P1 ;  /* 0x0000001507157207 */ /* 0x040fe40004800000 */
[C---:B--2---:R-:W-:Y:S02]  /*1f260*/  SEL R4, R7.reuse, R4, !P1 ;  /* 0x0000000407047207 */ /* 0x044fe40004800000 */
[----:B----4-:R-:W-:-:S05]  /*1f270*/  SEL R20, R7, R20, !P1 ;  /* 0x0000001407147207 */ /* 0x010fca0004800000 */
        /* <DEDUP_REMOVED lines=28> */
[----:B----4-:R-:W-:-:S03]  /*1f440*/  SEL R4, R7, R19, !P1 ;  /* 0x0000001307047207 */ /* 0x010fc60004800000 */
        /* <DEDUP_REMOVED lines=8> */
[C---:B---3--:R-:W-:Y:S02]  /*1f4d0*/  SEL R3, R7.reuse, R15, !P1 ;  /* 0x0000000f07037207 */ /* 0x048fe40004800000 */
[----:B-1----:R-:W-:-:S03]  /*1f4e0*/  SEL R0, R7, R14, !P1 ;  /* 0x0000000e07007207 */ /* 0x002fc60004800000 */
[----:B------:R1:W-:Y:S01]  /*1f4f0*/  STL [R1+0x5e8], R3 ;  /* 0x0005e80301007387 */ /* 0x0003e20000100800 */
[----:B--2---:R-:W-:-:S03]  /*1f500*/  SEL R4, R7, R13, !P1 ;  /* 0x0000000d07047207 */ /* 0x004fc60004800000 */
[----:B------:R2:W-:Y:S04]  /*1f510*/  STL [R1+0x5e4], R0 ;  /* 0x0005e40001007387 */ /* 0x0005e80000100800 */
[----:B------:R3:W-:Y:S01]  /*1f520*/  STL [R1+0x5e0], R4 ;  /* 0x0005e00401007387 */ /* 0x0007e20000100800 */
[----:B-1----:R-:W-:-:S03]  /*1f530*/  SEL R3, R7, R11, !P1 ;  /* 0x0000000b07037207 */ /* 0x002fc60004800000 */
[----:B------:R-:W4:Y:S01]  /*1f540*/  LDL.LU R11, [R1+0x4fc] ;  /* 0x0004fc00010b7983 */ /* 0x000f220000300800 */
[----:B--2---:R-:W-:-:S03]  /*1f550*/  SEL R0, R7, R9, !P1 ;  /* 0x0000000907007207 */ /* 0x004fc60004800000 */
[----:B------:R1:W-:Y:S01]  /*1f560*/  STL [R1+0x5dc], R3 ;  /* 0x0005dc0301007387 */ /* 0x0003e20000100800 */
[----:B---3--:R-:W-:-:S03]  /*1f570*/  SEL R4, R7, R12, !P1 ;  /* 0x0000000c07047207 */ /* 0x008fc60004800000 */
[----:B------:R-:W2:Y:S04]  /*1f580*/  LDL.LU R9, [R1+0x4f8] ;  /* 0x0004f80001097983 */ /* 0x000ea80000300800 */
[----:B------:R3:W-:Y:S04]  /*1f590*/  STL [R1+0x5d8], R0 ;  /* 0x0005d80001007387 */ /* 0x0007e80000100800 */
[----:B------:R-:W-:Y:S04]  /*1f5a0*/  STL [R1+0x5d4], R4 ;  /* 0x0005d40401007387 */ /* 0x000fe80000100800 */
[----:B------:R-:W2:Y:S01]  /*1f5b0*/  LDL.LU R20, [R1+0x4d4] ;  /* 0x0004d40001147983 */ /* 0x000ea20000300800 */
[----:B-1----:R-:W-:-:S02]  /*1f5c0*/  SEL R3, R7, R10, !P1 ;  /* 0x0000000a07037207 */ /* 0x002fc40004800000 */
[----:B---3--:R-:W-:-:S03]  /*1f5d0*/  SEL R0, R7, R2, !P1 ;  /* 0x0000000207007207 */ /* 0x008fc60004800000 */
[----:B------:R-:W-:Y:S04]  /*1f5e0*/  STL [R1+0x5d0], R3 ;  /* 0x0005d00301007387 */ /* 0x000fe80000100800 */
[----:B--2---:R1:W-:Y:S04]  /*1f5f0*/  STL [R1+0x1f40], R20 ;  /* 0x001f401401007387 */ /* 0x0043e80000100800 */
        /* <DEDUP_REMOVED lines=18> */
[----:B----4-:R-:W-:-:S03]  /*1f720*/  SEL R11, R7, R11, !P1 ;  /* 0x0000000b070b7207 */ /* 0x010fc60004800000 */
[----:B------:R-:W4:Y:S04]  /*1f730*/  LDL.LU R18, [R1+0x458] ;  /* 0x0004580001127983 */ /* 0x000f280000300800 */
[----:B------:R-:W4:Y:S01]  /*1f740*/  LDL.LU R17, [R1+0x204] ;  /* 0x0002040001117983 */ /* 0x000f220000300800 */
[----:B------:R-:W-:-:S03]  /*1f750*/  SEL R9, R7, R9, !P1 ;  /* 0x0000000907097207 */ /* 0x000fc60004800000 */
[----:B------:R-:W4:Y:S04]  /*1f760*/  LDL.LU R16, [R1+0x1f8] ;  /* 0x0001f80001107983 */ /* 0x000f280000300800 */
[----:B------:R-:W4:Y:S04]  /*1f770*/  LDL.LU R15, [R1+0x438] ;  /* 0x00043800010f7983 */ /* 0x000f280000300800 */
[----:B------:R-:W4:Y:S04]  /*1f780*/  LDL.LU R14, [R1+0x450] ;  /* 0x00045000010e7983 */ /* 0x000f280000300800 */
[----:B------:R-:W4:Y:S04]  /*1f790*/  LDL.LU R10, [R1+0x43c] ;  /* 0x00043c00010a7983 */ /* 0x000f280000300800 */
[----:B------:R-:W4:Y:S04]  /*1f7a0*/  LDL.LU R2, [R1+0x444] ;  /* 0x0004440001027983 */ /* 0x000f280000300800 */
[----:B------:R-:W4:Y:S04]  /*1f7b0*/  LDL.LU R13, [R1+0x448] ;  /* 0x00044800010d7983 */ /* 0x000f280000300800 */
[----:B------:R1:W-:Y:S04]  /*1f7c0*/  STL [R1+0x5c8], R11 ;  /* 0x0005c80b01007387 */ /* 0x0003e80000100800 */
[----:B------:R-:W4:Y:S04]  /*1f7d0*/  LDL.LU R12, [R1+0x440] ;  /* 0x00044000010c7983 */ /* 0x000f280000300800 */
[----:B------:R0:W-:Y:S04]  /*1f7e0*/  STL [R1+0x5b8], R9 ;  /* 0x0005b80901007387 */ /* 0x0001e80000100800 */
[----:B-1----:R-:W4:Y:S04]  /*1f7f0*/  LDL.LU R11, [R1+0x1f0] ;  /* 0x0001f000010b7983 */ /* 0x002f280000300800 */
[----:B0-----:R-:W4:Y:S01]  /*1f800*/  LDL.LU R9, [R1+0x124] ;  /* 0x0001240001097983 */ /* 0x001f220000300800 */
[----:B---3--:R-:W-:-:S05]  /*1f810*/  SEL R20, R7, R20, !P1 ;  /* 0x0000001407147207 */ /* 0x008fca0004800000 */
[----:B------:R0:W-:Y:S04]  /*1f820*/  STL [R1+0x5b4], R20 ;  /* 0x0005b41401007387 */ /* 0x0001e80000100800 */
[----:B0-----:R-:W3:Y:S01]  /*1f830*/  LDL.LU R20, [R1+0x1f40] ;  /* 0x001f400001147983 */ /* 0x001ee20000300800 */
[C---:B------:R-:W-:Y:S02]  /*1f840*/  SEL R21, R7.reuse, R21, !P1 ;  /* 0x0000001507157207 */ /* 0x040fe40004800000 */
[C---:B--2---:R-:W-:Y:S02]  /*1f850*/  SEL R0, R7.reuse, R0, !P1 ;  /* 0x0000000007007207 */ /* 0x044fe40004800000 */
[----:B---3--:R-:W-:-:S05]  /*1f860*/  SEL R20, R7, R20, !P1 ;  /* 0x0000001407147207 */ /* 0x008fca0004800000 */
[----:B------:R0:W-:Y:S02]  /*1f870*/  STL [R1+0x5b0], R20 ;  /* 0x0005b01401007387 */ /* 0x0001e40000100800 */
[C---:B0-----:R-:W-:Y:S02]  /*1f880*/  SEL R20, R7.reuse, R28, !P1 ;  /* 0x0000001c07147207 */ /* 0x041fe40004800000 */
[----:B------:R-:W-:-:S03]  /*1f890*/  SEL R28, R7, R29, !P1 ;  /* 0x0000001d071c7207 */ /* 0x000fc60004800000 */
[----:B------:R0:W-:Y:S04]  /*1f8a0*/  STL [R1+0x5ac], R20 ;  /* 0x0005ac1401007387 */ /* 0x0001e80000100800 */
[----:B------:R-:W-:Y:S01]  /*1f8b0*/  STL [R1+0x5a8], R28 ;  /* 0x0005a81c01007387 */ /* 0x000fe20000100800 */
[C---:B0-----:R-:W-:Y:S02]  /*1f8c0*/  SEL R20, R7.reuse, R26, !P1 ;  /* 0x0000001a07147207 */ /* 0x041fe40004800000 */
[----:B------:R-:W-:-:S03]  /*1f8d0*/  SEL R26, R7, R27, !P1 ;  /* 0x0000001b071a7207 */ /* 0x000fc60004800000 */
[----:B------:R0:W-:Y:S04]  /*1f8e0*/  STL [R1+0x5a4], R20 ;  /* 0x0005a41401007387 */ /* 0x0001e80000100800 */
[----:B------:R-:W-:Y:S01]  /*1f8f0*/  STL [R1+0x5a0], R26 ;  /* 0x0005a01a01007387 */ /* 0x000fe20000100800 */
[C---:B0-----:R-:W-:Y:S02]  /*1f900*/  SEL R20, R7.reuse, R8, !P1 ;  /* 0x0000000807147207 */ /* 0x041fe40004800000 */
        /* <DEDUP_REMOVED lines=9> */
[----:B0-----:R-:W-:-:S03]  /*1f9a0*/  SEL R0, R7, R6, !P1 ;  /* 0x0000000607007207 */ /* 0x001fc60004800000 */
[----:B------:R0:W-:Y:S04]  /*1f9b0*/  STL [R1+0x588], R3 ;  /* 0x0005880301007387 */ /* 0x0001e80000100800 */
[----:B------:R1:W-:Y:S01]  /*1f9c0*/  STL [R1+0x584], R0 ;  /* 0x0005840001007387 */ /* 0x0003e20000100800 */
[----:B0-----:R-:W-:-:S03]  /*1f9d0*/  SEL R3, R7, R23, !P1 ;  /* 0x0000001707037207 */ /* 0x001fc60004800000 */
[----:B------:R0:W-:Y:S01]  /*1f9e0*/  STL [R1+0x580], R4 ;  /* 0x0005800401007387 */ /* 0x0001e20000100800 */
[----:B-1----:R-:W-:-:S03]  /*1f9f0*/  SEL R0, R7, R24, !P1 ;  /* 0x0000001807007207 */ /* 0x002fc60004800000 */
[----:B------:R1:W-:Y:S01]  /*1fa00*/  STL [R1+0x57c], R3 ;  /* 0x00057c0301007387 */ /* 0x0003e20000100800 */
[----:B0-----:R-:W-:-:S03]  /*1fa10*/  SEL R4, R7, R25, !P1 ;  /* 0x0000001907047207 */ /* 0x001fc60004800000 */
[----:B------:R4:W-:Y:S01]  /*1fa20*/  STL [R1+0x578], R0 ;  /* 0x0005780001007387 */ /* 0x0009e20000100800 */
[----:B-1----:R-:W-:-:S03]  /*1fa30*/  SEL R3, R7, R19, !P1 ;  /* 0x0000001307037207 */ /* 0x002fc60004800000 */
[----:B------:R0:W-:Y:S01]  /*1fa40*/  STL [R1+0x56c], R4 ;  /* 0x00056c0401007387 */ /* 0x0001e20000100800 */
[----:B----4-:R-:W-:-:S03]  /*1fa50*/  SEL R0, R7, R18, !P1 ;  /* 0x0000001207007207 */ /* 0x010fc60004800000 */
        /* <DEDUP_REMOVED lines=9> */
[----:B0-----:R-:W-:-:S03]  /*1faf0*/  SEL R3, R7, R10, !P1 ;  /* 0x0000000a07037207 */ /* 0x001fc60004800000 */
[----:B------:R0:W-:Y:S04]  /*1fb00*/  STL [R1+0x500], R4 ;  /* 0x0005000401007387 */ /* 0x0001e80000100800 */
[----:B------:R-:W2:Y:S01]  /*1fb10*/  LDL.LU R10, [R1+0x358] ;  /* 0x00035800010a7983 */ /* 0x000ea20000300800 */
[----:B-1----:R-:W-:-:S03]  /*1fb20*/  SEL R0, R7, R2, !P1 ;  /* 0x0000000207007207 */ /* 0x002fc60004800000 */
[----:B------:R-:W-:Y:S04]  /*1fb30*/  STL [R1+0x4fc], R3 ;  /* 0x0004fc0301007387 */ /* 0x000fe80000100800 */
[----:B------:R-:W3:Y:S01]  /*1fb40*/  LDL.LU R2, [R1+0x434] ;  /* 0x0004340001027983 */ /* 0x000ee20000300800 */
[----:B0-----:R-:W-:-:S03]  /*1fb50*/  SEL R4, R7, R12, !P1 ;  /* 0x0000000c07047207 */ /* 0x001fc60004800000 */
[----:B------:R0:W-:Y:S02]  /*1fb60*/  STL [R1+0x4f8], R0 ;  /* 0x0004f80001007387 */ /* 0x0001e40000100800 */
[----:B0-----:R-:W-:-:S05]  /*1fb70*/  SEL R0, R7, R13, !P1 ;  /* 0x0000000d07007207 */ /* 0x001fca0004800000 */
[----:B------:R0:W-:Y:S04]  /*1fb80*/  STL [R1+0x4f4], R0 ;  /* 0x0004f40001007387 */ /* 0x0001e80000100800 */
[----:B------:R-:W-:Y:S04]  /*1fb90*/  STL [R1+0x4f0], R4 ;  /* 0x0004f00401007387 */ /* 0x000fe80000100800 */
[----:B------:R-:W4:Y:S01]  /*1fba0*/  LDL.LU R20, [R1+0x36c] ;  /* 0x00036c0001147983 */ /* 0x000f220000300800 */
[C---:B------:R-:W-:Y:S02]  /*1fbb0*/  SEL R3, R7.reuse, R11, !P1 ;  /* 0x0000000b07037207 */ /* 0x040fe40004800000 */
[----:B0-----:R-:W-:-:S03]  /*1fbc0*/  SEL R0, R7, R9, !P1 ;  /* 0x0000000907007207 */ /* 0x001fc60004800000 */
[----:B------:R-:W-:Y:S04]  /*1fbd0*/  STL [R1+0x4d4], R3 ;  /* 0x0004d40301007387 */ /* 0x000fe80000100800 */
[----:B----4-:R0:W-:Y:S04]  /*1fbe0*/  STL [R1+0x1f3c], R20 ;  /* 0x001f3c1401007387 */ /* 0x0101e80000100800 */
[----:B------:R1:W-:Y:S04]  /*1fbf0*/  STL [R1+0x4ac], R0 ;  /* 0x0004ac0001007387 */ /* 0x0003e80000100800 */
[----:B0-----:R-:W4:Y:S04]  /*1fc00*/  LDL.LU R20, [R1+0x368] ;  /* 0x0003680001147983 */ /* 0x001f280000300800 */
[----:B------:R-:W4:Y:S04]  /*1fc10*/  LDL.LU R28, [R1+0x378] ;  /* 0x00037800011c7983 */ /* 0x000f280000300800 */
[----:B------:R-:W4:Y:S04]  /*1fc20*/  LDL.LU R29, [R1+0x404] ;  /* 0x00040400011d7983 */ /* 0x000f280000300800 */
[----:B------:R-:W4:Y:S04]  /*1fc30*/  LDL.LU R26, [R1+0x37c] ;  /* 0x00037c00011a7983 */ /* 0x000f280000300800 */
[----:B------:R-:W4:Y:S04]  /*1fc40*/  LDL.LU R27, [R1+0x3e0] ;  /* 0x0003e000011b7983 */ /* 0x000f280000300800 */
[----:B------:R-:W4:Y:S04]  /*1fc50*/  LDL.LU R21, [R1+0x380] ;  /* 0x0003800001157983 */ /* 0x000f280000300800 */
[----:B------:R-:W4:Y:S04]  /*1fc60*/  LDL.LU R8, [R1+0x384] ;  /* 0x0003840001087983 */ /* 0x000f280000300800 */
[----:B------:R-:W4:Y:S04]  /*1fc70*/  LDL.LU R5, [R1+0x39c] ;  /* 0x00039c0001057983 */ /* 0x000f280000300800 */
[----:B-1----:R-:W4:Y:S04]  /*1fc80*/  LDL.LU R0, [R1+0x394] ;  /* 0x0003940001007983 */ /* 0x002f280000300800 */
        /* <DEDUP_REMOVED lines=9> */
[----:B------:R-:W2:Y:S01]  /*1fd20*/  LDL.LU R18, [R1+0x35c] ;  /* 0x00035c0001127983 */ /* 0x000ea20000300800 */
[----:B---3--:R-:W-:-:S03]  /*1fd30*/  SEL R2, R7, R2, !P1 ;  /* 0x0000000207027207 */ /* 0x008fc60004800000 */
[----:B------:R-:W3:Y:S04]  /*1fd40*/  LDL.LU R17, [R1+0x11c] ;  /* 0x00011c0001117983 */ /* 0x000ee80000300800 */
[----:B------:R-:W2:Y:S04]  /*1fd50*/  LDL.LU R16, [R1+0x118] ;  /* 0x0001180001107983 */ /* 0x000ea80000300800 */
[----:B------:R-:W2:Y:S04]  /*1fd60*/  LDL.LU R15, [R1+0xb4] ;  /* 0x0000b400010f7983 */ /* 0x000ea80000300800 */
[----:B------:R-:W2:Y:S04]  /*1fd70*/  LDL.LU R11, [R1+0x33c] ;  /* 0x00033c00010b7983 */ /* 0x000ea80000300800 */
[----:B------:R-:W2:Y:S04]  /*1fd80*/  LDL.LU R9, [R1+0x340] ;  /* 0x0003400001097983 */ /* 0x000ea80000300800 */
[----:B------:R-:W2:Y:S04]  /*1fd90*/  LDL.LU R14, [R1+0x344] ;  /* 0x00034400010e7983 */ /* 0x000ea80000300800 */
[----:B------:R0:W-:Y:S04]  /*1fda0*/  STL [R1+0x4a8], R10 ;  /* 0x0004a80a01007387 */ /* 0x0001e80000100800 */
[----:B------:R-:W2:Y:S04]  /*1fdb0*/  LDL.LU R13, [R1+0x348] ;  /* 0x00034800010d7983 */ /* 0x000ea80000300800 */
[----:B------:R1:W-:Y:S04]  /*1fdc0*/  STL [R1+0x490], R2 ;  /* 0x0004900201007387 */ /* 0x0003e80000100800 */
[----:B------:R-:W2:Y:S04]  /*1fdd0*/  LDL.LU R12, [R1+0x354] ;  /* 0x00035400010c7983 */ /* 0x000ea80000300800 */
[----:B0-----:R-:W2:Y:S04]  /*1fde0*/  LDL.LU R10, [R1+0x350] ;  /* 0x00035000010a7983 */ /* 0x001ea80000300800 */
[----:B-1----:R-:W2:Y:S01]  /*1fdf0*/  LDL.LU R2, [R1+0x34c] ;  /* 0x00034c0001027983 */ /* 0x002ea20000300800 */
[----:B----4-:R-:W-:-:S05]  /*1fe00*/  SEL R20, R7, R20, !P1 ;  /* 0x0000001407147207 */ /* 0x010fca0004800000 */
[----:B------:R0:W-:Y:S04]  /*1fe10*/  STL [R1+0x48c], R20 ;  /* 0x00048c1401007387 */ /* 0x0001e80000100800 */
[----:B0-----:R-:W4:Y:S01]  /*1fe20*/  LDL.LU R20, [R1+0x1f3c] ;  /* 0x001f3c0001147983 */ /* 0x001f220000300800 */
[C---:B------:R-:W-:Y:S02]  /*1fe30*/  SEL R21, R7.reuse, R21, !P1 ;  /* 0x0000001507157207 */ /* 0x040fe40004800000 */
[C---:B------:R-:W-:Y:S02]  /*1fe40*/  SEL R3, R7.reuse, R3, !P1 ;  /* 0x0000000307037207 */ /* 0x040fe40004800000 */
[----:B----4-:R-:W-:-:S05]  /*1fe50*/  SEL R20, R7, R20, !P1 ;  /* 0x0000001407147207 */ /* 0x010fca0004800000 */
        /* <DEDUP_REMOVED lines=28> */
[----:B--2---:R-:W-:-:S03]  /*20020*/  SEL R0, R7, R19, !P1 ;  /* 0x0000001307007207 */ /* 0x004fc60004800000 */
[----:B------:R3:W-:Y:S01]  /*20030*/  STL [R1+0x43c], R3 ;  /* 0x00043c0301007387 */ /* 0x0007e20000100800 */
[----:B0-----:R-:W-:-:S03]  /*20040*/  SEL R4, R7, R18, !P1 ;  /* 0x0000001207047207 */ /* 0x001fc60004800000 */
[----:B------:R0:W-:Y:S01]  /*20050*/  STL [R1+0x438], R0 ;  /* 0x0004380001007387 */ /* 0x0001e20000100800 */
[----:B---3--:R-:W-:-:S03]  /*20060*/  SEL R3, R7, R17, !P1 ;  /* 0x0000001107037207 */ /* 0x008fc60004800000 */
        /* <DEDUP_REMOVED lines=9> */
[----:B------:R1:W-:Y:S04]  /*20100*/  STL [R1+0x398], R3 ;  /* 0x0003980301007387 */ /* 0x0003e80000100800 */
[----:B------:R-:W3:Y:S01]  /*20110*/  LDL.LU R9, [R1+0x32c] ;  /* 0x00032c0001097983 */ /* 0x000ee20000300800 */
[----:B0-----:R-:W-:-:S03]  /*20120*/  SEL R4, R7, R12, !P1 ;  /* 0x0000000c07047207 */ /* 0x001fc60004800000 */
[----:B------:R0:W-:Y:S01]  /*20130*/  STL [R1+0x394], R0 ;  /* 0x0003940001007387 */ /* 0x0001e20000100800 */
[C---:B-1----:R-:W-:Y:S02]  /*20140*/  SEL R3, R7.reuse, R14, !P1 ;  /* 0x0000000e07037207 */ /* 0x042fe40004800000 */
[----:B0-----:R-:W-:-:S03]  /*20150*/  SEL R0, R7, R13, !P1 ;  /* 0x0000000d07007207 */ /* 0x001fc60004800000 */
[----:B------:R0:W-:Y:S04]  /*20160*/  STL [R1+0x390], R3 ;  /* 0x0003900301007387 */ /* 0x0001e80000100800 */
[----:B------:R1:W-:Y:S04]  /*20170*/  STL [R1+0x38c], R0 ;  /* 0x00038c0001007387 */ /* 0x0003e80000100800 */
[----:B------:R-:W-:Y:S04]  /*20180*/  STL [R1+0x388], R4 ;  /* 0x0003880401007387 */ /* 0x000fe80000100800 */
[----:B------:R-:W4:Y:S01]  /*20190*/  LDL.LU R20, [R1+0x334] ;  /* 0x0003340001147983 */ /* 0x000f220000300800 */
[----:B0-----:R-:W-:-:S02]  /*201a0*/  SEL R3, R7, R10, !P1 ;  /* 0x0000000a07037207 */ /* 0x001fc40004800000 */
[----:B-1----:R-:W-:-:S03]  /*201b0*/  SEL R0, R7, R2, !P1 ;  /* 0x0000000207007207 */ /* 0x002fc60004800000 */
        /* <DEDUP_REMOVED lines=64> */
[----:B------:R2:W-:Y:S04]  /*205c0*/  STL [R1+0x340], R0 ;  /* 0x0003400001007387 */ /* 0x0005e80000100800 */
[----:B------:R1:W-:Y:S01]  /*205d0*/  STL [R1+0x33c], R4 ;  /* 0x00033c0401007387 */ /* 0x0003e20000100800 */
[C---:B0-----:R-:W-:Y:S02]  /*205e0*/  SEL R3, R7.reuse, R24, !P1 ;  /* 0x0000001807037207 */ /* 0x041fe40004800000 */
[----:B--2---:R-:W-:-:S03]  /*205f0*/  SEL R0, R7, R25, !P1 ;  /* 0x0000001907007207 */ /* 0x004fc60004800000 */
[----:B------:R3:W-:Y:S01]  /*20600*/  STL [R1+0x338], R3 ;  /* 0x0003380301007387 */ /* 0x0007e20000100800 */
[----:B-1----:R-:W-:-:S03]  /*20610*/  SEL R4, R7, R19, !P1 ;  /* 0x0000001307047207 */ /* 0x002fc60004800000 */
[----:B------:R0:W-:Y:S04]  /*20620*/  STL [R1+0x334], R0 ;  /* 0x0003340001007387 */ /* 0x0001e80000100800 */
[----:B------:R1:W-:Y:S01]  /*20630*/  STL [R1+0x330], R4 ;  /* 0x0003300401007387 */ /* 0x0003e20000100800 */
[C---:B---3--:R-:W-:Y:S02]  /*20640*/  SEL R3, R7.reuse, R18, !P1 ;  /* 0x0000001207037207 */ /* 0x048fe40004800000 */
[----:B0-----:R-:W-:-:S03]  /*20650*/  SEL R0, R7, R17, !P1 ;  /* 0x0000001107007207 */ /* 0x001fc60004800000 */
[----:B------:R0:W-:Y:S01]  /*20660*/  STL [R1+0x32c], R3 ;  /* 0x00032c0301007387 */ /* 0x0001e20000100800 */
[----:B-1----:R-:W-:-:S03]  /*20670*/  SEL R4, R7, R16, !P1 ;  /* 0x0000001007047207 */ /* 0x002fc60004800000 */
[----:B------:R1:W-:Y:S04]  /*20680*/  STL [R1+0x328], R0 ;  /* 0x0003280001007387 */ /* 0x0003e80000100800 */
[----:B------:R2:W-:Y:S01]  /*20690*/  STL [R1+0x324], R4 ;  /* 0x0003240401007387 */ /* 0x0005e20000100800 */
[----:B0-----:R-:W-:-:S03]  /*206a0*/  SEL R3, R7, R10, !P1 ;  /* 0x0000000a07037207 */ /* 0x001fc60004800000 */
[----:B------:R-:W3:Y:S01]  /*206b0*/  LDL.LU R10, [R1+0x238] ;  /* 0x00023800010a7983 */ /* 0x000ee20000300800 */
[----:B-1----:R-:W-:-:S03]  /*206c0*/  SEL R0, R7, R2, !P1 ;  /* 0x0000000207007207 */ /* 0x002fc60004800000 */
[----:B------:R0:W-:Y:S01]  /*206d0*/  STL [R1+0x320], R3 ;  /* 0x0003200301007387 */ /* 0x0001e20000100800 */
[----:B--2---:R-:W-:-:S03]  /*206e0*/  SEL R4, R7, R15, !P1 ;  /* 0x0000000f07047207 */ /* 0x004fc60004800000 */
[----:B------:R-:W2:Y:S04]  /*206f0*/  LDL.LU R2, [R1+0x234] ;  /* 0x0002340001027983 */ /* 0x000ea80000300800 */
[----:B------:R1:W-:Y:S01]  /*20700*/  STL [R1+0x31c], R0 ;  /* 0x00031c0001007387 */ /* 0x0003e20000100800 */
[----:B0-----:R-:W-:-:S03]  /*20710*/  SEL R3, R7, R14, !P1 ;  /* 0x0000000e07037207 */ /* 0x001fc60004800000 */
[----:B------:R0:W-:Y:S01]  /*20720*/  STL [R1+0x318], R4 ;  /* 0x0003180401007387 */ /* 0x0001e20000100800 */
[----:B-1----:R-:W-:-:S03]  /*20730*/  SEL R0, R7, R13, !P1 ;  /* 0x0000000d07007207 */ /* 0x002fc60004800000 */
[----:B------:R1:W-:Y:S01]  /*20740*/  STL [R1+0x314], R3 ;  /* 0x0003140301007387 */ /* 0x0003e20000100800 */
[----:B0-----:R-:W-:-:S03]  /*20750*/  SEL R4, R7, R12, !P1 ;  /* 0x0000000c07047207 */ /* 0x001fc60004800000 */
[----:B------:R0:W-:Y:S04]  /*20760*/  STL [R1+0x310], R0 ;  /* 0x0003100001007387 */ /* 0x0001e80000100800 */
[----:B------:R-:W-:Y:S04]  /*20770*/  STL [R1+0x30c], R4 ;  /* 0x00030c0401007387 */ /* 0x000fe80000100800 */
[----:B------:R-:W4:Y:S01]  /*20780*/  LDL.LU R20, [R1+0x22c] ;  /* 0x00022c0001147983 */ /* 0x000f220000300800 */
[C---:B-1----:R-:W-:Y:S02]  /*20790*/  SEL R3, R7.reuse, R11, !P1 ;  /* 0x0000000b07037207 */ /* 0x042fe40004800000 */
        /* <DEDUP_REMOVED lines=17> */
[----:B------:R-:W4:Y:S01]  /*208b0*/  LDL.LU R23, [R1+0x1f4] ;  /* 0x0001f40001177983 */ /* 0x000f220000300800 */
[----:B---3--:R-:W-:-:S03]  /*208c0*/  SEL R10, R7, R10, !P1 ;  /* 0x0000000a070a7207 */ /* 0x008fc60004800000 */
[----:B------:R-:W3:Y:S04]  /*208d0*/  LDL.LU R24, [R1+0x1fc] ;  /* 0x0001fc0001187983 */ /* 0x000ee80000300800 */
[----:B------:R-:W3:Y:S01]  /*208e0*/  LDL.LU R25, [R1+0x200] ;  /* 0x0002000001197983 */ /* 0x000ee20000300800 */
[----:B--2---:R-:W-:-:S03]  /*208f0*/  SEL R2, R7, R2, !P1 ;  /* 0x0000000207027207 */ /* 0x004fc60004800000 */
[----:B------:R-:W2:Y:S04]  /*20900*/  LDL.LU R19, [R1+0x138] ;  /* 0x0001380001137983 */ /* 0x000ea80000300800 */
        /* <DEDUP_REMOVED lines=43> */
[----:B---3--:R-:W-:-:S03]  /*20bc0*/  SEL R0, R7, R24, !P1 ;  /* 0x0000001807007207 */ /* 0x008fc60004800000 */
[----:B------:R2:W-:Y:S01]  /*20bd0*/  STL [R1+0x240], R3 ;  /* 0x0002400301007387 */ /* 0x0005e20000100800 */
[----:B0-----:R-:W-:-:S03]  /*20be0*/  SEL R4, R7, R25, !P1 ;  /* 0x0000001907047207 */ /* 0x001fc60004800000 */
[----:B------:R0:W-:Y:S01]  /*20bf0*/  STL [R1+0x238], R0 ;  /* 0x0002380001007387 */ /* 0x0001e20000100800 */
[----:B--2---:R-:W-:-:S03]  /*20c00*/  SEL R3, R7, R19, !P1 ;  /* 0x0000001307037207 */ /* 0x004fc60004800000 */
        /* <DEDUP_REMOVED lines=8> */
[----:B------:R-:W2:Y:S04]  /*20c90*/  LDL.LU R11, [R1+0x1d4] ;  /* 0x0001d400010b7983 */ /* 0x000ea80000300800 */
[----:B------:R1:W-:Y:S04]  /*20ca0*/  STL [R1+0x224], R3 ;  /* 0x0002240301007387 */ /* 0x0003e80000100800 */
[----:B------:R-:W3:Y:S01]  /*20cb0*/  LDL.LU R9, [R1+0x1cc] ;  /* 0x0001cc0001097983 */ /* 0x000ee20000300800 */
[----:B0-----:R-:W-:-:S03]  /*20cc0*/  SEL R4, R7, R15, !P1 ;  /* 0x0000000f07047207 */ /* 0x001fc60004800000 */
[----:B------:R0:W-:Y:S01]  /*20cd0*/  STL [R1+0x220], R0 ;  /* 0x0002200001007387 */ /* 0x0001e20000100800 */
[C---:B-1----:R-:W-:Y:S02]  /*20ce0*/  SEL R3, R7.reuse, R14, !P1 ;  /* 0x0000000e07037207 */ /* 0x042fe40004800000 */
[----:B0-----:R-:W-:-:S05]  /*20cf0*/  SEL R0, R7, R16, !P1 ;  /* 0x0000001007007207 */ /* 0x001fca0004800000 */
[----:B------:R0:W-:Y:S04]  /*20d00*/  STL [R1+0x21c], R0 ;  /* 0x00021c0001007387 */ /* 0x0001e80000100800 */
[----:B------:R1:W-:Y:S01]  /*20d10*/  STL [R1+0x218], R4 ;  /* 0x0002180401007387 */ /* 0x0003e20000100800 */
[----:B0-----:R-:W-:-:S03]  /*20d20*/  SEL R0, R7, R13, !P1 ;  /* 0x0000000d07007207 */ /* 0x001fc60004800000 */
[----:B------:R0:W-:Y:S01]  /*20d30*/  STL [R1+0x214], R3 ;  /* 0x0002140301007387 */ /* 0x0001e20000100800 */
[----:B-1----:R-:W-:-:S03]  /*20d40*/  SEL R4, R7, R12, !P1 ;  /* 0x0000000c07047207 */ /* 0x002fc60004800000 */
[----:B------:R1:W-:Y:S04]  /*20d50*/  STL [R1+0x210], R0 ;  /* 0x0002100001007387 */ /* 0x0003e80000100800 */
[----:B------:R-:W-:Y:S04]  /*20d60*/  STL [R1+0x20c], R4 ;  /* 0x00020c0401007387 */ /* 0x000fe80000100800 */
[----:B------:R-:W4:Y:S01]  /*20d70*/  LDL.LU R20, [R1+0x1c0] ;  /* 0x0001c00001147983 */ /* 0x000f220000300800 */
[C---:B0-----:R-:W-:Y:S02]  /*20d80*/  SEL R3, R7.reuse, R10, !P1 ;  /* 0x0000000a07037207 */ /* 0x041fe40004800000 */
        /* <DEDUP_REMOVED lines=86> */
[----:B------:R4:W-:Y:S01]  /*212f0*/  STL [R1+0x140], R4 ;  /* 0x0001400401007387 */ /* 0x0009e20000100800 */
[C---:B0-----:R-:W-:Y:S02]  /*21300*/  SEL R3, R7.reuse, R14, !P1 ;  /* 0x0000000e07037207 */ /* 0x041fe40004800000 */
[----:B-1----:R-:W-:-:S03]  /*21310*/  SEL R0, R7, R13, !P1 ;  /* 0x0000000d07007207 */ /* 0x002fc60004800000 */
[----:B------:R0:W-:Y:S01]  /*21320*/  STL [R1+0x13c], R3 ;  /* 0x00013c0301007387 */ /* 0x0001e20000100800 */
[----:B----4-:R-:W-:-:S03]  /*21330*/  SEL R4, R7, R12, !P1 ;  /* 0x0000000c07047207 */ /* 0x010fc60004800000 */
        /* <DEDUP_REMOVED lines=30> */
[----:B------:R-:W-:Y:S04]  /*21520*/  STL [R1+0x128], R3 ;  /* 0x0001280301007387 */ /* 0x000fe80000100800 */
[----:B------:R-:W3:Y:S04]  /*21530*/  LDL.LU R14, [R1+0x3c] ;  /* 0x00003c00010e7983 */ /* 0x000ee80000300800 */
[----:B------:R0:W-:Y:S04]  /*21540*/  STL [R1+0x124], R2 ;  /* 0x0001240201007387 */ /* 0x0001e80000100800 */
[----:B------:R-:W3:Y:S04]  /*21550*/  LDL.LU R13, [R1+0x34] ;  /* 0x00003400010d7983 */ /* 0x000ee80000300800 */
[----:B------:R-:W3:Y:S04]  /*21560*/  LDL.LU R12, [R1+0x2c] ;  /* 0x00002c00010c7983 */ /* 0x000ee80000300800 */
[----:B------:R-:W3:Y:S04]  /*21570*/  LDL.LU R11, [R1+0x28] ;  /* 0x00002800010b7983 */ /* 0x000ee80000300800 */
[----:B------:R-:W3:Y:S04]  /*21580*/  LDL.LU R10, [R1+0x24] ;  /* 0x00002400010a7983 */ /* 0x000ee80000300800 */
[----:B0-----:R-:W3:Y:S04]  /*21590*/  LDL.LU R2, [R1+0x20] ;  /* 0x0000200001027983 */ /* 0x001ee80000300800 */
[----:B------:R-:W3:Y:S04]  /*215a0*/  LDL.LU R3, [R1+0x18] ;  /* 0x0000180001037983 */ /* 0x000ee80000300800 */
[----:B------:R-:W3:Y:S01]  /*215b0*/  LDL.LU R4, [R1+0x14] ;  /* 0x0000140001047983 */ /* 0x000ee20000300800 */
[----:B----4-:R-:W-:-:S05]  /*215c0*/  SEL R20, R7, R20, !P1 ;  /* 0x0000001407147207 */ /* 0x010fca0004800000 */
[----:B------:R0:W-:Y:S04]  /*215d0*/  STL [R1+0x120], R20 ;  /* 0x0001201401007387 */ /* 0x0001e80000100800 */
[----:B0-----:R-:W4:Y:S01]  /*215e0*/  LDL.LU R20, [R1+0x1f2c] ;  /* 0x001f2c0001147983 */ /* 0x001f220000300800 */
[C---:B------:R-:W-:Y:S02]  /*215f0*/  SEL R28, R7.reuse, R28, !P1 ;  /* 0x0000001c071c7207 */ /* 0x040fe40004800000 */
[C---:B------:R-:W-:Y:S02]  /*21600*/  SEL R29, R7.reuse, R29, !P1 ;  /* 0x0000001d071d7207 */ /* 0x040fe40004800000 */
[C---:B------:R-:W-:Y:S02]  /*21610*/  SEL R26, R7.reuse, R26, !P1 ;  /* 0x0000001a071a7207 */ /* 0x040fe40004800000 */
[----:B------:R-:W-:-:S02]  /*21620*/  SEL R27, R7, R27, !P1 ;  /* 0x0000001b071b7207 */ /* 0x000fc40004800000 */
[C---:B------:R-:W-:Y:S02]  /*21630*/  SEL R21, R7.reuse, R21, !P1 ;  /* 0x0000001507157207 */ /* 0x040fe40004800000 */
[C---:B------:R-:W-:Y:S02]  /*21640*/  SEL R8, R7.reuse, R8, !P1 ;  /* 0x0000000807087207 */ /* 0x040fe40004800000 */
[C---:B------:R-:W-:Y:S02]  /*21650*/  SEL R5, R7.reuse, R5, !P1 ;  /* 0x0000000507057207 */ /* 0x040fe40004800000 */
[C---:B------:R-:W-:Y:S02]  /*21660*/  SEL R0, R7.reuse, R0, !P1 ;  /* 0x0000000007007207 */ /* 0x040fe40004800000 */
[C---:B------:R-:W-:Y:S02]  /*21670*/  SEL R6, R7.reuse, R6, !P1 ;  /* 0x0000000607067207 */ /* 0x040fe40004800000 */
[----:B------:R-:W-:-:S02]  /*21680*/  SEL R22, R7, R22, !P1 ;  /* 0x0000001607167207 */ /* 0x000fc40004800000 */
[C---:B------:R-:W-:Y:S02]  /*21690*/  SEL R23, R7.reuse, R23, !P1 ;  /* 0x0000001707177207 */ /* 0x040fe40004800000 */
[C---:B--2---:R-:W-:Y:S02]  /*216a0*/  SEL R24, R7.reuse, R24, !P1 ;  /* 0x0000001807187207 */ /* 0x044fe40004800000 */
[C---:B------:R-:W-:Y:S02]  /*216b0*/  SEL R25, R7.reuse, R25, !P1 ;  /* 0x0000001907197207 */ /* 0x040fe40004800000 */
[C---:B---3--:R-:W-:Y:S02]  /*216c0*/  SEL R19, R7.reuse, R19, !P1 ;  /* 0x0000001307137207 */ /* 0x048fe40004800000 */
[C---:B------:R-:W-:Y:S02]  /*216d0*/  SEL R18, R7.reuse, R18, !P1 ;  /* 0x0000001207127207 */ /* 0x040fe40004800000 */
[----:B------:R-:W-:-:S02]  /*216e0*/  SEL R17, R7, R17, !P1 ;  /* 0x0000001107117207 */ /* 0x000fc40004800000 */
[C---:B------:R-:W-:Y:S02]  /*216f0*/  SEL R16, R7.reuse, R16, !P1 ;  /* 0x0000001007107207 */ /* 0x040fe40004800000 */
[C---:B------:R-:W-:Y:S02]  /*21700*/  SEL R9, R7.reuse, R9, !P1 ;  /* 0x0000000907097207 */ /* 0x040fe40004800000 */
[----:B----4-:R-:W-:-:S05]  /*21710*/  SEL R20, R7, R20, !P1 ;  /* 0x0000001407147207 */ /* 0x010fca0004800000 */
[----:B------:R0:W-:Y:S04]  /*21720*/  STL [R1+0x11c], R20 ;  /* 0x00011c1401007387 */ /* 0x0001e80000100800 */
[----:B0-----:R-:W2:Y:S04]  /*21730*/  LDL.LU R20, [R1+0x1f28] ;  /* 0x001f280001147983 */ /* 0x001ea80000300800 */
[----:B------:R0:W-:Y:S04]  /*21740*/  STL [R1+0x118], R28 ;  /* 0x0001181c01007387 */ /* 0x0001e80000100800 */
[----:B0-----:R-:W3:Y:S04]  /*21750*/  LDL.LU R28, [R1+0x1f24] ;  /* 0x001f2400011c7983 */ /* 0x001ee80000300800 */
[----:B------:R0:W-:Y:S04]  /*21760*/  STL [R1+0x114], R29 ;  /* 0x0001141d01007387 */ /* 0x0001e80000100800 */
[----:B0-----:R-:W4:Y:S04]  /*21770*/  LDL.LU R29, [R1+0x1f20] ;  /* 0x001f2000011d7983 */ /* 0x001f280000300800 */
[----:B------:R0:W-:Y:S04]  /*21780*/  STL [R1+0x110], R26 ;  /* 0x0001101a01007387 */ /* 0x0001e80000100800 */
[----:B0-----:R-:W2:Y:S04]  /*21790*/  LDL.LU R26, [R1+0x1f1c] ;  /* 0x001f1c00011a7983 */ /* 0x001ea80000300800 */
        /* <DEDUP_REMOVED lines=29> */
[----:B0-----:R-:W2:Y:S01]  /*21970*/  LDL.LU R9, [R1+0x1ee0] ;  /* 0x001ee00001097983 */ /* 0x001ea20000300800 */
[----:B------:R-:W-:-:S02]  /*21980*/  SEL R15, R7, R15, !P1 ;  /* 0x0000000f070f7207 */ /* 0x000fc40004800000 */
[C---:B------:R-:W-:Y:S02]  /*21990*/  SEL R14, R7.reuse, R14, !P1 ;  /* 0x0000000e070e7207 */ /* 0x040fe40004800000 */
[C---:B------:R-:W-:Y:S02]  /*219a0*/  SEL R13, R7.reuse, R13, !P1 ;  /* 0x0000000d070d7207 */ /* 0x040fe40004800000 */
[C---:B------:R-:W-:Y:S02]  /*219b0*/  SEL R12, R7.reuse, R12, !P1 ;  /* 0x0000000c070c7207 */ /* 0x040fe40004800000 */
[C---:B------:R-:W-:Y:S02]  /*219c0*/  SEL R11, R7.reuse, R11, !P1 ;  /* 0x0000000b070b7207 */ /* 0x040fe40004800000 */
[C---:B------:R-:W-:Y:S02]  /*219d0*/  SEL R10, R7.reuse, R10, !P1 ;  /* 0x0000000a070a7207 */ /* 0x040fe40004800000 */
[----:B------:R-:W-:-:S02]  /*219e0*/  SEL R2, R7, R2, !P1 ;  /* 0x0000000207027207 */ /* 0x000fc40004800000 */
[----:B--2---:R-:W-:-:S05]  /*219f0*/  SEL R9, R7, R9, !P1 ;  /* 0x0000000907097207 */ /* 0x004fca0004800000 */
[----:B------:R0:W-:Y:S04]  /*21a00*/  STL [R1+0xd0], R9 ;  /* 0x0000d00901007387 */ /* 0x0001e80000100800 */
[----:B0-----:R-:W2:Y:S04]  /*21a10*/  LDL.LU R9, [R1+0x1c] ;  /* 0x00001c0001097983 */ /* 0x001ea80000300800 */
[----:B------:R0:W-:Y:S04]  /*21a20*/  STL [R1+0xc8], R15 ;  /* 0x0000c80f01007387 */ /* 0x0001e80000100800 */
[----:B0-----:R-:W3:Y:S04]  /*21a30*/  LDL.LU R15, [R1+0x1edc] ;  /* 0x001edc00010f7983 */ /* 0x001ee80000300800 */
        /* <DEDUP_REMOVED lines=11> */
[----:B0-----:R-:W3:Y:S01]  /*21af0*/  LDL.LU R2, [R1+0x1ec4] ;  /* 0x001ec40001027983 */ /* 0x001ee20000300800 */
[----:B--2---:R-:W-:-:S05]  /*21b00*/  SEL R9, R7, R9, !P1 ;  /* 0x0000000907097207 */ /* 0x004fca0004800000 */
[----:B------:R0:W-:Y:S02]  /*21b10*/  STL [R1+0xa8], R9 ;  /* 0x0000a80901007387 */ /* 0x0001e40000100800 */
[----:B0-----:R-:W-:-:S05]  /*21b20*/  SEL R9, R7, R3, !P1 ;  /* 0x0000000307097207 */ /* 0x001fca0004800000 */
[----:B------:R0:W-:Y:S01]  /*21b30*/  STL [R1+0xa0], R9 ;  /* 0x0000a00901007387 */ /* 0x0001e20000100800 */
[----:B---3--:R-:W-:-:S03]  /*21b40*/  SEL R3, R7, R2, !P1 ;  /* 0x0000000207037207 */ /* 0x008fc60004800000 */
[----:B------:R-:W2:Y:S01]  /*21b50*/  LDL.LU R2, [R1+0x1ec0] ;  /* 0x001ec00001027983 */ /* 0x000ea20000300800 */
[----:B------:R-:W-:-:S05]  /*21b60*/  SEL R4, R7, R4, !P1 ;  /* 0x0000000407047207 */ /* 0x000fca0004800000 */
[----:B------:R1:W-:Y:S01]  /*21b70*/  STL [R1+0x98], R4 ;  /* 0x0000980401007387 */ /* 0x0003e20000100800 */
[C---:B0-----:R-:W-:Y:S02]  /*21b80*/  SEL R9, R7.reuse, R12, !P1 ;  /* 0x0000000c07097207 */ /* 0x041fe40004800000 */
[C---:B-1----:R-:W-:Y:S02]  /*21b90*/  SEL R4, R7.reuse, R10, !P1 ;  /* 0x0000000a07047207 */ /* 0x042fe40004800000 */
[----:B------:R-:W3:Y:S04]  /*21ba0*/  LDL R10, [R1+0x844] ;  /* 0x00084400010a7983 */ /* 0x000ee80000100800 */
[----:B------:R0:W-:Y:S04]  /*21bb0*/  STL [R1+0x90], R3 ;  /* 0x0000900301007387 */ /* 0x0001e80000100800 */
[----:B------:R1:W-:Y:S01]  /*21bc0*/  STL [R1+0x88], R4 ;  /* 0x0000880401007387 */ /* 0x0003e20000100800 */
[----:B0-----:R-:W-:-:S02]  /*21bd0*/  SEL R3, R7, R11, !P1 ;  /* 0x0000000b07037207 */ /* 0x001fc40004800000 */
[----:B-1----:R-:W-:-:S03]  /*21be0*/  SEL R4, R7, R13, !P1 ;  /* 0x0000000d07047207 */ /* 0x002fc60004800000 */
        /* <DEDUP_REMOVED lines=8> */
[----:B------:R4:W-:Y:S01]  /*21c70*/  STL [R1+0x60], R4 ;  /* 0x0000600401007387 */ /* 0x0009e20000100800 */
[C---:B0-----:R-:W-:Y:S02]  /*21c80*/  SEL R3, R7.reuse, R17, !P1 ;  /* 0x0000001107037207 */ /* 0x041fe40004800000 */
[----:B-1----:R-:W-:-:S03]  /*21c90*/  SEL R9, R7, R18, !P1 ;  /* 0x0000001207097207 */ /* 0x002fc60004800000 */
[----:B------:R0:W-:Y:S01]  /*21ca0*/  STL [R1+0x5c], R3 ;  /* 0x00005c0301007387 */ /* 0x0001e20000100800 */
[----:B----4-:R-:W-:-:S03]  /*21cb0*/  SEL R4, R7, R19, !P1 ;  /* 0x0000001307047207 */ /* 0x010fc60004800000 */
[----:B------:R1:W-:Y:S04]  /*21cc0*/  STL [R1+0x58], R9 ;  /* 0x0000580901007387 */ /* 0x0003e80000100800 */
[----:B------:R-:W4:Y:S01]  /*21cd0*/  LDL.LU R11, [R1] ;  /* 0x00000000010b7983 */ /* 0x000f220000300800 */
[----:B0-----:R-:W-:-:S03]  /*21ce0*/  SEL R3, R7, R25, !P1 ;  /* 0x0000001907037207 */ /* 0x001fc60004800000 */
[----:B------:R0:W-:Y:S01]  /*21cf0*/  STL [R1+0x54], R4 ;  /* 0x0000540401007387 */ /* 0x0001e20000100800 */
[----:B-1----:R-:W-:-:S03]  /*21d00*/  SEL R9, R7, R23, !P1 ;  /* 0x0000001707097207 */ /* 0x002fc60004800000 */
[----:B------:R1:W-:Y:S01]  /*21d10*/  STL [R1+0x50], R3 ;  /* 0x0000500301007387 */ /* 0x0003e20000100800 */
[----:B0-----:R-:W-:-:S05]  /*21d20*/  SEL R4, R7, R24, !P1 ;  /* 0x0000001807047207 */ /* 0x001fca0004800000 */
[----:B------:R0:W-:Y:S01]  /*21d30*/  STL [R1+0x4c], R4 ;  /* 0x00004c0401007387 */ /* 0x0001e20000100800 */
[----:B-1----:R-:W-:-:S03]  /*21d40*/  SEL R3, R7, R22, !P1 ;  /* 0x0000001607037207 */ /* 0x002fc60004800000 */
[----:B------:R-:W-:Y:S01]  /*21d50*/  STL [R1+0x44], R9 ;  /* 0x0000440901007387 */ /* 0x000fe20000100800 */
[----:B0-----:R-:W-:-:S05]  /*21d60*/  SEL R4, R7, R6, !P1 ;  /* 0x0000000607047207 */ /* 0x001fca0004800000 */
[----:B------:R-:W-:Y:S04]  /*21d70*/  STL [R1+0x1e78], R4 ;  /* 0x001e780401007387 */ /* 0x000fe80000100800 */
[----:B------:R0:W-:Y:S04]  /*21d80*/  STL [R1+0x3c], R3 ;  /* 0x00003c0301007387 */ /* 0x0001e80000100800 */
[----:B------:R-:W4:Y:S01]  /*21d90*/  LDL.LU R15, [R1+0x4] ;  /* 0x00000400010f7983 */ /* 0x000f220000300800 */
[----:B0-----:R-:W-:-:S05]  /*21da0*/  SEL R3, R7, R5, !P1 ;  /* 0x0000000507037207 */ /* 0x001fca0004800000 */
[----:B------:R0:W-:Y:S01]  /*21db0*/  STL [R1+0x2c], R3 ;  /* 0x00002c0301007387 */ /* 0x0001e20000100800 */
[----:B------:R-:W-:-:S03]  /*21dc0*/  SEL R4, R7, R21, !P1 ;  /* 0x0000001507047207 */ /* 0x000fc60004800000 */
[----:B------:R-:W4:Y:S01]  /*21dd0*/  LDL.LU R17, [R1+0x10] ;  /* 0x0000100001117983 */ /* 0x000f220000300800 */
[----:B0-----:R-:W0:Y:S02]  /*21de0*/  S2R R3, SR_TID.X ;  /* 0x0000000000037919 */ /* 0x001e240000002100 */
[----:B0-----:R-:W-:Y:S01]  /*21df0*/  LOP3.LUT R9, R3, 0x3f, RZ, 0xc0, !PT ;  /* 0x0000003f03097812 */ /* 0x001fe200078ec0ff */
[----:B--2---:R-:W-:Y:S01]  /*21e00*/  IMAD R6, R2, UR14, RZ ;  /* 0x0000000e02067c24 */ /* 0x004fe2000f8e02ff */
[----:B------:R-:W-:-:S05]  /*21e10*/  SEL R2, R7, R8, !P1 ;  /* 0x0000000807027207 */ /* 0x000fca0004800000 */
[----:B------:R0:W-:Y:S01]  /*21e20*/  STL [R1+0x28], R2 ;  /* 0x0000280201007387 */ /* 0x0001e20000100800 */
[----:B------:R-:W-:-:S03]  /*21e30*/  IADD3 R3, P2, PT, R6, UR16, RZ ;  /* 0x0000001006037c10 */ /* 0x000fc6000ff5e0ff */
[----:B------:R-:W2:Y:S01]  /*21e40*/  LDL.LU R16, [R1+0x30] ;  /* 0x0000300001107983 */ /* 0x000ea20000300800 */
[----:B0-----:R-:W-:-:S03]  /*21e50*/  SEL R2, R7, R27, !P1 ;  /* 0x0000001b07027207 */ /* 0x001fc60004800000 */
[----:B------:R-:W-:Y:S04]  /*21e60*/  STL [R1+0x24], R4 ;  /* 0x0000240401007387 */ /* 0x000fe80000100800 */
[----:B------:R-:W2:Y:S04]  /*21e70*/  LDL.LU R18, [R1+0x38] ;  /* 0x0000380001127983 */ /* 0x000ea80000300800 */
[----:B------:R0:W-:Y:S04]  /*21e80*/  STL [R1+0x20], R2 ;  /* 0x0000200201007387 */ /* 0x0001e80000100800 */
[----:B------:R3:W-:Y:S04]  /*21e90*/  STL [R1+0x1e50], R3 ;  /* 0x001e500301007387 */ /* 0x0007e80000100800 */
[----:B------:R-:W2:Y:S01]  /*21ea0*/  LDL.LU R24, [R1+0x40] ;  /* 0x0000400001187983 */ /* 0x000ea20000300800 */
[----:B0-----:R-:W-:-:S05]  /*21eb0*/  SEL R2, R7, R26, !P1 ;  /* 0x0000001a07027207 */ /* 0x001fca0004800000 */
[----:B------:R0:W-:Y:S04]  /*21ec0*/  STL [R1+0x18], R2 ;  /* 0x0000180201007387 */ /* 0x0001e80000100800 */
[----:B------:R-:W2:Y:S01]  /*21ed0*/  LDL.LU R25, [R1+0x48] ;  /* 0x0000480001197983 */ /* 0x000ea20000300800 */
[----:B------:R-:W-:Y:S02]  /*21ee0*/  IMAD R9, R9, UR9, RZ ;  /* 0x0000000909097c24 */ /* 0x000fe4000f8e02ff */
[----:B---3--:R-:W-:Y:S01]  /*21ef0*/  IMAD R3, R0, 0x2, R10 ;  /* 0x0000000200037824 */ /* 0x008fe200078e020a */
[----:B------:R-:W-:Y:S02]  /*21f00*/  LEA.HI.X.SX32 R5, R6, UR17, 0x1, P2 ;  /* 0x0000001106057c11 */ /* 0x000fe400090f0eff */
[----:B0-----:R-:W-:Y:S01]  /*21f10*/  LEA.HI.X.SX32 R2, R9, UR13, 0x1, P0 ;  /* 0x0000000d09027c11 */ /* 0x001fe200080f0eff */
[----:B------:R-:W-:Y:S01]  /*21f20*/  IMAD R0, R0, 0x2, R3 ;  /* 0x0000000200007824 */ /* 0x000fe200078e0203 */
[----:B------:R-:W-:Y:S04]  /*21f30*/  STL [R1+0x6ec], R3 ;  /* 0x0006ec0301007387 */ /* 0x000fe80000100800 */
[----:B------:R-:W3:Y:S04]  /*21f40*/  LDL.LU R23, [R1+0x6c] ;  /* 0x00006c0001177983 */ /* 0x000ee80000300800 */
[----:B------:R4:W-:Y:S04]  /*21f50*/  STL [R1+0x1e70], R2 ;  /* 0x001e700201007387 */ /* 0x0009e80000100800 */
[----:B------:R-:W-:Y:S04]  /*21f60*/  STL [R1+0x1e48], R5 ;  /* 0x001e480501007387 */ /* 0x000fe80000100800 */
[----:B------:R-:W3:Y:S04]  /*21f70*/  LDL.LU R9, [R1+0x74] ;  /* 0x0000740001097983 */ /* 0x000ee80000300800 */
[----:B------:R-:W3:Y:S01]  /*21f80*/  LDL.LU R10, [R1+0x7c] ;  /* 0x00007c00010a7983 */ /* 0x000ee20000300800 */
[----:B----4-:R-:W-:-:S03]  /*21f90*/  IMAD R2, R11, UR7, RZ ;  /* 0x000000070b027c24 */ /* 0x010fc6000f8e02ff */
[----:B------:R0:W-:Y:S04]  /*21fa0*/  STL [R1+0x1e4c], R0 ;  /* 0x001e4c0001007387 */ /* 0x0001e80000100800 */
[----:B------:R-:W4:Y:S01]  /*21fb0*/  LDL.LU R11, [R1+0x84] ;  /* 0x00008400010b7983 */ /* 0x000f220000300800 */
[----:B0-----:R-:W-:-:S03]  /*21fc0*/  IMAD R0, R29, UR7, RZ ;  /* 0x000000071d007c24 */ /* 0x001fc6000f8e02ff */
[----:B------:R0:W-:Y:S04]  /*21fd0*/  STL [R1+0x1c], R2 ;  /* 0x00001c0201007387 */ /* 0x0001e80000100800 */
[----:B------:R-:W4:Y:S04]  /*21fe0*/  LDL.LU R12, [R1+0x8c] ;  /* 0x00008c00010c7983 */ /* 0x000f280000300800 */
[----:B------:R1:W-:Y:S01]  /*21ff0*/  STL [R1+0x14], R0 ;  /* 0x0000140001007387 */ /* 0x0003e20000100800 */
[----:B0-----:R-:W-:-:S03]  /*22000*/  IMAD R2, R28, UR7, RZ ;  /* 0x000000071c027c24 */ /* 0x001fc6000f8e02ff */
[----:B------:R-:W4:Y:S01]  /*22010*/  LDL.LU R13, [R1+0x94] ;  /* 0x00009400010d7983 */ /* 0x000f220000300800 */
[----:B-1----:R-:W-:-:S03]  /*22020*/  IMAD R0, R20, UR7, RZ ;  /* 0x0000000714007c24 */ /* 0x002fc6000f8e02ff */
[----:B------:R0:W-:Y:S04]  /*22030*/  STL [R1+0xc], R2 ;  /* 0x00000c0201007387 */ /* 0x0001e80000100800 */
[----:B------:R-:W4:Y:S04]  /*22040*/  LDL.LU R14, [R1+0x9c] ;  /* 0x00009c00010e7983 */ /* 0x000f280000300800 */
[----:B------:R1:W-:Y:S01]  /*22050*/  STL [R1+0x8], R0 ;  /* 0x0000080001007387 */ /* 0x0003e20000100800 */
[----:B0-----:R-:W-:-:S03]  /*22060*/  IMAD R2, R15, UR7, RZ ;  /* 0x000000070f027c24 */ /* 0x001fc6000f8e02ff */
[----:B------:R-:W4:Y:S04]  /*22070*/  LDL.LU R15, [R1+0xa4] ;  /* 0x0000a400010f7983 */ /* 0x000f280000300800 */
[----:B------:R-:W-:Y:S01]  /*22080*/  STL [R1+0x4], R2 ;  /* 0x0000040201007387 */ /* 0x000fe20000100800 */
[----:B-1----:R-:W-:Y:S02]  /*22090*/  IMAD R0, R17, UR7, RZ ;  /* 0x0000000711007c24 */ /* 0x002fe4000f8e02ff */
[----:B--2---:R-:W-:Y:S02]  /*220a0*/  IMAD R29, R16, UR7, RZ ;  /* 0x00000007101d7c24 */ /* 0x004fe4000f8e02ff */
[----:B------:R-:W2:Y:S04]  /*220b0*/  LDL.LU R16, [R1+0xb0] ;  /* 0x0000b00001107983 */ /* 0x000ea80000300800 */
[----:B------:R-:W-:Y:S04]  /*220c0*/  STL [R1], R0 ;  /* 0x0000000001007387 */ /* 0x000fe80000100800 */
[----:B------:R-:W2:Y:S01]  /*220d0*/  LDL.LU R17, [R1+0xcc] ;  /* 0x0000cc0001117983 */ /* 0x000ea20000300800 */
[----:B------:R-:W-:-:S03]  /*220e0*/  IMAD R28, R18, UR7, RZ ;  /* 0x00000007121c7c24 */ /* 0x000fc6000f8e02ff */
[----:B------:R-:W-:Y:S04]  /*220f0*/  STL [R1+0x1e7c], R29 ;  /* 0x001e7c1d01007387 */ /* 0x000fe80000100800 */
[----:B------:R-:W2:Y:S04]  /*22100*/  LDL.LU R18, [R1+0x158] ;  /* 0x0001580001127983 */ /* 0x000ea80000300800 */
[----:B------:R-:W2:Y:S01]  /*22110*/  LDL.LU R19, [R1+0x160] ;  /* 0x0001600001137983 */ /* 0x000ea20000300800 */
[----:B------:R-:W-:-:S03]  /*22120*/  IMAD R6, R24, UR7, RZ ;  /* 0x0000000718067c24 */ /* 0x000fc6000f8e02ff */
[----:B------:R-:W-:Y:S04]  /*22130*/  STL [R1+0x1e6c], R28 ;  /* 0x001e6c1c01007387 */ /* 0x000fe80000100800 */
[----:B------:R-:W2:Y:S04]  /*22140*/  LDL.LU R24, [R1+0x164] ;  /* 0x0001640001187983 */ /* 0x000ea80000300800 */
[----:B------:R-:W-:Y:S01]  /*22150*/  STL [R1+0x1e68], R6 ;  /* 0x001e680601007387 */ /* 0x000fe20000100800 */
[----:B------:R-:W-:-:S03]  /*22160*/  IMAD R7, R25, UR7, RZ ;  /* 0x0000000719077c24 */ /* 0x000fc6000f8e02ff */
[----:B------:R-:W2:Y:S04]  /*22170*/  LDL.LU R25, [R1+0x168] ;  /* 0x0001680001197983 */ /* 0x000ea80000300800 */
[----:B------:R-:W-:Y:S04]  /*22180*/  STL [R1+0x1e64], R7 ;  /* 0x001e640701007387 */ /* 0x000fe80000100800 */
[----:B------:R-:W2:Y:S01]  /*22190*/  LDL.LU R22, [R1+0x16c] ;  /* 0x00016c0001167983 */ /* 0x000ea20000300800 */
[----:B---3--:R-:W-:-:S05]  /*221a0*/  IMAD R8, R23, UR7, RZ ;  /* 0x0000000717087c24 */ /* 0x008fca000f8e02ff */
[----:B------:R-:W-:Y:S01]  /*221b0*/  STL [R1+0x1e60], R8 ;  /* 0x001e600801007387 */ /* 0x000fe20000100800 */
[----:B------:R-:W-:Y:S02]  /*221c0*/  IMAD R9, R9, UR7, RZ ;  /* 0x0000000709097c24 */ /* 0x000fe4000f8e02ff */
[----:B------:R-:W-:-:S03]  /*221d0*/  IMAD R10, R10, UR7, RZ ;  /* 0x000000070a0a7c24 */ /* 0x000fc6000f8e02ff */
[----:B------:R-:W-:Y:S01]  /*221e0*/  STL [R1+0x1e5c], R9 ;  /* 0x001e5c0901007387 */ /* 0x000fe20000100800 */
[----:B----4-:R-:W-:-:S03]  /*221f0*/  IMAD R11, R11, UR7, RZ ;  /* 0x000000070b0b7c24 */ /* 0x010fc6000f8e02ff */
[----:B------:R-:W-:Y:S04]  /*22200*/  STL [R1+0x1e58], R10 ;  /* 0x001e580a01007387 */ /* 0x000fe80000100800 */
[----:B------:R-:W-:Y:S01]  /*22210*/  STL [R1+0x1e80], R11 ;  /* 0x001e800b01007387 */ /* 0x000fe20000100800 */
[----:B------:R-:W-:Y:S02]  /*22220*/  IMAD R12, R12, UR7, RZ ;  /* 0x000000070c0c7c24 */ /* 0x000fe4000f8e02ff */
[----:B------:R-:W-:-:S03]  /*22230*/  IMAD R13, R13, UR7, RZ ;  /* 0x000000070d0d7c24 */ /* 0x000fc6000f8e02ff */
[----:B------:R-:W-:Y:S04]  /*22240*/  STL [R1+0x1e84], R12 ;  /* 0x001e840c01007387 */ /* 0x000fe80000100800 */
[----:B------:R-:W-:Y:S01]  /*22250*/  STL [R1+0x1e88], R13 ;  /* 0x001e880d01007387 */ /* 0x000fe20000100800 */
[----:B------:R-:W-:-:S05]  /*22260*/  IMAD R14, R14, UR7, RZ ;  /* 0x000000070e0e7c24 */ /* 0x000fca000f8e02ff */
[----:B------:R-:W-:Y:S01]  /*22270*/  STL [R1+0x1e8c], R14 ;  /* 0x001e8c0e01007387 */ /* 0x000fe20000100800 */
[----:B------:R-:W-:-:S03]  /*22280*/  IMAD R15, R15, UR7, RZ ;  /* 0x000000070f0f7c24 */ /* 0x000fc6000f8e02ff */
[----:B------:R-:W3:Y:S04]  /*22290*/  LDL.LU R23, [R1+0x170] ;  /* 0x0001700001177983 */ /* 0x000ee80000300800 */
[----:B------:R-:W-:Y:S01]  /*222a0*/  STL [R1+0x1e90], R15 ;  /* 0x001e900f01007387 */ /* 0x000fe20000100800 */
[----:B--2---:R-:W-:Y:S02]  /*222b0*/  IMAD R16, R16, UR7, RZ ;  /* 0x0000000710107c24 */ /* 0x004fe4000f8e02ff */
[----:B------:R-:W-:-:S03]  /*222c0*/  IMAD R17, R17, UR7, RZ ;  /* 0x0000000711117c24 */ /* 0x000fc6000f8e02ff */
[----:B------:R-:W-:Y:S01]  /*222d0*/  STL [R1+0x1e94], R16 ;  /* 0x001e941001007387 */ /* 0x000fe20000100800 */
[----:B------:R-:W-:-:S03]  /*222e0*/  IMAD R18, R18, UR7, RZ ;  /* 0x0000000712127c24 */ /* 0x000fc6000f8e02ff */
[----:B------:R-:W-:Y:S01]  /*222f0*/  STL [R1+0x1e98], R17 ;  /* 0x001e981101007387 */ /* 0x000fe20000100800 */
[----:B------:R-:W-:-:S03]  /*22300*/  IMAD R19, R19, UR7, RZ ;  /* 0x0000000713137c24 */ /* 0x000fc6000f8e02ff */
[----:B------:R-:W-:Y:S04]  /*22310*/  STL [R1+0x1e9c], R18 ;  /* 0x001e9c1201007387 */ /* 0x000fe80000100800 */
[----:B------:R0:W-:Y:S01]  /*22320*/  STL [R1+0x1ea0], R19 ;  /* 0x001ea01301007387 */ /* 0x0001e20000100800 */
[----:B------:R-:W-:-:S03]  /*22330*/  IMAD R20, R24, UR7, RZ ;  /* 0x0000000718147c24 */ /* 0x000fc6000f8e02ff */
[----:B------:R-:W2:Y:S04]  /*22340*/  LDL.LU R24, [R1+0x174] ;  /* 0x0001740001187983 */ /* 0x000ea80000300800 */
[----:B------:R1:W-:Y:S01]  /*22350*/  STL [R1+0x1ea4], R20 ;  /* 0x001ea41401007387 */ /* 0x0003e20000100800 */
[----:B------:R-:W-:-:S03]  /*22360*/  IMAD R21, R25, UR7, RZ ;  /* 0x0000000719157c24 */ /* 0x000fc6000f8e02ff */
[----:B------:R-:W4:Y:S04]  /*22370*/  LDL.LU R25, [R1+0x178] ;  /* 0x0001780001197983 */ /* 0x000f280000300800 */
[----:B------:R-:W4:Y:S04]  /*22380*/  LDL.LU R26, [R1+0x17c] ;  /* 0x00017c00011a7983 */ /* 0x000f280000300800 */
[----:B------:R-:W-:Y:S04]  /*22390*/  STL [R1+0x1ea8], R21 ;  /* 0x001ea81501007387 */ /* 0x000fe80000100800 */
[----:B------:R-:W4:Y:S04]  /*223a0*/  LDL.LU R27, [R1+0x180] ;  /* 0x00018000011b7983 */ /* 0x000f280000300800 */
[----:B0-----:R-:W1:Y:S04]  /*223b0*/  LDL.LU R19, [R1+0x184] ;  /* 0x0001840001137983 */ /* 0x001e680000300800 */
        /* <DEDUP_REMOVED lines=10> */
[----:B------:R-:W-:-:S03]  /*22460*/  IMAD R22, R22, UR7, RZ ;  /* 0x0000000716167c24 */ /* 0x000fc6000f8e02ff */
[----:B------:R-:W4:Y:S04]  /*22470*/  LDL.LU R3, [R1+0x1b8] ;  /* 0x0001b80001037983 */ /* 0x000f280000300800 */
[----:B------:R-:W-:Y:S04]  /*22480*/  STL [R1+0x1eac], R22 ;  /* 0x001eac1601007387 */ /* 0x000fe80000100800 */
        /* <DEDUP_REMOVED lines=9> */
[----:B---3--:R-:W-:-:S05]  /*22520*/  IMAD R23, R23, UR7, RZ ;  /* 0x0000000717177c24 */ /* 0x008fca000f8e02ff */
[----:B------:R-:W-:Y:S01]  /*22530*/  STL [R1+0x1eb0], R23 ;  /* 0x001eb01701007387 */ /* 0x000fe20000100800 */
[----:B--2---:R-:W-:Y:S02]  /*22540*/  IMAD R24, R24, UR7, RZ ;  /* 0x0000000718187c24 */ /* 0x004fe4000f8e02ff */
[----:B----4-:R-:W-:-:S03]  /*22550*/  IMAD R25, R25, UR7, RZ ;  /* 0x0000000719197c24 */ /* 0x010fc6000f8e02ff */
[----:B------:R-:W-:Y:S01]  /*22560*/  STL [R1+0x1eb4], R24 ;  /* 0x001eb41801007387 */ /* 0x000fe20000100800 */
[----:B------:R-:W-:-:S03]  /*22570*/  IMAD R26, R26, UR7, RZ ;  /* 0x000000071a1a7c24 */ /* 0x000fc6000f8e02ff */
[----:B------:R-:W-:Y:S04]  /*22580*/  STL [R1+0x1eb8], R25 ;  /* 0x001eb81901007387 */ /* 0x000fe80000100800 */
[----:B------:R-:W-:Y:S01]  /*22590*/  STL [R1+0x1ebc], R26 ;  /* 0x001ebc1a01007387 */ /* 0x000fe20000100800 */
[----:B-1----:R-:W-:Y:S02]  /*225a0*/  IMAD R20, R19, UR7, RZ ;  /* 0x0000000713147c24 */ /* 0x002fe4000f8e02ff */
[----:B------:R-:W-:-:S03]  /*225b0*/  IMAD R19, R18, UR7, RZ ;  /* 0x0000000712137c24 */ /* 0x000fc6000f8e02ff */
[----:B------:R-:W-:Y:S01]  /*225c0*/  STL [R1+0x10], R20 ;  /* 0x0000101401007387 */ /* 0x000fe20000100800 */
        /* <DEDUP_REMOVED lines=17> */
[----:B------:R-:W2:Y:S04]  /*226e0*/  LDL.LU R4, [R1+0x270] ;  /* 0x0002700001047983 */ /* 0x000ea80000300800 */
[----:B------:R0:W-:Y:S04]  /*226f0*/  STL [R1+0x8c], R11 ;  /* 0x00008c0b01007387 */ /* 0x0001e80000100800 */
[----:B------:R1:W-:Y:S01]  /*22700*/  STL [R1+0x94], R5 ;  /* 0x0000940501007387 */ /* 0x0003e20000100800 */
[----:B0-----:R-:W-:-:S03]  /*22710*/  IMAD R11, R3, UR7, RZ ;  /* 0x00000007030b7c24 */ /* 0x001fc6000f8e02ff */
[----:B-1----:R-:W3:Y:S04]  /*22720*/  LDL.LU R5, [R1+0x274] ;  /* 0x0002740001057983 */ /* 0x002ee80000300800 */
[----:B------:R-:W4:Y:S01]  /*22730*/  LDL.LU R3, [R1+0x278] ;  /* 0x0002780001037983 */ /* 0x000f220000300800 */
[----:B------:R-:W-:Y:S02]  /*22740*/  IMAD R10, R10, UR7, RZ ;  /* 0x000000070a0a7c24 */ /* 0x000fe4000f8e02ff */
[----:B------:R-:W-:Y:S02]  /*22750*/  IMAD R9, R9, UR7, RZ ;  /* 0x0000000709097c24 */ /* 0x000fe4000f8e02ff */
[----:B------:R-:W-:Y:S01]  /*22760*/  IMAD R8, R8, UR7, RZ ;  /* 0x0000000708087c24 */ /* 0x000fe2000f8e02ff */
[----:B------:R-:W-:Y:S01]  /*22770*/  STL [R1+0x9c], R11 ;  /* 0x00009c0b01007387 */ /* 0x000fe20000100800 */
[----:B------:R-:W-:-:S03]  /*22780*/  IMAD R7, R7, UR7, RZ ;  /* 0x0000000707077c24 */ /* 0x000fc6000f8e02ff */
[----:B------:R-:W-:Y:S01]  /*22790*/  STL [R1+0xa4], R10 ;  /* 0x0000a40a01007387 */ /* 0x000fe20000100800 */
[----:B------:R-:W-:-:S03]  /*227a0*/  IMAD R6, R6, UR7, RZ ;  /* 0x0000000706067c24 */ /* 0x000fc6000f8e02ff */
[----:B------:R-:W-:Y:S04]  /*227b0*/  STL [R1+0xb0], R9 ;  /* 0x0000b00901007387 */ /* 0x000fe80000100800 */
[----:B------:R0:W-:Y:S04]  /*227c0*/  STL [R1+0xcc], R8 ;  /* 0x0000cc0801007387 */ /* 0x0001e80000100800 */
[----:B------:R1:W-:Y:S01]  /*227d0*/  STL [R1+0x158], R7 ;  /* 0x0001580701007387 */ /* 0x0003e20000100800 */
[----:B0-----:R-:W-:-:S03]  /*227e0*/  IMAD R8, R28, UR7, RZ ;  /* 0x000000071c087c24 */ /* 0x001fc6000f8e02ff */
[----:B------:R0:W-:Y:S01]  /*227f0*/  STL [R1+0x160], R6 ;  /* 0x0001600601007387 */ /* 0x0001e20000100800 */
[----:B-1----:R-:W-:-:S03]  /*22800*/  IMAD R7, R29, UR7, RZ ;  /* 0x000000071d077c24 */ /* 0x002fc6000f8e02ff */
[----:B------:R-:W-:Y:S04]  /*22810*/  STL [R1+0x164], R8 ;  /* 0x0001640801007387 */ /* 0x000fe80000100800 */
[----:B------:R-:W-:Y:S01]  /*22820*/  STL [R1+0x168], R7 ;  /* 0x0001680701007387 */ /* 0x000fe20000100800 */
[----:B0-----:R-:W-:-:S03]  /*22830*/  IMAD R6, R0, UR7, RZ ;  /* 0x0000000700067c24 */ /* 0x001fc6000f8e02ff */
[----:B------:R-:W4:Y:S01]  /*22840*/  LDL.LU R26, [R1+0x27c] ;  /* 0x00027c00011a7983 */ /* 0x000f220000300800 */
[----:B------:R-:W-:-:S03]  /*22850*/  IMAD R0, R2, UR7, RZ ;  /* 0x0000000702007c24 */ /* 0x000fc6000f8e02ff */
[----:B------:R-:W-:Y:S04]  /*22860*/  STL [R1+0x16c], R6 ;  /* 0x00016c0601007387 */ /* 0x000fe80000100800 */
[----:B------:R-:W4:Y:S04]  /*22870*/  LDL.LU R25, [R1+0x280] ;  /* 0x0002800001197983 */ /* 0x000f280000300800 */
        /* <DEDUP_REMOVED lines=15> */
[----:B0-----:R-:W4:Y:S04]  /*22970*/  LDL.LU R0, [R1+0x2d0] ;  /* 0x0002d00001007983 */ /* 0x001f280000300800 */
[----:B------:R-:W4:Y:S01]  /*22980*/  LDL.LU R2, [R1+0x2d4] ;  /* 0x0002d40001027983 */ /* 0x000f220000300800 */
[----:B--2---:R-:W-:-:S03]  /*22990*/  IMAD R6, R4, UR7, RZ ;  /* 0x0000000704067c24 */ /* 0x004fc6000f8e02ff */
[----:B------:R-:W2:Y:S04]  /*229a0*/  LDL.LU R4, [R1+0x2d8] ;  /* 0x0002d80001047983 */ /* 0x000ea80000300800 */
[----:B------:R0:W-:Y:S04]  /*229b0*/  STL [R1+0x174], R6 ;  /* 0x0001740601007387 */ /* 0x0001e80000100800 */
[----:B------:R-:W2:Y:S01]  /*229c0*/  LDL.LU R10, [R1+0x2dc] ;  /* 0x0002dc00010a7983 */ /* 0x000ea20000300800 */
[----:B---3--:R-:W-:Y:S02]  /*229d0*/  IMAD R5, R5, UR7, RZ ;  /* 0x0000000705057c24 */ /* 0x008fe4000f8e02ff */
[----:B----4-:R-:W-:-:S03]  /*229e0*/  IMAD R3, R3, UR7, RZ ;  /* 0x0000000703037c24 */ /* 0x010fc6000f8e02ff */
[----:B------:R1:W-:Y:S04]  /*229f0*/  STL [R1+0x178], R5 ;  /* 0x0001780501007387 */ /* 0x0003e80000100800 */
[----:B------:R-:W3:Y:S04]  /*22a00*/  LDL.LU R9, [R1+0x3a0] ;  /* 0x0003a00001097983 */ /* 0x000ee80000300800 */
[----:B------:R4:W-:Y:S04]  /*22a10*/  STL [R1+0x17c], R3 ;  /* 0x00017c0301007387 */ /* 0x0009e80000100800 */
[----:B------:R-:W3:Y:S04]  /*22a20*/  LDL.LU R8, [R1+0x3a4] ;  /* 0x0003a40001087983 */ /* 0x000ee80000300800 */
[----:B------:R-:W3:Y:S04]  /*22a30*/  LDL.LU R7, [R1+0x3a8] ;  /* 0x0003a80001077983 */ /* 0x000ee80000300800 */
[----:B0-----:R-:W3:Y:S04]  /*22a40*/  LDL.LU R6, [R1+0x3ac] ;  /* 0x0003ac0001067983 */ /* 0x001ee80000300800 */
[----:B------:R-:W3:Y:S04]  /*22a50*/  LDL.LU R28, [R1+0x3b0] ;  /* 0x0003b000011c7983 */ /* 0x000ee80000300800 */
[----:B------:R-:W3:Y:S04]  /*22a60*/  LDL.LU R29, [R1+0x3b4] ;  /* 0x0003b400011d7983 */ /* 0x000ee80000300800 */
[----:B-1----:R-:W3:Y:S04]  /*22a70*/  LDL.LU R5, [R1+0x3b8] ;  /* 0x0003b80001057983 */ /* 0x002ee80000300800 */
[----:B----4-:R-:W4:Y:S01]  /*22a80*/  LDL.LU R3, [R1+0x3bc] ;  /* 0x0003bc0001037983 */ /* 0x010f220000300800 */
[----:B------:R-:W-:-:S05]  /*22a90*/  IMAD R26, R26, UR7, RZ ;  /* 0x000000071a1a7c24 */ /* 0x000fca000f8e02ff */
[----:B------:R0:W-:Y:S02]  /*22aa0*/  STL [R1+0x180], R26 ;  /* 0x0001801a01007387 */ /* 0x0001e40000100800 */
[----:B0-----:R-:W-:Y:S02]  /*22ab0*/  IMAD R26, R25, UR7, RZ ;  /* 0x00000007191a7c24 */ /* 0x001fe4000f8e02ff */
[----:B------:R-:W-:Y:S02]  /*22ac0*/  IMAD R25, R24, UR7, RZ ;  /* 0x0000000718197c24 */ /* 0x000fe4000f8e02ff */
[----:B------:R-:W-:Y:S01]  /*22ad0*/  IMAD R24, R23, UR7, RZ ;  /* 0x0000000717187c24 */ /* 0x000fe2000f8e02ff */
        /* <DEDUP_REMOVED lines=28> */
[----:B------:R-:W-:Y:S04]  /*22ca0*/  STL [R1+0x244], R12 ;  /* 0x0002440c01007387 */ /* 0x000fe80000100800 */
[----:B------:R-:W4:Y:S04]  /*22cb0*/  LDL.LU R2, [R1+0x3c0] ;  /* 0x0003c00001027983 */ /* 0x000f280000300800 */
[----:B------:R-:W-:Y:S04]  /*22cc0*/  STL [R1+0x24c], R11 ;  /* 0x00024c0b01007387 */ /* 0x000fe80000100800 */
[----:B------:R0:W-:Y:S04]  /*22cd0*/  STL [R1+0x250], R0 ;  /* 0x0002500001007387 */ /* 0x0001e80000100800 */
[----:B0-----:R-:W4:Y:S01]  /*22ce0*/  LDL.LU R0, [R1+0x3c4] ;  /* 0x0003c40001007983 */ /* 0x001f220000300800 */
[----:B--2---:R-:W-:-:S03]  /*22cf0*/  IMAD R11, R4, UR7, RZ ;  /* 0x00000007040b7c24 */ /* 0x004fc6000f8e02ff */
[----:B------:R-:W2:Y:S04]  /*22d00*/  LDL.LU R4, [R1+0x3c8] ;  /* 0x0003c80001047983 */ /* 0x000ea80000300800 */
[----:B------:R3:W-:Y:S01]  /*22d10*/  STL [R1+0x254], R11 ;  /* 0x0002540b01007387 */ /* 0x0007e20000100800 */
[----:B------:R-:W-:-:S05]  /*22d20*/  IMAD R12, R10, UR7, RZ ;  /* 0x000000070a0c7c24 */ /* 0x000fca000f8e02ff */
[----:B------:R0:W-:Y:S01]  /*22d30*/  STL [R1+0x258], R12 ;  /* 0x0002580c01007387 */ /* 0x0001e20000100800 */
[----:B---3--:R-:W-:Y:S02]  /*22d40*/  IMAD R11, R9, UR7, RZ ;  /* 0x00000007090b7c24 */ /* 0x008fe4000f8e02ff */
[----:B------:R-:W-:-:S03]  /*22d50*/  IMAD R10, R8, UR7, RZ ;  /* 0x00000007080a7c24 */ /* 0x000fc6000f8e02ff */
[----:B------:R1:W-:Y:S01]  /*22d60*/  STL [R1+0x25c], R11 ;  /* 0x00025c0b01007387 */ /* 0x0003e20000100800 */
        /* <DEDUP_REMOVED lines=10> */
[----:B----4-:R-:W-:-:S03]  /*22e10*/  IMAD R3, R3, UR7, RZ ;  /* 0x0000000703037c24 */ /* 0x010fc6000f8e02ff */
[----:B------:R-:W3:Y:S04]  /*22e20*/  LDL.LU R26, [R1+0x3cc] ;  /* 0x0003cc00011a7983 */ /* 0x000ee80000300800 */
[----:B------:R4:W-:Y:S04]  /*22e30*/  STL [R1+0x280], R5 ;  /* 0x0002800501007387 */ /* 0x0009e80000100800 */
[----:B------:R-:W3:Y:S04]  /*22e40*/  LDL.LU R25, [R1+0x3d0] ;  /* 0x0003d00001197983 */ /* 0x000ee80000300800 */
[----:B------:R0:W-:Y:S04]  /*22e50*/  STL [R1+0x284], R3 ;  /* 0x0002840301007387 */ /* 0x0001e80000100800 */
        /* <DEDUP_REMOVED lines=12> */
[----:B0-----:R-:W3:Y:S04]  /*22f20*/  LDL.LU R12, [R1+0x40c] ;  /* 0x00040c00010c7983 */ /* 0x001ee80000300800 */
[----:B-1----:R-:W3:Y:S04]  /*22f30*/  LDL.LU R11, [R1+0x410] ;  /* 0x00041000010b7983 */ /* 0x002ee80000300800 */
[----:B----4-:R-:W4:Y:S04]  /*22f40*/  LDL.LU R5, [R1+0x414] ;  /* 0x0004140001057983 */ /* 0x010f280000300800 */
[----:B------:R-:W4:Y:S01]  /*22f50*/  LDL.LU R3, [R1+0x418] ;  /* 0x0004180001037983 */ /* 0x000f220000300800 */
[----:B------:R-:W-:-:S03]  /*22f60*/  IMAD R7, R2, UR7, RZ ;  /* 0x0000000702077c24 */ /* 0x000fc6000f8e02ff */
[----:B------:R-:W4:Y:S04]  /*22f70*/  LDL.LU R2, [R1+0x41c] ;  /* 0x00041c0001027983 */ /* 0x000f280000300800 */
[----:B------:R0:W-:Y:S04]  /*22f80*/  STL [R1+0x28c], R7 ;  /* 0x00028c0701007387 */ /* 0x0001e80000100800 */
[----:B------:R-:W4:Y:S01]  /*22f90*/  LDL.LU R10, [R1+0x420] ;  /* 0x00042000010a7983 */ /* 0x000f220000300800 */
[----:B------:R-:W-:-:S05]  /*22fa0*/  IMAD R6, R0, UR7, RZ ;  /* 0x0000000700067c24 */ /* 0x000fca000f8e02ff */
[----:B------:R1:W-:Y:S04]  /*22fb0*/  STL [R1+0x290], R6 ;  /* 0x0002900601007387 */ /* 0x0003e80000100800 */
[----:B------:R-:W4:Y:S01]  /*22fc0*/  LDL.LU R9, [R1+0x424] ;  /* 0x0004240001097983 */ /* 0x000f220000300800 */
[----:B--2---:R-:W-:-:S05]  /*22fd0*/  IMAD R0, R4, UR7, RZ ;  /* 0x0000000704007c24 */ /* 0x004fca000f8e02ff */
[----:B------:R2:W-:Y:S04]  /*22fe0*/  STL [R1+0x294], R0 ;  /* 0x0002940001007387 */ /* 0x0005e80000100800 */
[----:B------:R-:W4:Y:S04]  /*22ff0*/  LDL.LU R8, [R1+0x428] ;  /* 0x0004280001087983 */ /* 0x000f280000300800 */
[----:B0-----:R-:W4:Y:S04]  /*23000*/  LDL.LU R7, [R1+0x42c] ;  /* 0x00042c0001077983 */ /* 0x001f280000300800 */
[----:B-1----:R-:W4:Y:S04]  /*23010*/  LDL.LU R6, [R1+0x430] ;  /* 0x0004300001067983 */ /* 0x002f280000300800 */
[----:B------:R-:W4:Y:S04]  /*23020*/  LDL.LU R28, [R1+0x44c] ;  /* 0x00044c00011c7983 */ /* 0x000f280000300800 */
[----:B------:R-:W4:Y:S04]  /*23030*/  LDL.LU R29, [R1+0x45c] ;  /* 0x00045c00011d7983 */ /* 0x000f280000300800 */
[----:B--2---:R-:W2:Y:S04]  /*23040*/  LDL.LU R0, [R1+0x460] ;  /* 0x0004600001007983 */ /* 0x004ea80000300800 */
[----:B------:R-:W2:Y:S01]  /*23050*/  LDL.LU R4, [R1+0x464] ;  /* 0x0004640001047983 */ /* 0x000ea20000300800 */
[----:B---3--:R-:W-:-:S05]  /*23060*/  IMAD R26, R26, UR7, RZ ;  /* 0x000000071a1a7c24 */ /* 0x008fca000f8e02ff */
        /* <DEDUP_REMOVED lines=30> */
[----:B------:R-:W-:Y:S01]  /*23250*/  STL [R1+0x3a0], R13 ;  /* 0x0003a00d01007387 */ /* 0x000fe20000100800 */
[----:B------:R-:W-:-:S03]  /*23260*/  IMAD R5, R3, UR7, RZ ;  /* 0x0000000703057c24 */ /* 0x000fc6000f8e02ff */
[----:B------:R-:W-:Y:S04]  /*23270*/  STL [R1+0x3a4], R12 ;  /* 0x0003a40c01007387 */ /* 0x000fe80000100800 */
[----:B------:R-:W3:Y:S04]  /*23280*/  LDL.LU R3, [R1+0x494] ;  /* 0x0004940001037983 */ /* 0x000ee80000300800 */
[----:B------:R0:W-:Y:S04]  /*23290*/  STL [R1+0x3a8], R11 ;  /* 0x0003a80b01007387 */ /* 0x0001e80000100800 */
[----:B------:R1:W-:Y:S01]  /*232a0*/  STL [R1+0x3ac], R5 ;  /* 0x0003ac0501007387 */ /* 0x0003e20000100800 */
[----:B0-----:R-:W-:-:S03]  /*232b0*/  IMAD R11, R2, UR7, RZ ;  /* 0x00000007020b7c24 */ /* 0x001fc6000f8e02ff */
[----:B-1----:R-:W4:Y:S04]  /*232c0*/  LDL.LU R5, [R1+0x498] ;  /* 0x0004980001057983 */ /* 0x002f280000300800 */
[----:B------:R-:W4:Y:S01]  /*232d0*/  LDL.LU R2, [R1+0x49c] ;  /* 0x00049c0001027983 */ /* 0x000f220000300800 */
[----:B------:R-:W-:-:S03]  /*232e0*/  IMAD R10, R10, UR7, RZ ;  /* 0x000000070a0a7c24 */ /* 0x000fc6000f8e02ff */
[----:B------:R-:W-:Y:S01]  /*232f0*/  STL [R1+0x3b0], R11 ;  /* 0x0003b00b01007387 */ /* 0x000fe20000100800 */
[----:B------:R-:W-:-:S03]  /*23300*/  IMAD R9, R9, UR7, RZ ;  /* 0x0000000709097c24 */ /* 0x000fc6000f8e02ff */
[----:B------:R-:W-:Y:S04]  /*23310*/  STL [R1+0x3b4], R10 ;  /* 0x0003b40a01007387 */ /* 0x000fe80000100800 */
[----:B------:R-:W-:Y:S01]  /*23320*/  STL [R1+0x3b8], R9 ;  /* 0x0003b80901007387 */ /* 0x000fe20000100800 */
[----:B------:R-:W-:Y:S02]  /*23330*/  IMAD R8, R8, UR7, RZ ;  /* 0x0000000708087c24 */ /* 0x000fe4000f8e02ff */
[----:B------:R-:W-:-:S03]  /*23340*/  IMAD R7, R7, UR7, RZ ;  /* 0x0000000707077c24 */ /* 0x000fc6000f8e02ff */
[----:B------:R0:W-:Y:S01]  /*23350*/  STL [R1+0x3bc], R8 ;  /* 0x0003bc0801007387 */ /* 0x0001e20000100800 */
[----:B------:R-:W-:-:S03]  /*23360*/  IMAD R6, R6, UR7, RZ ;  /* 0x0000000706067c24 */ /* 0x000fc6000f8e02ff */
[----:B------:R1:W-:Y:S01]  /*23370*/  STL [R1+0x3c0], R7 ;  /* 0x0003c00701007387 */ /* 0x0003e20000100800 */
[----:B0-----:R-:W-:-:S03]  /*23380*/  IMAD R8, R28, UR7, RZ ;  /* 0x000000071c087c24 */ /* 0x001fc6000f8e02ff */
[----:B------:R2:W-:Y:S01]  /*23390*/  STL [R1+0x3c4], R6 ;  /* 0x0003c40601007387 */ /* 0x0005e20000100800 */
[----:B-1----:R-:W-:-:S03]  /*233a0*/  IMAD R7, R29, UR7, RZ ;  /* 0x000000071d077c24 */ /* 0x002fc6000f8e02ff */
[----:B------:R-:W-:Y:S04]  /*233b0*/  STL [R1+0x3c8], R8 ;  /* 0x0003c80801007387 */ /* 0x000fe80000100800 */
[----:B------:R-:W-:Y:S01]  /*233c0*/  STL [R1+0x3cc], R7 ;  /* 0x0003cc0701007387 */ /* 0x000fe20000100800 */
[----:B--2---:R-:W-:-:S03]  /*233d0*/  IMAD R6, R0, UR7, RZ ;  /* 0x0000000700067c24 */ /* 0x004fc6000f8e02ff */
[----:B------:R-:W2:Y:S01]  /*233e0*/  LDL.LU R26, [R1+0x4a0] ;  /* 0x0004a000011a7983 */ /* 0x000ea20000300800 */
[----:B------:R-:W-:-:S03]  /*233f0*/  IMAD R0, R4, UR7, RZ ;  /* 0x0000000704007c24 */ /* 0x000fc6000f8e02ff */
[----:B------:R-:W-:Y:S04]  /*23400*/  STL [R1+0x3d0], R6 ;  /* 0x0003d00601007387 */ /* 0x000fe80000100800 */
[----:B------:R-:W2:Y:S04]  /*23410*/  LDL.LU R25, [R1+0x4a4] ;  /* 0x0004a40001197983 */ /* 0x000ea80000300800 */
[----:B------:R0:W-:Y:S04]  /*23420*/  STL [R1+0x3d4], R0 ;  /* 0x0003d40001007387 */ /* 0x0001e80000100800 */
        /* <DEDUP_REMOVED lines=14> */
[----:B0-----:R-:W2:Y:S04]  /*23510*/  LDL.LU R0, [R1+0x4ec] ;  /* 0x0004ec0001007983 */ /* 0x001ea80000300800 */
[----:B------:R-:W2:Y:S01]  /*23520*/  LDL.LU R4, [R1+0x504] ;  /* 0x0005040001047983 */ /* 0x000ea20000300800 */
[----:B---3--:R-:W-:-:S03]  /*23530*/  IMAD R6, R3, UR7, RZ ;  /* 0x0000000703067c24 */ /* 0x008fc6000f8e02ff */
[----:B------:R-:W3:Y:S04]  /*23540*/  LDL.LU R3, [R1+0x508] ;  /* 0x0005080001037983 */ /* 0x000ee80000300800 */
[----:B------:R0:W-:Y:S04]  /*23550*/  STL [R1+0x3d8], R6 ;  /* 0x0003d80601007387 */ /* 0x0001e80000100800 */
[----:B------:R-:W3:Y:S01]  /*23560*/  LDL.LU R10, [R1+0x50c] ;  /* 0x00050c00010a7983 */ /* 0x000ee20000300800 */
[----:B----4-:R-:W-:Y:S02]  /*23570*/  IMAD R5, R5, UR7, RZ ;  /* 0x0000000705057c24 */ /* 0x010fe4000f8e02ff */
[----:B------:R-:W-:-:S03]  /*23580*/  IMAD R2, R2, UR7, RZ ;  /* 0x0000000702027c24 */ /* 0x000fc6000f8e02ff */
[----:B------:R1:W-:Y:S04]  /*23590*/  STL [R1+0x3dc], R5 ;  /* 0x0003dc0501007387 */ /* 0x0003e80000100800 */
[----:B------:R-:W4:Y:S04]  /*235a0*/  LDL.LU R9, [R1+0x514] ;  /* 0x0005140001097983 */ /* 0x000f280000300800 */
[----:B------:R0:W-:Y:S04]  /*235b0*/  STL [R1+0x3e4], R2 ;  /* 0x0003e40201007387 */ /* 0x0001e80000100800 */
[----:B------:R-:W4:Y:S04]  /*235c0*/  LDL.LU R8, [R1+0x518] ;  /* 0x0005180001087983 */ /* 0x000f280000300800 */
[----:B------:R-:W4:Y:S04]  /*235d0*/  LDL.LU R7, [R1+0x51c] ;  /* 0x00051c0001077983 */ /* 0x000f280000300800 */
[----:B0-----:R-:W4:Y:S04]  /*235e0*/  LDL.LU R6, [R1+0x520] ;  /* 0x0005200001067983 */ /* 0x001f280000300800 */
[----:B------:R-:W4:Y:S04]  /*235f0*/  LDL.LU R28, [R1+0x524] ;  /* 0x00052400011c7983 */ /* 0x000f280000300800 */
[----:B------:R-:W4:Y:S04]  /*23600*/  LDL.LU R29, [R1+0x528] ;  /* 0x00052800011d7983 */ /* 0x000f280000300800 */
[----:B-1----:R-:W4:Y:S04]  /*23610*/  LDL.LU R5, [R1+0x530] ;  /* 0x0005300001057983 */ /* 0x002f280000300800 */
[----:B------:R-:W4:Y:S01]  /*23620*/  LDL.LU R2, [R1+0x534] ;  /* 0x0005340001027983 */ /* 0x000f220000300800 */
[----:B--2---:R-:W-:-:S05]  /*23630*/  IMAD R26, R26, UR7, RZ ;  /* 0x000000071a1a7c24 */ /* 0x004fca000f8e02ff */
        /* <DEDUP_REMOVED lines=33> */
[----:B------:R-:W2:Y:S04]  /*23850*/  LDL.LU R4, [R1+0x538] ;  /* 0x0005380001047983 */ /* 0x000ea80000300800 */
[----:B------:R-:W-:Y:S04]  /*23860*/  STL [R1+0x42c], R11 ;  /* 0x00042c0b01007387 */ /* 0x000fe80000100800 */
[----:B------:R0:W-:Y:S04]  /*23870*/  STL [R1+0x430], R0 ;  /* 0x0004300001007387 */ /* 0x0001e80000100800 */
[----:B0-----:R-:W2:Y:S01]  /*23880*/  LDL.LU R0, [R1+0x53c] ;  /* 0x00053c0001007983 */ /* 0x001ea20000300800 */
[----:B---3--:R-:W-:-:S03]  /*23890*/  IMAD R11, R3, UR7, RZ ;  /* 0x00000007030b7c24 */ /* 0x008fc6000f8e02ff */
[----:B------:R-:W3:Y:S04]  /*238a0*/  LDL.LU R3, [R1+0x540] ;  /* 0x0005400001037983 */ /* 0x000ee80000300800 */
[----:B------:R4:W-:Y:S01]  /*238b0*/  STL [R1+0x44c], R11 ;  /* 0x00044c0b01007387 */ /* 0x0009e20000100800 */
[----:B------:R-:W-:-:S05]  /*238c0*/  IMAD R12, R10, UR7, RZ ;  /* 0x000000070a0c7c24 */ /* 0x000fca000f8e02ff */
[----:B------:R0:W-:Y:S01]  /*238d0*/  STL [R1+0x45c], R12 ;  /* 0x00045c0c01007387 */ /* 0x0001e20000100800 */
[----:B----4-:R-:W-:Y:S02]  /*238e0*/  IMAD R11, R9, UR7, RZ ;  /* 0x00000007090b7c24 */ /* 0x010fe4000f8e02ff */
        /* <DEDUP_REMOVED lines=13> */
[----:B------:R-:W4:Y:S04]  /*239c0*/  LDL.LU R26, [R1+0x544] ;  /* 0x00054400011a7983 */ /* 0x000f280000300800 */
[----:B------:R0:W-:Y:S04]  /*239d0*/  STL [R1+0x4a4], R5 ;  /* 0x0004a40501007387 */ /* 0x0001e80000100800 */
        /* <DEDUP_REMOVED lines=15> */
[----:B-1----:R-:W4:Y:S04]  /*23ad0*/  LDL.LU R11, [R1+0x62c] ;  /* 0x00062c00010b7983 */ /* 0x002f280000300800 */
[----:B------:R-:W4:Y:S04]  /*23ae0*/  LDL.LU R5, [R1+0x624] ;  /* 0x0006240001057983 */ /* 0x000f280000300800 */
[----:B------:R-:W4:Y:S01]  /*23af0*/  LDL.LU R2, [R1+0x620] ;  /* 0x0006200001027983 */ /* 0x000f220000300800 */
[----:B--2---:R-:W-:-:S03]  /*23b00*/  IMAD R7, R4, UR7, RZ ;  /* 0x0000000704077c24 */ /* 0x004fc6000f8e02ff */
[----:B------:R-:W2:Y:S04]  /*23b10*/  LDL.LU R4, [R1+0x61c] ;  /* 0x00061c0001047983 */ /* 0x000ea80000300800 */
[----:B------:R0:W-:Y:S04]  /*23b20*/  STL [R1+0x4b4], R7 ;  /* 0x0004b40701007387 */ /* 0x0001e80000100800 */
[----:B------:R-:W2:Y:S01]  /*23b30*/  LDL.LU R10, [R1+0x618] ;  /* 0x00061800010a7983 */ /* 0x000ea20000300800 */
[----:B------:R-:W-:Y:S02]  /*23b40*/  IMAD R6, R0, UR7, RZ ;  /* 0x0000000700067c24 */ /* 0x000fe4000f8e02ff */
[----:B---3--:R-:W-:-:S03]  /*23b50*/  IMAD R0, R3, UR7, RZ ;  /* 0x0000000703007c24 */ /* 0x008fc6000f8e02ff */
[----:B------:R1:W-:Y:S04]  /*23b60*/  STL [R1+0x4b8], R6 ;  /* 0x0004b80601007387 */ /* 0x0003e80000100800 */
[----:B------:R-:W3:Y:S04]  /*23b70*/  LDL.LU R9, [R1+0x614] ;  /* 0x0006140001097983 */ /* 0x000ee80000300800 */
[----:B------:R1:W-:Y:S04]  /*23b80*/  STL [R1+0x4bc], R0 ;  /* 0x0004bc0001007387 */ /* 0x0003e80000100800 */
[----:B------:R-:W3:Y:S04]  /*23b90*/  LDL.LU R8, [R1+0x60c] ;  /* 0x00060c0001087983 */ /* 0x000ee80000300800 */
[----:B0-----:R-:W3:Y:S04]  /*23ba0*/  LDL.LU R7, [R1+0x608] ;  /* 0x0006080001077983 */ /* 0x001ee80000300800 */
[----:B-1----:R-:W3:Y:S04]  /*23bb0*/  LDL.LU R6, [R1+0x604] ;  /* 0x0006040001067983 */ /* 0x002ee80000300800 */
[----:B------:R-:W3:Y:S04]  /*23bc0*/  LDL.LU R28, [R1+0x6bc] ;  /* 0x0006bc00011c7983 */ /* 0x000ee80000300800 */
[----:B------:R-:W3:Y:S04]  /*23bd0*/  LDL.LU R29, [R1+0x6b8] ;  /* 0x0006b800011d7983 */ /* 0x000ee80000300800 */
[----:B------:R-:W3:Y:S04]  /*23be0*/  LDL.LU R0, [R1+0x6c4] ;  /* 0x0006c40001007983 */ /* 0x000ee80000300800 */
[----:B------:R-:W3:Y:S01]  /*23bf0*/  LDL.LU R3, [R1+0x6c0] ;  /* 0x0006c00001037983 */ /* 0x000ee20000300800 */
[----:B----4-:R-:W-:-:S05]  /*23c00*/  IMAD R26, R26, UR7, RZ ;  /* 0x000000071a1a7c24 */ /* 0x010fca000f8e02ff */
        /* <DEDUP_REMOVED lines=38> */
[----:B------:R-:W2:Y:S01]  /*23e70*/  LDL.LU R4, [R1+0x6dc] ;  /* 0x0006dc0001047983 */ /* 0x000ea20000300800 */
[----:B------:R-:W-:-:S03]  /*23e80*/  IMAD R10, R10, UR7, RZ ;  /* 0x000000070a0a7c24 */ /* 0x000fc6000f8e02ff */
[----:B------:R-:W-:Y:S04]  /*23e90*/  STL [R1+0x524], R11 ;  /* 0x0005240b01007387 */ /* 0x000fe80000100800 */
[----:B------:R-:W-:Y:S01]  /*23ea0*/  STL [R1+0x528], R10 ;  /* 0x0005280a01007387 */ /* 0x000fe20000100800 */
[----:B---3--:R-:W-:Y:S02]  /*23eb0*/  IMAD R9, R9, UR7, RZ ;  /* 0x0000000709097c24 */ /* 0x008fe4000f8e02ff */
[----:B------:R-:W-:-:S03]  /*23ec0*/  IMAD R8, R8, UR7, RZ ;  /* 0x0000000708087c24 */ /* 0x000fc6000f8e02ff */
[----:B------:R-:W-:Y:S01]  /*23ed0*/  STL [R1+0x530], R9 ;  /* 0x0005300901007387 */ /* 0x000fe20000100800 */
        /* <DEDUP_REMOVED lines=9> */
[----:B0-----:R-:W-:-:S03]  /*23f70*/  IMAD R6, R0, UR7, RZ ;  /* 0x0000000700067c24 */ /* 0x001fc6000f8e02ff */
[----:B------:R-:W3:Y:S01]  /*23f80*/  LDL.LU R26, [R1+0x6d8] ;  /* 0x0006d800011a7983 */ /* 0x000ee20000300800 */
[----:B------:R-:W-:-:S03]  /*23f90*/  IMAD R0, R3, UR7, RZ ;  /* 0x0000000703007c24 */ /* 0x000fc6000f8e02ff */
[----:B------:R-:W-:Y:S04]  /*23fa0*/  STL [R1+0x548], R6 ;  /* 0x0005480601007387 */ /* 0x000fe80000100800 */
        /* <DEDUP_REMOVED lines=17> */
[----:B------:R-:W3:Y:S01]  /*240c0*/  LDL.LU R3, [R1+0x764] ;  /* 0x0007640001037983 */ /* 0x000ee20000300800 */
[----:B----4-:R-:W-:-:S03]  /*240d0*/  IMAD R6, R2, UR7, RZ ;  /* 0x0000000702067c24 */ /* 0x010fc6000f8e02ff */
        /* <DEDUP_REMOVED lines=9> */
[----:B------:R-:W4:Y:S04]  /*24170*/  LDL.LU R7, [R1+0x7d0] ;  /* 0x0007d00001077983 */ /* 0x000f280000300800 */
[----:B0-----:R-:W4:Y:S04]  /*24180*/  LDL.LU R6, [R1+0x7cc] ;  /* 0x0007cc0001067983 */ /* 0x001f280000300800 */
[----:B------:R-:W4:Y:S04]  /*24190*/  LDL.LU R28, [R1+0x7c8] ;  /* 0x0007c800011c7983 */ /* 0x000f280000300800 */
[----:B------:R-:W4:Y:S04]  /*241a0*/  LDL.LU R29, [R1+0x7c4] ;  /* 0x0007c400011d7983 */ /* 0x000f280000300800 */
[----:B-1----:R-:W4:Y:S04]  /*241b0*/  LDL.LU R5, [R1+0x7c0] ;  /* 0x0007c00001057983 */ /* 0x002f280000300800 */
[----:B--2---:R-:W2:Y:S01]  /*241c0*/  LDL.LU R4, [R1+0x7bc] ;  /* 0x0007bc0001047983 */ /* 0x004ea20000300800 */
        /* <DEDUP_REMOVED lines=34> */
[----:B------:R-:W3:Y:S04]  /*243f0*/  LDL.LU R3, [R1+0x7ec] ;  /* 0x0007ec0001037983 */ /* 0x000ee80000300800 */
[----:B------:R4:W-:Y:S04]  /*24400*/  STL [R1+0x628], R11 ;  /* 0x0006280b01007387 */ /* 0x0009e80000100800 */
[----:B------:R0:W-:Y:S01]  /*24410*/  STL [R1+0x62c], R0 ;  /* 0x00062c0001007387 */ /* 0x0001e20000100800 */
[----:B----4-:R-:W-:-:S03]  /*24420*/  IMAD R11, R2, UR7, RZ ;  /* 0x00000007020b7c24 */ /* 0x010fc6000f8e02ff */
[----:B0-----:R-:W4:Y:S04]  /*24430*/  LDL.LU R0, [R1+0x7e8] ;  /* 0x0007e80001007983 */ /* 0x001f280000300800 */
[----:B------:R-:W4:Y:S01]  /*24440*/  LDL.LU R2, [R1+0x800] ;  /* 0x0008000001027983 */ /* 0x000f220000300800 */
[----:B------:R-:W-:-:S03]  /*24450*/  IMAD R12, R10, UR7, RZ ;  /* 0x000000070a0c7c24 */ /* 0x000fc6000f8e02ff */
[----:B------:R0:W-:Y:S04]  /*24460*/  STL [R1+0x6b8], R11 ;  /* 0x0006b80b01007387 */ /* 0x0001e80000100800 */
[----:B------:R1:W-:Y:S01]  /*24470*/  STL [R1+0x6bc], R12 ;  /* 0x0006bc0c01007387 */ /* 0x0003e20000100800 */
[----:B0-----:R-:W-:-:S05]  /*24480*/  IMAD R11, R9, UR7, RZ ;  /* 0x00000007090b7c24 */ /* 0x001fca000f8e02ff */
[----:B------:R0:W-:Y:S01]  /*24490*/  STL [R1+0x6c0], R11 ;  /* 0x0006c00b01007387 */ /* 0x0001e20000100800 */
[----:B------:R-:W-:Y:S02]  /*244a0*/  IMAD R10, R8, UR7, RZ ;  /* 0x00000007080a7c24 */ /* 0x000fe4000f8e02ff */
        /* <DEDUP_REMOVED lines=10> */
[----:B--2---:R-:W-:-:S03]  /*24550*/  IMAD R4, R4, UR7, RZ ;  /* 0x0000000704047c24 */ /* 0x004fc6000f8e02ff */
        /* <DEDUP_REMOVED lines=16> */
[----:B-1----:R-:W2:Y:S04]  /*24660*/  LDL.LU R12, [R1+0x7b4] ;  /* 0x0007b400010c7983 */ /* 0x002ea80000300800 */
[----:B0-----:R-:W2:Y:S04]  /*24670*/  LDL.LU R11, [R1+0x7b0] ;  /* 0x0007b000010b7983 */ /* 0x001ea80000300800 */
[----:B------:R-:W2:Y:S04]  /*24680*/  LDL.LU R5, [R1+0x7ac] ;  /* 0x0007ac0001057983 */ /* 0x000ea80000300800 */
        /* <DEDUP_REMOVED lines=11> */
[----:B0-----:R-:W4:Y:S04]  /*24740*/  LDL.LU R7, [R1+0x794] ;  /* 0x0007940001077983 */ /* 0x001f280000300800 */
[----:B-1----:R-:W4:Y:S04]  /*24750*/  LDL.LU R6, [R1+0x790] ;  /* 0x0007900001067983 */ /* 0x002f280000300800 */
[----:B------:R-:W4:Y:S04]  /*24760*/  LDL.LU R28, [R1+0x78c] ;  /* 0x00078c00011c7983 */ /* 0x000f280000300800 */
[----:B------:R-:W4:Y:S04]  /*24770*/  LDL.LU R29, [R1+0x788] ;  /* 0x00078800011d7983 */ /* 0x000f280000300800 */
[----:B------:R-:W4:Y:S04]  /*24780*/  LDL.LU R0, [R1+0x754] ;  /* 0x0007540001007983 */ /* 0x000f280000300800 */
        /* <DEDUP_REMOVED lines=40> */
[----:B------:R-:W3:Y:S01]  /*24a10*/  LDL.LU R3, [R1+0x744] ;  /* 0x0007440001037983 */ /* 0x000ee20000300800 */
[----:B------:R-:W-:-:S03]  /*24a20*/  IMAD R10, R10, UR7, RZ ;  /* 0x000000070a0a7c24 */ /* 0x000fc6000f8e02ff */
[----:B------:R-:W-:Y:S04]  /*24a30*/  STL [R1+0x7a4], R11 ;  /* 0x0007a40b01007387 */ /* 0x000fe80000100800 */
[----:B------:R-:W-:Y:S01]  /*24a40*/  STL [R1+0x7a0], R10 ;  /* 0x0007a00a01007387 */ /* 0x000fe20000100800 */
[----:B----4-:R-:W-:Y:S02]  /*24a50*/  IMAD R9, R9, UR7, RZ ;  /* 0x0000000709097c24 */ /* 0x010fe4000f8e02ff */
        /* <DEDUP_REMOVED lines=37> */
[----:B------:R-:W-:-:S05]  /*24cb0*/  IMAD R5, R5, UR7, RZ ;  /* 0x0000000705057c24 */ /* 0x000fca000f8e02ff */
[----:B------:R1:W-:Y:S04]  /*24cc0*/  STL [R1+0x748], R5 ;  /* 0x0007480501007387 */ /* 0x0003e80000100800 */
[----:B------:R-:W2:Y:S01]  /*24cd0*/  LDL.LU R9, [R1+0x6a4] ;  /* 0x0006a40001097983 */ /* 0x000ea20000300800 */
[----:B---3--:R-:W-:-:S05]  /*24ce0*/  IMAD R3, R3, UR7, RZ ;  /* 0x0000000703037c24 */ /* 0x008fca000f8e02ff */
[----:B------:R3:W-:Y:S04]  /*24cf0*/  STL [R1+0x744], R3 ;  /* 0x0007440301007387 */ /* 0x0007e80000100800 */
[----:B------:R-:W2:Y:S04]  /*24d00*/  LDL.LU R8, [R1+0x6a0] ;  /* 0x0006a00001087983 */ /* 0x000ea80000300800 */
[----:B------:R-:W2:Y:S04]  /*24d10*/  LDL.LU R7, [R1+0x69c] ;  /* 0x00069c0001077983 */ /* 0x000ea80000300800 */
[----:B0-----:R-:W2:Y:S04]  /*24d20*/  LDL.LU R6, [R1+0x698] ;  /* 0x0006980001067983 */ /* 0x001ea80000300800 */
[----:B------:R-:W2:Y:S04]  /*24d30*/  LDL.LU R28, [R1+0x694] ;  /* 0x00069400011c7983 */ /* 0x000ea80000300800 */
[----:B------:R-:W2:Y:S04]  /*24d40*/  LDL.LU R29, [R1+0x690] ;  /* 0x00069000011d7983 */ /* 0x000ea80000300800 */
[----:B-1----:R-:W2:Y:S04]  /*24d50*/  LDL.LU R5, [R1+0x68c] ;  /* 0x00068c0001057983 */ /* 0x002ea80000300800 */
[----:B---3--:R-:W3:Y:S01]  /*24d60*/  LDL.LU R3, [R1+0x688] ;  /* 0x0006880001037983 */ /* 0x008ee20000300800 */
        /* <DEDUP_REMOVED lines=56> */
[----:B---3--:R-:W-:-:S03]  /*250f0*/  IMAD R3, R3, UR7, RZ ;  /* 0x0000000703037c24 */ /* 0x008fc6000f8e02ff */
        /* <DEDUP_REMOVED lines=16> */
[----:B-1----:R-:W3:Y:S04]  /*25200*/  LDL.LU R12, [R1+0x640] ;  /* 0x00064000010c7983 */ /* 0x002ee80000300800 */
[----:B0-----:R-:W3:Y:S04]  /*25210*/  LDL.LU R11, [R1+0x63c] ;  /* 0x00063c00010b7983 */ /* 0x001ee80000300800 */
[----:B------:R-:W3:Y:S04]  /*25220*/  LDL.LU R5, [R1+0x638] ;  /* 0x0006380001057983 */ /* 0x000ee80000300800 */
        /* <DEDUP_REMOVED lines=52> */
[----:B------:R-:W-:Y:S04]  /*25570*/  STL [R1+0x638], R11 ;  /* 0x0006380b01007387 */ /* 0x000fe80000100800 */
[----:B------:R0:W-:Y:S04]  /*25580*/  STL [R1+0x634], R5 ;  /* 0x0006340501007387 */ /* 0x0001e80000100800 */
[----:B0-----:R-:W3:Y:S01]  /*25590*/  LDL.LU R5, [R1+0x5d4] ;  /* 0x0005d40001057983 */ /* 0x001ee20000300800 */
[----:B----4-:R-:W-:-:S03]  /*255a0*/  IMAD R11, R2, UR7, RZ ;  /* 0x00000007020b7c24 */ /* 0x010fc6000f8e02ff */
[----:B------:R-:W4:Y:S01]  /*255b0*/  LDL.LU R2, [R1+0x5d0] ;  /* 0x0005d00001027983 */ /* 0x000f220000300800 */
[----:B------:R-:W-:-:S03]  /*255c0*/  IMAD R10, R10, UR7, RZ ;  /* 0x000000070a0a7c24 */ /* 0x000fc6000f8e02ff */
[----:B------:R-:W-:Y:S04]  /*255d0*/  STL [R1+0x630], R11 ;  /* 0x0006300b01007387 */ /* 0x000fe80000100800 */
[----:B------:R-:W-:Y:S01]  /*255e0*/  STL [R1+0x600], R10 ;  /* 0x0006000a01007387 */ /* 0x000fe20000100800 */
[----:B------:R-:W-:-:S05]  /*255f0*/  IMAD R9, R9, UR7, RZ ;  /* 0x0000000709097c24 */ /* 0x000fca000f8e02ff */
        /* <DEDUP_REMOVED lines=37> */
[----:B------:R-:W-:-:S05]  /*25850*/  IMAD R5, R5, UR7, RZ ;  /* 0x0000000705057c24 */ /* 0x000fca000f8e02ff */
[----:B------:R1:W-:Y:S04]  /*25860*/  STL [R1+0x5d4], R5 ;  /* 0x0005d40501007387 */ /* 0x0003e80000100800 */
[----:B------:R-:W3:Y:S01]  /*25870*/  LDL.LU R9, [R1+0x564] ;  /* 0x0005640001097983 */ /* 0x000ee20000300800 */
[----:B----4-:R-:W-:-:S05]  /*25880*/  IMAD R2, R2, UR7, RZ ;  /* 0x0000000702027c24 */ /* 0x010fca000f8e02ff */
        /* <DEDUP_REMOVED lines=82> */
[----:B0-----:R-:W4:Y:S04]  /*25db0*/  LDL.LU R11, [R1+0x450] ;  /* 0x00045000010b7983 */ /* 0x001f280000300800 */
[----:B------:R-:W4:Y:S04]  /*25dc0*/  LDL.LU R5, [R1+0x448] ;  /* 0x0004480001057983 */ /* 0x000f280000300800 */
[----:B------:R-:W4:Y:S01]  /*25dd0*/  LDL.LU R2, [R1+0x444] ;  /* 0x0004440001027983 */ /* 0x000f220000300800 */
[----:B--2---:R-:W-:-:S03]  /*25de0*/  IMAD R7, R4, UR7, RZ ;  /* 0x0000000704077c24 */ /* 0x004fc6000f8e02ff */
[----:B------:R-:W2:Y:S04]  /*25df0*/  LDL.LU R4, [R1+0x440] ;  /* 0x0004400001047983 */ /* 0x000ea80000300800 */
[----:B------:R0:W-:Y:S04]  /*25e00*/  STL [R1+0x4f4], R7 ;  /* 0x0004f40701007387 */ /* 0x0001e80000100800 */
[----:B------:R-:W2:Y:S01]  /*25e10*/  LDL.LU R10, [R1+0x43c] ;  /* 0x00043c00010a7983 */ /* 0x000ea20000300800 */
[----:B------:R-:W-:-:S05]  /*25e20*/  IMAD R6, R0, UR7, RZ ;  /* 0x0000000700067c24 */ /* 0x000fca000f8e02ff */
[----:B------:R1:W-:Y:S01]  /*25e30*/  STL [R1+0x4f0], R6 ;  /* 0x0004f00601007387 */ /* 0x0003e20000100800 */
[----:B---3--:R-:W-:-:S03]  /*25e40*/  IMAD R0, R3, UR7, RZ ;  /* 0x0000000703007c24 */ /* 0x008fc6000f8e02ff */
        /* <DEDUP_REMOVED lines=141> */
[----:B------:R-:W4:Y:S04]  /*26720*/  LDL.LU R2, [R1+0x308] ;  /* 0x0003080001027983 */ /* 0x000f280000300800 */
        /* <DEDUP_REMOVED lines=41> */
[----:B------:R-:W-:-:S05]  /*269c0*/  IMAD R6, R0, UR7, RZ ;  /* 0x0000000700067c24 */ /* 0x000fca000f8e02ff */
[----:B------:R1:W-:Y:S01]  /*269d0*/  STL [R1+0x30c], R6 ;  /* 0x00030c0601007387 */ /* 0x0003e20000100800 */
[----:B----4-:R-:W-:-:S03]  /*269e0*/  IMAD R0, R2, UR7, RZ ;  /* 0x0000000702007c24 */ /* 0x010fc6000f8e02ff */
        /* <DEDUP_REMOVED lines=244> */
[----:B------:R1:W-:Y:S04]  /*27930*/  STL [R1+0xd4], R7 ;  /* 0x0000d40701007387 */ /* 0x0003e80000100800 */
[----:B------:R2:W-:Y:S01]  /*27940*/  STL [R1+0xd0], R6 ;  /* 0x0000d00601007387 */ /* 0x0005e20000100800 */
[----:B0-----:R-:W-:Y:S02]  /*27950*/  IMAD R8, R28, UR7, RZ ;  /* 0x000000071c087c24 */ /* 0x001fe4000f8e02ff */
[----:B-1----:R-:W-:-:S03]  /*27960*/  IMAD R7, R29, UR7, RZ ;  /* 0x000000071d077c24 */ /* 0x002fc6000f8e02ff */
[----:B------:R-:W-:Y:S01]  /*27970*/  STL [R1+0xc8], R8 ;  /* 0x0000c80801007387 */ /* 0x000fe20000100800 */
[----:B--2---:R-:W-:-:S03]  /*27980*/  IMAD R6, R0, UR7, RZ ;  /* 0x0000000700067c24 */ /* 0x004fc6000f8e02ff */
[----:B------:R-:W-:Y:S01]  /*27990*/  STL [R1+0xc4], R7 ;  /* 0x0000c40701007387 */ /* 0x000fe20000100800 */
[----:B------:R-:W-:-:S03]  /*279a0*/  IMAD R0, R4, UR7, RZ ;  /* 0x0000000704007c24 */ /* 0x000fc6000f8e02ff */
[----:B------:R-:W2:Y:S04]  /*279b0*/  LDL.LU R26, [R1+0xa8] ;  /* 0x0000a800011a7983 */ /* 0x000ea80000300800 */
        /* <DEDUP_REMOVED lines=19> */
[----:B---3--:R-:W-:-:S03]  /*27af0*/  IMAD R0, R3, UR7, RZ ;  /* 0x0000000703007c24 */ /* 0x008fc6000f8e02ff */
[----:B------:R-:W3:Y:S04]  /*27b00*/  LDL.LU R3, [R1+0x2c] ;  /* 0x00002c0001037983 */ /* 0x000ee80000300800 */
[----:B------:R0:W-:Y:S04]  /*27b10*/  STL [R1+0xb8], R0 ;  /* 0x0000b80001007387 */ /* 0x0001e80000100800 */
[----:B0-----:R-:W3:Y:S01]  /*27b20*/  LDL.LU R0, [R1+0x28] ;  /* 0x0000280001007983 */ /* 0x001ee20000300800 */
[----:B------:R-:W-:-:S05]  /*27b30*/  IMAD R5, R5, UR7, RZ ;  /* 0x0000000705057c24 */ /* 0x000fca000f8e02ff */
[----:B------:R0:W-:Y:S01]  /*27b40*/  STL [R1+0xb4], R5 ;  /* 0x0000b40501007387 */ /* 0x0001e20000100800 */
[----:B----4-:R-:W-:-:S03]  /*27b50*/  IMAD R2, R2, UR7, RZ ;  /* 0x0000000702027c24 */ /* 0x010fc6000f8e02ff */
[----:B0-----:R-:W4:Y:S04]  /*27b60*/  LDL.LU R5, [R1+0x24] ;  /* 0x0000240001057983 */ /* 0x001f280000300800 */
[----:B------:R0:W-:Y:S04]  /*27b70*/  STL [R1+0xac], R2 ;  /* 0x0000ac0201007387 */ /* 0x0001e80000100800 */
[----:B0-----:R-:W3:Y:S04]  /*27b80*/  LDL.LU R2, [R1+0x18] ;  /* 0x0000180001027983 */ /* 0x001ee80000300800 */
[----:B------:R-:W3:Y:S04]  /*27b90*/  LDL.LU R28, [R1+0x1c] ;  /* 0x00001c00011c7983 */ /* 0x000ee80000300800 */
[----:B------:R-:W3:Y:S04]  /*27ba0*/  LDL.LU R6, [R1+0x14] ;  /* 0x0000140001067983 */ /* 0x000ee80000300800 */
[----:B------:R-:W3:Y:S04]  /*27bb0*/  LDL.LU R7, [R1+0xc] ;  /* 0x00000c0001077983 */ /* 0x000ee80000300800 */
[----:B------:R-:W3:Y:S04]  /*27bc0*/  LDL.LU R8, [R1+0x8] ;  /* 0x0000080001087983 */ /* 0x000ee80000300800 */
[----:B------:R-:W3:Y:S04]  /*27bd0*/  LDL.LU R9, [R1+0x4] ;  /* 0x0000040001097983 */ /* 0x000ee80000300800 */
[----:B------:R-:W3:Y:S01]  /*27be0*/  LDL.LU R10, [R1] ;  /* 0x00000000010a7983 */ /* 0x000ee20000300800 */
[----:B--2---:R-:W-:-:S05]  /*27bf0*/  IMAD R26, R26, UR7, RZ ;  /* 0x000000071a1a7c24 */ /* 0x004fca000f8e02ff */
[----:B------:R0:W-:Y:S01]  /*27c00*/  STL [R1+0xa8], R26 ;  /* 0x0000a81a01007387 */ /* 0x0001e20000100800 */
[----:B------:R-:W-:-:S03]  /*27c10*/  IMAD R25, R25, UR7, RZ ;  /* 0x0000000719197c24 */ /* 0x000fc6000f8e02ff */
[----:B0-----:R-:W2:Y:S01]  /*27c20*/  LDL.LU R26, [R1+0x1ebc] ;  /* 0x001ebc00011a7983 */ /* 0x001ea20000300800 */
[----:B------:R-:W-:-:S03]  /*27c30*/  IMAD R24, R24, UR7, RZ ;  /* 0x0000000718187c24 */ /* 0x000fc6000f8e02ff */
[----:B------:R0:W-:Y:S01]  /*27c40*/  STL [R1+0xa0], R25 ;  /* 0x0000a01901007387 */ /* 0x0001e20000100800 */
[----:B------:R-:W-:Y:S02]  /*27c50*/  IMAD R23, R23, UR7, RZ ;  /* 0x0000000717177c24 */ /* 0x000fe4000f8e02ff */
[----:B------:R-:W-:Y:S01]  /*27c60*/  IMAD R22, R22, UR7, RZ ;  /* 0x0000000716167c24 */ /* 0x000fe2000f8e02ff */
[----:B0-----:R-:W2:Y:S01]  /*27c70*/  LDL.LU R25, [R1+0x1eb8] ;  /* 0x001eb80001197983 */ /* 0x001ea20000300800 */
[----:B------:R-:W-:-:S03]  /*27c80*/  IMAD R21, R21, UR7, RZ ;  /* 0x0000000715157c24 */ /* 0x000fc6000f8e02ff */
[----:B------:R0:W-:Y:S01]  /*27c90*/  STL [R1+0x98], R24 ;  /* 0x0000981801007387 */ /* 0x0001e20000100800 */
[----:B------:R-:W-:Y:S02]  /*27ca0*/  IMAD R20, R20, UR7, RZ ;  /* 0x0000000714147c24 */ /* 0x000fe4000f8e02ff */
[----:B------:R-:W-:Y:S01]  /*27cb0*/  IMAD R19, R19, UR7, RZ ;  /* 0x0000000713137c24 */ /* 0x000fe2000f8e02ff */
[----:B0-----:R-:W2:Y:S04]  /*27cc0*/  LDL.LU R24, [R1+0x1eb4] ;  /* 0x001eb40001187983 */ /* 0x001ea80000300800 */
[----:B------:R0:W-:Y:S01]  /*27cd0*/  STL [R1+0x90], R23 ;  /* 0x0000901701007387 */ /* 0x0001e20000100800 */
[----:B------:R-:W-:Y:S02]  /*27ce0*/  IMAD R18, R18, UR7, RZ ;  /* 0x0000000712127c24 */ /* 0x000fe4000f8e02ff */
[----:B------:R-:W-:Y:S01]  /*27cf0*/  IMAD R17, R17, UR7, RZ ;  /* 0x0000000711117c24 */ /* 0x000fe2000f8e02ff */
[----:B0-----:R-:W2:Y:S04]  /*27d00*/  LDL.LU R23, [R1+0x1eb0] ;  /* 0x001eb00001177983 */ /* 0x001ea80000300800 */
[----:B------:R0:W-:Y:S01]  /*27d10*/  STL [R1+0x88], R22 ;  /* 0x0000881601007387 */ /* 0x0001e20000100800 */
[----:B------:R-:W-:-:S03]  /*27d20*/  IMAD R16, R16, UR7, RZ ;  /* 0x0000000710107c24 */ /* 0x000fc6000f8e02ff */
        /* <DEDUP_REMOVED lines=34> */
[----:B---3--:R-:W-:-:S02]  /*27f50*/  IMAD R3, R3, UR7, RZ ;  /* 0x0000000703037c24 */ /* 0x008fc4000f8e02ff */
[----:B--2---:R-:W-:-:S05]  /*27f60*/  IMAD R4, R4, UR7, RZ ;  /* 0x0000000704047c24 */ /* 0x004fca000f8e02ff */
[----:B------:R0:W-:Y:S04]  /*27f70*/  STL [R1+0x34], R4 ;  /* 0x0000340401007387 */ /* 0x0001e80000100800 */
[----:B0-----:R-:W2:Y:S04]  /*27f80*/  LDL.LU R4, [R1+0x1e74] ;  /* 0x001e740001047983 */ /* 0x001ea80000300800 */
[----:B------:R0:W-:Y:S04]  /*27f90*/  STL [R1+0x1e54], R3 ;  /* 0x001e540301007387 */ /* 0x0001e80000100800 */
[----:B0-----:R-:W3:Y:S02]  /*27fa0*/  LDL.LU R3, [R1+0x20] ;  /* 0x0000200001037983 */ /* 0x001ee40000300800 */
[----:B---3--:R-:W-:-:S05]  /*27fb0*/  IMAD R3, R3, UR7, RZ ;  /* 0x0000000703037c24 */ /* 0x008fca000f8e02ff */
[----:B------:R0:W-:Y:S02]  /*27fc0*/  STL [R1+0x20], R3 ;  /* 0x0000200301007387 */ /* 0x0001e40000100800 */
[----:B0-----:R-:W-:Y:S01]  /*27fd0*/  IMAD R3, R2, UR7, RZ ;  /* 0x0000000702037c24 */ /* 0x001fe2000f8e02ff */
[----:B--2---:R-:W-:-:S05]  /*27fe0*/  IADD3 R2, P3, PT, R28, R4, RZ ;  /* 0x000000041c027210 */ /* 0x004fca0007f7e0ff */
[----:B------:R0:W-:Y:S02]  /*27ff0*/  STL [R1+0x1d30], R2 ;  /* 0x001d300201007387 */ /* 0x0001e40000100800 */
[----:B0-----:R-:W-:-:S05]  /*28000*/  IADD3 R2, P5, PT, R6, R4, RZ ;  /* 0x0000000406027210 */ /* 0x001fca0007fbe0ff */
        /* <DEDUP_REMOVED lines=8> */
[----:B------:R0:W-:Y:S04]  /*28090*/  STL [R1+0x1d44], R2 ;  /* 0x001d440201007387 */ /* 0x0001e80000100800 */
[----:B0-----:R-:W2:Y:S02]  /*280a0*/  LDL.LU R2, [R1+0x1e70] ;  /* 0x001e700001027983 */ /* 0x001ea40000300800 */
[----:B--2---:R-:W-:-:S05]  /*280b0*/  LEA.HI.X.SX32 R28, R28, R2, 0x1, P3 ;  /* 0x000000021c1c7211 */ /* 0x004fca00018f0eff */
[----:B------:R0:W-:Y:S02]  /*280c0*/  STL [R1+0x1d28], R28 ;  /* 0x001d281c01007387 */ /* 0x0001e40000100800 */
[----:B0-----:R-:W-:-:S05]  /*280d0*/  IADD3 R28, P3, PT, R29, R4, RZ ;  /* 0x000000041d1c7210 */ /* 0x001fca0007f7e0ff */
[----:B------:R0:W-:Y:S04]  /*280e0*/  STL [R1+0x1d2c], R28 ;  /* 0x001d2c1c01007387 */ /* 0x0001e80000100800 */
[----:B0-----:R-:W2:Y:S01]  /*280f0*/  LDL.LU R28, [R1+0x1e6c] ;  /* 0x001e6c00011c7983 */ /* 0x001ea20000300800 */
[----:B------:R-:W-:-:S05]  /*28100*/  LEA.HI.X.SX32 R6, R6, R2, 0x1, P5 ;  /* 0x0000000206067211 */ /* 0x000fca00028f0eff */
[----:B------:R2:W-:Y:S02]  /*28110*/  STL [R1+0x1d20], R6 ;  /* 0x001d200601007387 */ /* 0x0005e40000100800 */
[----:B--2---:R-:W-:-:S05]  /*28120*/  IADD3 R6, P5, PT, R28, R4, RZ ;  /* 0x000000041c067210 */ /* 0x004fca0007fbe0ff */
        /* <DEDUP_REMOVED lines=23> */
[----:B------:R2:W-:Y:S01]  /*282a0*/  STL [R1+0x1cf8], R29 ;  /* 0x001cf81d01007387 */ /* 0x0005e20000100800 */
[----:B------:R-:W-:Y:S02]  /*282b0*/  LEA.HI.X.SX32 R8, R8, R2, 0x1, P1 ;  /* 0x0000000208087211 */ /* 0x000fe400008f0eff */
[----:B--2---:R-:W-:-:S05]  /*282c0*/  IADD3 R29, P3, PT, R10, R4, RZ ;  /* 0x000000040a1d7210 */ /* 0x004fca0007f7e0ff */
[----:B------:R0:W-:Y:S02]  /*282d0*/  STL [R1+0x1cfc], R29 ;  /* 0x001cfc1d01007387 */ /* 0x0001e40000100800 */
[----:B0-----:R-:W-:Y:S02]  /*282e0*/  LEA.HI.X.SX32 R29, R28, R2, 0x1, P5 ;  /* 0x000000021c1d7211 */ /* 0x001fe400028f0eff */
[----:B------:R-:W-:-:S03]  /*282f0*/  IADD3 R28, P5, PT, R11, R4, RZ ;  /* 0x000000040b1c7210 */ /* 0x000fc60007fbe0ff */
[----:B------:R0:W-:Y:S04]  /*28300*/  STL [R1+0x1cf0], R29 ;  /* 0x001cf01d01007387 */ /* 0x0001e80000100800 */
[----:B------:R1:W-:Y:S01]  /*28310*/  STL [R1+0x1cf4], R28 ;  /* 0x001cf41c01007387 */ /* 0x0003e20000100800 */
[-C--:B0-----:R-:W-:Y:S02]  /*28320*/  LEA.HI.X.SX32 R29, R6, R2.reuse, 0x1, P4 ;  /* 0x00000002061d7211 */ /* 0x081fe400020f0eff */
[----:B------:R-:W-:Y:S02]  /*28330*/  LEA.HI.X.SX32 R6, R7, R2, 0x1, P0 ;  /* 0x0000000207067211 */ /* 0x000fe400000f0eff */
[-C--:B-1----:R-:W-:Y:S01]  /*28340*/  IADD3 R28, P4, PT, R12, R4.reuse, RZ ;  /* 0x000000040c1c7210 */ /* 0x082fe20007f9e0ff */
[----:B------:R-:W-:Y:S01]  /*28350*/  STL [R1+0x1ce8], R29 ;  /* 0x001ce81d01007387 */ /* 0x000fe20000100800 */
[----:B------:R-:W-:-:S03]  /*28360*/  IADD3 R7, P0, PT, R13, R4, RZ ;  /* 0x000000040d077210 */ /* 0x000fc60007f1e0ff */
[----:B------:R-:W-:Y:S04]  /*28370*/  STL [R1+0x1cec], R28 ;  /* 0x001cec1c01007387 */ /* 0x000fe80000100800 */
[----:B------:R0:W-:Y:S04]  /*28380*/  STL [R1+0x1ce0], R6 ;  /* 0x001ce00601007387 */ /* 0x0001e80000100800 */
[----:B------:R1:W-:Y:S01]  /*28390*/  STL [R1+0x1ce4], R7 ;  /* 0x001ce40701007387 */ /* 0x0003e20000100800 */
[----:B0-----:R-:W-:-:S03]  /*283a0*/  IADD3 R6, P1, PT, R14, R4, RZ ;  /* 0x000000040e067210 */ /* 0x001fc60007f3e0ff */
[----:B------:R0:W-:Y:S01]  /*283b0*/  STL [R1+0x1cd8], R8 ;  /* 0x001cd80801007387 */ /* 0x0001e20000100800 */
[----:B-1----:R-:W-:-:S03]  /*283c0*/  LEA.HI.X.SX32 R7, R9, R2, 0x1, P2 ;  /* 0x0000000209077211 */ /* 0x002fc600010f0eff */
[----:B------:R1:W-:Y:S01]  /*283d0*/  STL [R1+0x1cdc], R6 ;  /* 0x001cdc0601007387 */ /* 0x0003e20000100800 */
[----:B0-----:R-:W-:-:S03]  /*283e0*/  IADD3 R8, P2, PT, R15, R4, RZ ;  /* 0x000000040f087210 */ /* 0x001fc60007f5e0ff */
[----:B------:R0:W-:Y:S01]  /*283f0*/  STL [R1+0x1cd0], R7 ;  /* 0x001cd00701007387 */ /* 0x0001e20000100800 */
[----:B-1----:R-:W-:-:S03]  /*28400*/  LEA.HI.X.SX32 R6, R10, R2, 0x1, P3 ;  /* 0x000000020a067211 */ /* 0x002fc600018f0eff */
[----:B------:R1:W-:Y:S04]  /*28410*/  STL [R1+0x1cd4], R8 ;  /* 0x001cd40801007387 */ /* 0x0003e80000100800 */
[----:B------:R2:W-:Y:S01]  /*28420*/  STL [R1+0x1cc8], R6 ;  /* 0x001cc80601007387 */ /* 0x0005e20000100800 */
[----:B0-----:R-:W-:Y:S02]  /*28430*/  IADD3 R7, P3, PT, R16, R4, RZ ;  /* 0x0000000410077210 */ /* 0x001fe40007f7e0ff */
[----:B-1----:R-:W-:-:S03]  /*28440*/  LEA.HI.X.SX32 R8, R11, R2, 0x1, P5 ;  /* 0x000000020b087211 */ /* 0x002fc600028f0eff */
[----:B------:R0:W-:Y:S01]  /*28450*/  STL [R1+0x1ccc], R7 ;  /* 0x001ccc0701007387 */ /* 0x0001e20000100800 */
[----:B--2---:R-:W-:-:S03]  /*28460*/  IADD3 R6, P5, PT, R17, R4, RZ ;  /* 0x0000000411067210 */ /* 0x004fc60007fbe0ff */
[----:B------:R-:W-:Y:S04]  /*28470*/  STL [R1+0x1cc0], R8 ;  /* 0x001cc00801007387 */ /* 0x000fe80000100800 */
[----:B------:R-:W2:Y:S01]  /*28480*/  LDL.LU R10, [R1+0x10] ;  /* 0x00001000010a7983 */ /* 0x000ea20000300800 */
[----:B0-----:R-:W-:-:S03]  /*28490*/  LEA.HI.X.SX32 R7, R12, R2, 0x1, P4 ;  /* 0x000000020c077211 */ /* 0x001fc600020f0eff */
[----:B------:R0:W-:Y:S04]  /*284a0*/  STL [R1+0x1cc4], R6 ;  /* 0x001cc40601007387 */ /* 0x0001e80000100800 */
[----:B------:R1:W-:Y:S04]  /*284b0*/  STL [R1+0x1cb8], R7 ;  /* 0x001cb80701007387 */ /* 0x0003e80000100800 */
[----:B------:R-:W3:Y:S01]  /*284c0*/  LDL.LU R9, [R1+0x30] ;  /* 0x0000300001097983 */ /* 0x000ee20000300800 */
[----:B0-----:R-:W-:Y:S02]  /*284d0*/  IADD3 R6, P4, PT, R18, R4, RZ ;  /* 0x0000000412067210 */ /* 0x001fe40007f9e0ff */
[----:B-1----:R-:W-:-:S03]  /*284e0*/  LEA.HI.X.SX32 R7, R13, R2, 0x1, P0 ;  /* 0x000000020d077211 */ /* 0x002fc600000f0eff */
[----:B------:R0:W-:Y:S01]  /*284f0*/  STL [R1+0x1cbc], R6 ;  /* 0x001cbc0601007387 */ /* 0x0001e20000100800 */
[----:B------:R-:W-:-:S03]  /*28500*/  LEA.HI.X.SX32 R8, R14, R2, 0x1, P1 ;  /* 0x000000020e087211 */ /* 0x000fc600008f0eff */
[----:B------:R1:W-:Y:S01]  /*28510*/  STL [R1+0x1cb0], R7 ;  /* 0x001cb00701007387 */ /* 0x0003e20000100800 */
[-C--:B0-----:R-:W-:Y:S02]  /*28520*/  IADD3 R6, P0, PT, R19, R4.reuse, RZ ;  /* 0x0000000413067210 */ /* 0x081fe40007f1e0ff */
[----:B-1----:R-:W-:-:S03]  /*28530*/  IADD3 R7, P1, PT, R20, R4, RZ ;  /* 0x0000000414077210 */ /* 0x002fc60007f3e0ff */
[----:B------:R0:W-:Y:S04]  /*28540*/  STL [R1+0x1cb4], R6 ;  /* 0x001cb40601007387 */ /* 0x0001e80000100800 */
[----:B------:R1:W-:Y:S01]  /*28550*/  STL [R1+0x1ca8], R8 ;  /* 0x001ca80801007387 */ /* 0x0003e20000100800 */
[----:B0-----:R-:W-:Y:S02]  /*28560*/  LEA.HI.X.SX32 R6, R15, R2, 0x1, P2 ;  /* 0x000000020f067211 */ /* 0x001fe400010f0eff */
[----:B------:R-:W-:Y:S01]  /*28570*/  IADD3 R11, P2, PT, R21, R4, RZ ;  /* 0x00000004150b7210 */ /* 0x000fe20007f5e0ff */
[----:B-1----:R-:W4:Y:S04]  /*28580*/  LDL.LU R8, [R1+0x40] ;  /* 0x0000400001087983 */ /* 0x002f280000300800 */
[----:B------:R0:W-:Y:S04]  /*28590*/  STL [R1+0x1cac], R7 ;  /* 0x001cac0701007387 */ /* 0x0001e80000100800 */
[----:B------:R1:W-:Y:S04]  /*285a0*/  STL [R1+0x1ca0], R6 ;  /* 0x001ca00601007387 */ /* 0x0003e80000100800 */
[----:B0-----:R-:W4:Y:S01]  /*285b0*/  LDL.LU R7, [R1+0x48] ;  /* 0x0000480001077983 */ /* 0x001f220000300800 */
[----:B-1----:R-:W-:-:S03]  /*285c0*/  LEA.HI.X.SX32 R6, R16, R2, 0x1, P3 ;  /* 0x0000000210067211 */ /* 0x002fc600018f0eff */
[----:B------:R0:W-:Y:S01]  /*285d0*/  STL [R1+0x1ca4], R11 ;  /* 0x001ca40b01007387 */ /* 0x0001e20000100800 */
[----:B------:R-:W-:-:S03]  /*285e0*/  IADD3 R12, P3, PT, R22, R4, RZ ;  /* 0x00000004160c7210 */ /* 0x000fc60007f7e0ff */
[----:B------:R1:W-:Y:S01]  /*285f0*/  STL [R1+0x1c98], R6 ;  /* 0x001c980601007387 */ /* 0x0003e20000100800 */
[----:B0-----:R-:W-:-:S03]  /*28600*/  LEA.HI.X.SX32 R11, R17, R2, 0x1, P5 ;  /* 0x00000002110b7211 */ /* 0x001fc600028f0eff */
[----:B-1----:R-:W4:Y:S04]  /*28610*/  LDL.LU R6, [R1+0x6c] ;  /* 0x00006c0001067983 */ /* 0x002f280000300800 */
[----:B------:R-:W-:Y:S04]  /*28620*/  STL [R1+0x1c9c], R12 ;  /* 0x001c9c0c01007387 */ /* 0x000fe80000100800 */
[----:B------:R0:W-:Y:S02]  /*28630*/  STL [R1+0x1c90], R11 ;  /* 0x001c900b01007387 */ /* 0x0001e40000100800 */
[----:B0-----:R-:W-:-:S02]  /*28640*/  LEA.HI.X.SX32 R11, R18, R2, 0x1, P4 ;  /* 0x00000002120b7211 */ /* 0x001fc400020f0eff */
[----:B------:R-:W4:Y:S01]  /*28650*/  LDL.LU R18, [R1+0x38] ;  /* 0x0000380001127983 */ /* 0x000f220000300800 */
[----:B------:R-:W-:-:S05]  /*28660*/  IADD3 R12, P5, PT, R23, R4, RZ ;  /* 0x00000004170c7210 */ /* 0x000fca0007fbe0ff */
[----:B------:R0:W-:Y:S04]  /*28670*/  STL [R1+0x1c94], R12 ;  /* 0x001c940c01007387 */ /* 0x0001e80000100800 */
[----:B------:R-:W4:Y:S04]  /*28680*/  LDL.LU R29, [R1+0x74] ;  /* 0x00007400011d7983 */ /* 0x000f280000300800 */
[----:B------:R1:W-:Y:S01]  /*28690*/  STL [R1+0x1c88], R11 ;  /* 0x001c880b01007387 */ /* 0x0003e20000100800 */
[----:B0-----:R-:W-:-:S03]  /*286a0*/  IADD3 R12, P4, PT, R24, R4, RZ ;  /* 0x00000004180c7210 */ /* 0x001fc60007f9e0ff */
[----:B------:R-:W4:Y:S01]  /*286b0*/  LDL.LU R17, [R1+0x7c] ;  /* 0x00007c0001117983 */ /* 0x000f220000300800 */
[----:B-1----:R-:W-:-:S03]  /*286c0*/  LEA.HI.X.SX32 R11, R19, R2, 0x1, P0 ;  /* 0x00000002130b7211 */ /* 0x002fc600000f0eff */
[----:B------:R0:W-:Y:S04]  /*286d0*/  STL [R1+0x1c8c], R12 ;  /* 0x001c8c0c01007387 */ /* 0x0001e80000100800 */
[----:B------:R1:W-:Y:S04]  /*286e0*/  STL [R1+0x1c80], R11 ;  /* 0x001c800b01007387 */ /* 0x0003e80000100800 */
[----:B------:R-:W4:Y:S01]  /*286f0*/  LDL.LU R16, [R1+0x84] ;  /* 0x0000840001107983 */ /* 0x000f220000300800 */
[----:B0-----:R-:W-:Y:S02]  /*28700*/  IADD3 R12, P0, PT, R25, R4, RZ ;  /* 0x00000004190c7210 */ /* 0x001fe40007f1e0ff */
[----:B-1----:R-:W-:-:S03]  /*28710*/  LEA.HI.X.SX32 R11, R20, R2, 0x1, P1 ;  /* 0x00000002140b7211 */ /* 0x002fc600008f0eff */
[----:B------:R0:W-:Y:S04]  /*28720*/  STL [R1+0x1c84], R12 ;  /* 0x001c840c01007387 */ /* 0x0001e80000100800 */
[----:B------:R1:W-:Y:S04]  /*28730*/  STL [R1+0x1c78], R11 ;  /* 0x001c780b01007387 */ /* 0x0003e80000100800 */
[----:B------:R-:W4:Y:S01]  /*28740*/  LDL.LU R15, [R1+0x8c] ;  /* 0x00008c00010f7983 */ /* 0x000f220000300800 */
[----:B------:R-:W-:Y:S01]  /*28750*/  IMAD R27, R27, UR7, RZ ;  /* 0x000000071b1b7c24 */ /* 0x000fe2000f8e02ff */
[----:B0-----:R-:W-:-:S02]  /*28760*/  IADD3 R12, P1, PT, R26, R4, RZ ;  /* 0x000000041a0c7210 */ /* 0x001fc40007f3e0ff */
[----:B-1----:R-:W-:-:S03]  /*28770*/  LEA.HI.X.SX32 R11, R21, R2, 0x1, P2 ;  /* 0x00000002150b7211 */ /* 0x002fc600010f0eff */
[----:B------:R0:W-:Y:S04]  /*28780*/  STL [R1+0x1c7c], R12 ;  /* 0x001c7c0c01007387 */ /* 0x0001e80000100800 */
[----:B------:R1:W-:Y:S04]  /*28790*/  STL [R1+0x1c70], R11 ;  /* 0x001c700b01007387 */ /* 0x0003e80000100800 */
[----:B------:R-:W4:Y:S01]  /*287a0*/  LDL.LU R14, [R1+0x94] ;  /* 0x00009400010e7983 */ /* 0x000f220000300800 */
[----:B0-----:R-:W-:Y:S02]  /*287b0*/  IADD3 R12, P2, PT, R27, R4, RZ ;  /* 0x000000041b0c7210 */ /* 0x001fe40007f5e0ff */
[----:B-1----:R-:W-:-:S03]  /*287c0*/  LEA.HI.X.SX32 R11, R22, R2, 0x1, P3 ;  /* 0x00000002160b7211 */ /* 0x002fc600018f0eff */
[----:B------:R-:W-:Y:S04]  /*287d0*/  STL [R1+0x1c74], R12 ;  /* 0x001c740c01007387 */ /* 0x000fe80000100800 */
[----:B------:R0:W-:Y:S04]  /*287e0*/  STL [R1+0x1c68], R11 ;  /* 0x001c680b01007387 */ /* 0x0001e80000100800 */
[----:B------:R-:W4:Y:S01]  /*287f0*/  LDL.LU R28, [R1+0x9c] ;  /* 0x00009c00011c7983 */ /* 0x000f220000300800 */
[----:B0-----:R-:W-:Y:S02]  /*28800*/  LEA.HI.X.SX32 R11, R23, R2, 0x1, P5 ;  /* 0x00000002170b7211 */ /* 0x001fe400028f0eff */
[----:B--2---:R-:W-:-:S05]  /*28810*/  IADD3 R12, P3, PT, R10, R4, RZ ;  /* 0x000000040a0c7210 */ /* 0x004fca0007f7e0ff */
[----:B------:R3:W-:Y:S04]  /*28820*/  STL [R1+0x1c6c], R12 ;  /* 0x001c6c0c01007387 */ /* 0x0007e80000100800 */
[----:B------:R0:W-:Y:S04]  /*28830*/  STL [R1+0x1c60], R11 ;  /* 0x001c600b01007387 */ /* 0x0001e80000100800 */
[----:B------:R-:W2:Y:S01]  /*28840*/  LDL.LU R13, [R1+0xa4] ;  /* 0x0000a400010d7983 */ /* 0x000ea20000300800 */
[----:B---3--:R-:W-:Y:S02]  /*28850*/  IADD3 R12, P5, PT, R9, R4, RZ ;  /* 0x00000004090c7210 */ /* 0x008fe40007fbe0ff */
[----:B0-----:R-:W-:-:S03]  /*28860*/  LEA.HI.X.SX32 R11, R24, R2, 0x1, P4 ;  /* 0x00000002180b7211 */ /* 0x001fc600020f0eff */
[----:B------:R-:W-:Y:S04]  /*28870*/  STL [R1+0x1c64], R12 ;  /* 0x001c640c01007387 */ /* 0x000fe80000100800 */
[----:B------:R0:W-:Y:S04]  /*28880*/  STL [R1+0x1c58], R11 ;  /* 0x001c580b01007387 */ /* 0x0001e80000100800 */
[----:B------:R-:W3:Y:S01]  /*28890*/  LDL.LU R19, [R1+0xb0] ;  /* 0x0000b00001137983 */ /* 0x000ee20000300800 */
[----:B0-----:R-:W-:Y:S02]  /*288a0*/  LEA.HI.X.SX32 R11, R25, R2, 0x1, P0 ;  /* 0x00000002190b7211 */ /* 0x001fe400000f0eff */
[----:B----4-:R-:W-:-:S02]  /*288b0*/  IADD3 R20, P0, PT, R8, R4, RZ ;  /* 0x0000000408147210 */ /* 0x010fc40007f1e0ff */
[----:B------:R-:W-:-:S05]  /*288c0*/  IADD3 R12, P4, PT, R18, R4, RZ ;  /* 0x00000004120c7210 */ /* 0x000fca0007f9e0ff */
        /* <DEDUP_REMOVED lines=9> */
[----:B------:R0:W-:Y:S04]  /*28960*/  STL [R1+0x1c4c], R21 ;  /* 0x001c4c1501007387 */ /* 0x0001e80000100800 */
[----:B------:R1:W-:Y:S01]  /*28970*/  STL [R1+0xd68], R20 ;  /* 0x000d681401007387 */ /* 0x0003e20000100800 */
[----:B0-----:R-:W-:Y:S02]  /*28980*/  IADD3 R21, P2, PT, R6, R4, RZ ;  /* 0x0000000406157210 */ /* 0x001fe40007f5e0ff */
[----:B-1----:R-:W-:-:S02]  /*28990*/  LEA.HI.X.SX32 R20, R10, R2, 0x1, P3 ;  /* 0x000000020a147211 */ /* 0x002fc400018f0eff */
[----:B------:R-:W4:Y:S04]  /*289a0*/  LDL.LU R10, [R1+0x160] ;  /* 0x00016000010a7983 */ /* 0x000f280000300800 */
        /* <DEDUP_REMOVED lines=20> */
[----:B------:R-:W-:Y:S04]  /*28af0*/  STL [R1+0xda4], R21 ;  /* 0x000da41501007387 */ /* 0x000fe80000100800 */
[----:B------:R0:W-:Y:S02]  /*28b00*/  STL [R1+0xd7c], R20 ;  /* 0x000d7c1401007387 */ /* 0x0001e40000100800 */
[----:B0-----:R-:W-:-:S02]  /*28b10*/  LEA.HI.X.SX32 R20, R6, R2, 0x1, P2 ;  /* 0x0000000206147211 */ /* 0x001fc400010f0eff */
[----:B------:R-:W4:Y:S01]  /*28b20*/  LDL.LU R6, [R1+0x174] ;  /* 0x0001740001067983 */ /* 0x000f220000300800 */
[----:B------:R-:W-:-:S05]  /*28b30*/  IADD3 R21, P1, PT, R14, R4, RZ ;  /* 0x000000040e157210 */ /* 0x000fca0007f3e0ff */
[----:B------:R0:W-:Y:S04]  /*28b40*/  STL [R1+0xdac], R21 ;  /* 0x000dac1501007387 */ /* 0x0001e80000100800 */
[----:B------:R1:W-:Y:S01]  /*28b50*/  STL [R1+0xd80], R20 ;  /* 0x000d801401007387 */ /* 0x0003e20000100800 */
[----:B0-----:R-:W-:Y:S02]  /*28b60*/  IADD3 R21, P2, PT, R28, R4, RZ ;  /* 0x000000041c157210 */ /* 0x001fe40007f5e0ff */
[-C--:B-1----:R-:W-:Y:S02]  /*28b70*/  LEA.HI.X.SX32 R20, R29, R2.reuse, 0x1, P3 ;  /* 0x000000021d147211 */ /* 0x082fe400018f0eff */
[----:B------:R-:W4:Y:S04]  /*28b80*/  LDL.LU R29, [R1+0x178] ;  /* 0x00017800011d7983 */ /* 0x000f280000300800 */
[----:B------:R-:W-:Y:S04]  /*28b90*/  STL [R1+0xdb4], R21 ;  /* 0x000db41501007387 */ /* 0x000fe80000100800 */
[----:B------:R0:W-:Y:S02]  /*28ba0*/  STL [R1+0xd88], R20 ;  /* 0x000d881401007387 */ /* 0x0001e40000100800 */
[----:B0-----:R-:W-:-:S02]  /*28bb0*/  LEA.HI.X.SX32 R20, R17, R2, 0x1, P5 ;  /* 0x0000000211147211 */ /* 0x001fc400028f0eff */
[----:B------:R-:W4:Y:S01]  /*28bc0*/  LDL.LU R17, [R1+0x17c] ;  /* 0x00017c0001117983 */ /* 0x000f220000300800 */
[----:B--2---:R-:W-:-:S05]  /*28bd0*/  IADD3 R21, P3, PT, R13, R4, RZ ;  /* 0x000000040d157210 */ /* 0x004fca0007f7e0ff */
[----:B------:R3:W-:Y:S04]  /*28be0*/  STL [R1+0xdbc], R21 ;  /* 0x000dbc1501007387 */ /* 0x0007e80000100800 */
[----:B------:R0:W-:Y:S01]  /*28bf0*/  STL [R1+0xd90], R20 ;  /* 0x000d901401007387 */ /* 0x0001e20000100800 */
[----:B---3--:R-:W-:Y:S02]  /*28c00*/  IADD3 R21, P5, PT, R19, R4, RZ ;  /* 0x0000000413157210 */ /* 0x008fe40007fbe0ff */
[-C--:B0-----:R-:W-:Y:S02]  /*28c10*/  LEA.HI.X.SX32 R20, R16, R2.reuse, 0x1, P4 ;  /* 0x0000000210147211 */ /* 0x081fe400020f0eff */
[----:B------:R-:W2:Y:S04]  /*28c20*/  LDL.LU R16, [R1+0x180] ;  /* 0x0001800001107983 */ /* 0x000ea80000300800 */
[----:B------:R-:W-:Y:S04]  /*28c30*/  STL [R1+0xdc4], R21 ;  /* 0x000dc41501007387 */ /* 0x000fe80000100800 */
[----:B------:R0:W-:Y:S02]  /*28c40*/  STL [R1+0xd98], R20 ;  /* 0x000d981401007387 */ /* 0x0001e40000100800 */
[----:B0-----:R-:W-:-:S02]  /*28c50*/  LEA.HI.X.SX32 R20, R15, R2, 0x1, P0 ;  /* 0x000000020f147211 */ /* 0x001fc400000f0eff */
[----:B------:R-:W3:Y:S01]  /*28c60*/  LDL.LU R15, [R1+0x184] ;  /* 0x00018400010f7983 */ /* 0x000ee20000300800 */
[----:B----4-:R-:W-:-:S05]  /*28c70*/  IADD3 R21, P4, PT, R12, R4, RZ ;  /* 0x000000040c157210 */ /* 0x010fca0007f9e0ff */
[----:B------:R0:W-:Y:S04]  /*28c80*/  STL [R1+0xdcc], R21 ;  /* 0x000dcc1501007387 */ /* 0x0001e80000100800 */
[----:B------:R1:W-:Y:S01]  /*28c90*/  STL [R1+0xda0], R20 ;  /* 0x000da01401007387 */ /* 0x0003e20000100800 */
[----:B0-----:R-:W-:Y:S02]  /*28ca0*/  IADD3 R21, P0, PT, R11, R4, RZ ;  /* 0x000000040b157210 */ /* 0x001fe40007f1e0ff */
[----:B-1----:R-:W-:Y:S02]  /*28cb0*/  LEA.HI.X.SX32 R20, R14, R2, 0x1, P1 ;  /* 0x000000020e147211 */ /* 0x002fe400008f0eff */
[----:B------:R-:W4:Y:S04]  /*28cc0*/  LDL.LU R14, [R1+0x188] ;  /* 0x00018800010e7983 */ /* 0x000f280000300800 */
[----:B------:R0:W-:Y:S04]  /*28cd0*/  STL [R1+0xdd4], R21 ;  /* 0x000dd41501007387 */ /* 0x0001e80000100800 */
[----:B------:R1:W-:Y:S01]  /*28ce0*/  STL [R1+0xda8], R20 ;  /* 0x000da81401007387 */ /* 0x0003e20000100800 */
[----:B0-----:R-:W-:-:S02]  /*28cf0*/  IADD3 R21, P1, PT, R10, R4, RZ ;  /* 0x000000040a157210 */ /* 0x001fc40007f3e0ff */
        /* <DEDUP_REMOVED lines=25> */
[-C--:B-1----:R-:W-:Y:S02]  /*28e90*/  LEA.HI.X.SX32 R20, R10, R2.reuse, 0x1, P1 ;  /* 0x000000020a147211 */ /* 0x082fe400008f0eff */
        /* <DEDUP_REMOVED lines=16> */
[----:B------:R-:W-:Y:S04]  /*28fa0*/  STL [R1+0xe1c], R21 ;  /* 0x000e1c1501007387 */ /* 0x000fe80000100800 */
[----:B------:R0:W-:Y:S02]  /*28fb0*/  STL [R1+0xdf0], R20 ;  /* 0x000df01401007387 */ /* 0x0001e40000100800 */
[----:B0-----:R-:W-:Y:S02]  /*28fc0*/  LEA.HI.X.SX32 R20, R7, R2, 0x1, P4 ;  /* 0x0000000207147211 */ /* 0x001fe400020f0eff */
[----:B---3--:R-:W-:Y:S01]  /*28fd0*/  IADD3 R21, P5, PT, R15, R4, RZ ;  /* 0x000000040f157210 */ /* 0x008fe20007fbe0ff */
[----:B------:R-:W2:Y:S04]  /*28fe0*/  LDL.LU R7, [R1+0x1b8] ;  /* 0x0001b80001077983 */ /* 0x000ea80000300800 */
[----:B------:R-:W-:Y:S04]  /*28ff0*/  STL [R1+0xe24], R21 ;  /* 0x000e241501007387 */ /* 0x000fe80000100800 */
[----:B------:R0:W-:Y:S02]  /*29000*/  STL [R1+0xdf8], R20 ;  /* 0x000df81401007387 */ /* 0x0001e40000100800 */
[----:B0-----:R-:W-:-:S02]  /*29010*/  LEA.HI.X.SX32 R20, R6, R2, 0x1, P0 ;  /* 0x0000000206147211 */ /* 0x001fc400000f0eff */
[----:B------:R-:W3:Y:S01]  /*29020*/  LDL.LU R6, [R1+0x1bc] ;  /* 0x0001bc0001067983 */ /* 0x000ee20000300800 */
[----:B----4-:R-:W-:-:S05]  /*29030*/  IADD3 R21, P4, PT, R14, R4, RZ ;  /* 0x000000040e157210 */ /* 0x010fca0007f9e0ff */
[----:B------:R-:W-:Y:S04]  /*29040*/  STL [R1+0xe2c], R21 ;  /* 0x000e2c1501007387 */ /* 0x000fe80000100800 */
[----:B------:R0:W-:Y:S02]  /*29050*/  STL [R1+0xe00], R20 ;  /* 0x000e001401007387 */ /* 0x0001e40000100800 */
[----:B0-----:R-:W-:Y:S02]  /*29060*/  LEA.HI.X.SX32 R20, R29, R2, 0x1, P1 ;  /* 0x000000021d147211 */ /* 0x001fe400008f0eff */
[-C--:B------:R-:W-:Y:S01]  /*29070*/  IADD3 R21, P0, PT, R28, R4.reuse, RZ ;  /* 0x000000041c157210 */ /* 0x080fe20007f1e0ff */
        /* <DEDUP_REMOVED lines=59> */
[----:B------:R-:W4:Y:S01]  /*29430*/  LDL.LU R18, [R1+0x280] ;  /* 0x0002800001127983 */ /* 0x000f220000300800 */
[----:B------:R-:W-:-:S05]  /*29440*/  IADD3 R21, P0, PT, R17, R4, RZ ;  /* 0x0000000411157210 */ /* 0x000fca0007f1e0ff */
        /* <DEDUP_REMOVED lines=328> */
[----:B------:R-:W-:Y:S01]  /*2a8d0*/  IADD3 R21, P0, PT, R15, R4, RZ ;  /* 0x000000040f157210 */ /* 0x000fe20007f1e0ff */
        /* <DEDUP_REMOVED lines=14> */
[-C--:B--2---:R-:W-:Y:S01]  /*2a9c0*/  IADD3 R21, P3, PT, R13, R4.reuse, RZ ;  /* 0x000000040d157210 */ /* 0x084fe20007f7e0ff */
[----:B------:R-:W2:Y:S04]  /*2a9d0*/  LDL.LU R17, [R1+0x4c8] ;  /* 0x0004c80001117983 */ /* 0x000ea80000300800 */
[----:B------:R3:W-:Y:S04]  /*2a9e0*/  STL [R1+0x10bc], R21 ;  /* 0x0010bc1501007387 */ /* 0x0007e80000100800 */
[----:B------:R0:W-:Y:S01]  /*2a9f0*/  STL [R1+0x1090], R20 ;  /* 0x0010901401007387 */ /* 0x0001e20000100800 */
[----:B---3--:R-:W-:-:S02]  /*2aa00*/  IADD3 R21, P5, PT, R19, R4, RZ ;  /* 0x0000000413157210 */ /* 0x008fc40007fbe0ff */
[-C--:B0-----:R-:W-:Y:S02]  /*2aa10*/  LEA.HI.X.SX32 R20, R16, R2.reuse, 0x1, P4 ;  /* 0x0000000210147211 */ /* 0x081fe400020f0eff */
[----:B------:R-:W3:Y:S04]  /*2aa20*/  LDL.LU R16, [R1+0x4cc] ;  /* 0x0004cc0001107983 */ /* 0x000ee80000300800 */
        /* <DEDUP_REMOVED lines=45> */
[----:B------:R-:W-:Y:S04]  /*2ad00*/  STL [R1+0x110c], R21 ;  /* 0x00110c1501007387 */ /* 0x000fe80000100800 */
[----:B------:R0:W-:Y:S02]  /*2ad10*/  STL [R1+0x10e0], R20 ;  /* 0x0010e01401007387 */ /* 0x0001e40000100800 */
[----:B0-----:R-:W-:Y:S02]  /*2ad20*/  LEA.HI.X.SX32 R20, R18, R2, 0x1, P3 ;  /* 0x0000000212147211 */ /* 0x001fe400018f0eff */
[----:B--2---:R-:W-:Y:S01]  /*2ad30*/  IADD3 R21, P2, PT, R17, R4, RZ ;  /* 0x0000000411157210 */ /* 0x004fe20007f5e0ff */
[----:B------:R-:W2:Y:S04]  /*2ad40*/  LDL.LU R18, [R1+0x50c] ;  /* 0x00050c0001127983 */ /* 0x000ea80000300800 */
[----:B------:R-:W-:Y:S04]  /*2ad50*/  STL [R1+0x1114], R21 ;  /* 0x0011141501007387 */ /* 0x000fe80000100800 */
[----:B------:R0:W-:Y:S02]  /*2ad60*/  STL [R1+0x10e8], R20 ;  /* 0x0010e81401007387 */ /* 0x0001e40000100800 */
[----:B0-----:R-:W-:-:S02]  /*2ad70*/  LEA.HI.X.SX32 R20, R8, R2, 0x1, P5 ;  /* 0x0000000208147211 */ /* 0x001fc400028f0eff */
[----:B------:R-:W2:Y:S01]  /*2ad80*/  LDL.LU R8, [R1+0x514] ;  /* 0x0005140001087983 */ /* 0x000ea20000300800 */
[----:B---3--:R-:W-:-:S05]  /*2ad90*/  IADD3 R21, P3, PT, R16, R4, RZ ;  /* 0x0000000410157210 */ /* 0x008fca0007f7e0ff */
[----:B------:R-:W-:Y:S04]  /*2ada0*/  STL [R1+0x111c], R21 ;  /* 0x00111c1501007387 */ /* 0x000fe80000100800 */
[----:B------:R0:W-:Y:S02]  /*2adb0*/  STL [R1+0x10f0], R20 ;  /* 0x0010f01401007387 */ /* 0x0001e40000100800 */
[----:B0-----:R-:W-:Y:S02]  /*2adc0*/  LEA.HI.X.SX32 R20, R7, R2, 0x1, P4 ;  /* 0x0000000207147211 */ /* 0x001fe400020f0eff */
[----:B------:R-:W-:Y:S01]  /*2add0*/  IADD3 R21, P5, PT, R15, R4, RZ ;  /* 0x000000040f157210 */ /* 0x000fe20007fbe0ff */
        /* <DEDUP_REMOVED lines=49> */
[----:B------:R-:W-:Y:S01]  /*2b0f0*/  IADD3 R21, P2, PT, R8, R4, RZ ;  /* 0x0000000408157210 */ /* 0x000fe20007f5e0ff */
        /* <DEDUP_REMOVED lines=1335> */
[----:B------:R-:W-:Y:S02]  /*30470*/  LEA.HI.X.SX32 R19, R19, R2, 0x1, P5 ;  /* 0x0000000213137211 */ /* 0x000fe400028f0eff */
        /* <DEDUP_REMOVED lines=17> */
[----:B------:R0:W-:Y:S04]  /*30590*/  STL [R1+0x19b8], R20 ;  /* 0x0019b81401007387 */ /* 0x0001e80000100800 */
[----:B0-----:R-:W4:Y:S01]  /*305a0*/  LDL.LU R20, [R1+0x1c4] ;  /* 0x0001c40001147983 */ /* 0x001f220000300800 */
        /* <DEDUP_REMOVED lines=21> */
[----:B------:R-:W-:Y:S01]  /*30700*/  STL [R1+0x1a0c], R21 ;  /* 0x001a0c1501007387 */ /* 0x000fe20000100800 */
[----:B------:R-:W-:-:S03]  /*30710*/  LEA.HI.X.SX32 R18, R18, R2, 0x1, P3 ;  /* 0x0000000212127211 */ /* 0x000fc600018f0eff */
[----:B------:R0:W-:Y:S04]  /*30720*/  STL [R1+0x19e0], R19 ;  /* 0x0019e01301007387 */ /* 0x0001e80000100800 */
[----:B0-----:R-:W2:Y:S01]  /*30730*/  LDL.LU R19, [R1+0x154] ;  /* 0x0001540001137983 */ /* 0x001ea20000300800 */
[----:B------:R-:W-:-:S05]  /*30740*/  IADD3 R21, P2, PT, R17, R4, RZ ;  /* 0x0000000411157210 */ /* 0x000fca0007f5e0ff */
[----:B------:R-:W-:Y:S04]  /*30750*/  STL [R1+0x1a14], R21 ;  /* 0x001a141501007387 */ /* 0x000fe80000100800 */
[----:B------:R0:W-:Y:S02]  /*30760*/  STL [R1+0x19e8], R18 ;  /* 0x0019e81201007387 */ /* 0x0001e40000100800 */
[----:B0-----:R-:W-:Y:S02]  /*30770*/  LEA.HI.X.SX32 R18, R8, R2, 0x1, P5 ;  /* 0x0000000208127211 */ /* 0x001fe400028f0eff */
[----:B------:R-:W2:Y:S01]  /*30780*/  LDL.LU R8, [R1+0x150] ;  /* 0x0001500001087983 */ /* 0x000ea20000300800 */
[----:B---3--:R-:W-:-:S05]  /*30790*/  IADD3 R21, P3, PT, R16, R4, RZ ;  /* 0x0000000410157210 */ /* 0x008fca0007f7e0ff */
[----:B------:R0:W-:Y:S04]  /*307a0*/  STL [R1+0x1a1c], R21 ;  /* 0x001a1c1501007387 */ /* 0x0001e80000100800 */
[----:B------:R1:W-:Y:S01]  /*307b0*/  STL [R1+0x19f0], R18 ;  /* 0x0019f01201007387 */ /* 0x0003e20000100800 */
[----:B0-----:R-:W-:Y:S02]  /*307c0*/  IADD3 R21, P5, PT, R15, R4, RZ ;  /* 0x000000040f157210 */ /* 0x001fe40007fbe0ff */
[-C--:B-1----:R-:W-:Y:S02]  /*307d0*/  LEA.HI.X.SX32 R18, R7, R2.reuse, 0x1, P4 ;  /* 0x0000000207127211 */ /* 0x082fe400020f0eff */
[----:B------:R-:W3:Y:S04]  /*307e0*/  LDL.LU R7, [R1+0x14c] ;  /* 0x00014c0001077983 */ /* 0x000ee80000300800 */
[----:B------:R-:W-:Y:S04]  /*307f0*/  STL [R1+0x1a24], R21 ;  /* 0x001a241501007387 */ /* 0x000fe80000100800 */
[----:B------:R0:W-:Y:S02]  /*30800*/  STL [R1+0x19f8], R18 ;  /* 0x0019f81201007387 */ /* 0x0001e40000100800 */
[----:B0-----:R-:W-:-:S02]  /*30810*/  LEA.HI.X.SX32 R18, R6, R2, 0x1, P0 ;  /* 0x0000000206127211 */ /* 0x001fc400000f0eff */
[----:B------:R-:W3:Y:S01]  /*30820*/  LDL.LU R6, [R1+0x148] ;  /* 0x0001480001067983 */ /* 0x000ee20000300800 */
[-C--:B------:R-:W-:Y:S02]  /*30830*/  LEA.HI.X.SX32 R17, R17, R2.reuse, 0x1, P2 ;  /* 0x0000000211117211 */ /* 0x080fe400010f0eff */
        /* <DEDUP_REMOVED lines=12> */
[----:B------:R0:W-:Y:S01]  /*30900*/  STL [R1+0x1a10], R17 ;  /* 0x001a101101007387 */ /* 0x0001e20000100800 */
[----:B------:R-:W-:-:S03]  /*30910*/  LEA.HI.X.SX32 R15, R15, R2, 0x1, P5 ;  /* 0x000000020f0f7211 */ /* 0x000fc600028f0eff */
        /* <DEDUP_REMOVED lines=22> */
[----:B------:R0:W-:Y:S04]  /*30a80*/  STL [R1+0x1a38], R13 ;  /* 0x001a380d01007387 */ /* 0x0001e80000100800 */
[----:B0-----:R-:W4:Y:S01]  /*30a90*/  LDL.LU R13, [R1+0x128] ;  /* 0x00012800010d7983 */ /* 0x001f220000300800 */
[----:B--2---:R-:W-:Y:S02]  /*30aa0*/  IADD3 R21, P1, PT, R19, R4, RZ ;  /* 0x0000000413157210 */ /* 0x004fe40007f3e0ff */
[----:B------:R-:W-:-:S03]  /*30ab0*/  LEA.HI.X.SX32 R22, R20, R2, 0x1, P2 ;  /* 0x0000000214167211 */ /* 0x000fc600010f0eff */
[----:B------:R0:W-:Y:S01]  /*30ac0*/  STL [R1+0x1a6c], R21 ;  /* 0x001a6c1501007387 */ /* 0x0001e20000100800 */
[----:B------:R-:W-:-:S03]  /*30ad0*/  LEA.HI.X.SX32 R20, R12, R2, 0x1, P3 ;  /* 0x000000020c147211 */ /* 0x000fc600018f0eff */
[----:B------:R-:W-:Y:S04]  /*30ae0*/  STL [R1+0x1a40], R22 ;  /* 0x001a401601007387 */ /* 0x000fe80000100800 */
[----:B------:R-:W2:Y:S01]  /*30af0*/  LDL.LU R12, [R1+0x124] ;  /* 0x00012400010c7983 */ /* 0x000ea20000300800 */
[----:B0-----:R-:W-:-:S05]  /*30b00*/  IADD3 R21, P2, PT, R8, R4, RZ ;  /* 0x0000000408157210 */ /* 0x001fca0007f5e0ff */
[----:B------:R-:W-:Y:S04]  /*30b10*/  STL [R1+0x1a74], R21 ;  /* 0x001a741501007387 */ /* 0x000fe80000100800 */
[----:B------:R0:W-:Y:S02]  /*30b20*/  STL [R1+0x1a48], R20 ;  /* 0x001a481401007387 */ /* 0x0001e40000100800 */
[----:B0-----:R-:W-:Y:S02]  /*30b30*/  LEA.HI.X.SX32 R20, R11, R2, 0x1, P5 ;  /* 0x000000020b147211 */ /* 0x001fe400028f0eff */
        /* <DEDUP_REMOVED lines=12> */
[----:B------:R0:W-:Y:S04]  /*30c00*/  STL [R1+0x1a8c], R21 ;  /* 0x001a8c1501007387 */ /* 0x0001e80000100800 */
[----:B------:R1:W-:Y:S01]  /*30c10*/  STL [R1+0x1a60], R20 ;  /* 0x001a601401007387 */ /* 0x0003e20000100800 */
[----:B0-----:R-:W-:-:S03]  /*30c20*/  LEA.HI.X.SX32 R21, R19, R2, 0x1, P1 ;  /* 0x0000000213157211 */ /* 0x001fc600008f0eff */
[----:B-1----:R-:W4:Y:S01]  /*30c30*/  LDL.LU R20, [R1+0x114] ;  /* 0x0001140001147983 */ /* 0x002f220000300800 */
        /* <DEDUP_REMOVED lines=22> */
[----:B------:R0:W-:Y:S01]  /*30da0*/  STL [R1+0x1a88], R21 ;  /* 0x001a881501007387 */ /* 0x0001e20000100800 */
[-C--:B------:R-:W-:Y:S02]  /*30db0*/  LEA.HI.X.SX32 R17, R17, R2.reuse, 0x1, P1 ;  /* 0x0000000211117211 */ /* 0x080fe400008f0eff */
[----:B0-----:R-:W-:Y:S02]  /*30dc0*/  LEA.HI.X.SX32 R21, R18, R2, 0x1, P0 ;  /* 0x0000000212157211 */ /* 0x001fe400000f0eff */
[----:B------:R-:W-:-:S05]  /*30dd0*/  IADD3 R19, P4, PT, R14, R4, RZ ;  /* 0x000000040e137210 */ /* 0x000fca0007f9e0ff */
[----:B------:R0:W-:Y:S04]  /*30de0*/  STL [R1+0x1abc], R19 ;  /* 0x001abc1301007387 */ /* 0x0001e80000100800 */
[----:B0-----:R-:W4:Y:S01]  /*30df0*/  LDL.LU R19, [R1+0x100] ;  /* 0x0001000001137983 */ /* 0x001f220000300800 */
[----:B------:R-:W-:-:S03]  /*30e00*/  IADD3 R18, P0, PT, R13, R4, RZ ;  /* 0x000000040d127210 */ /* 0x000fc60007f1e0ff */
[----:B------:R-:W-:Y:S04]  /*30e10*/  STL [R1+0x1a90], R21 ;  /* 0x001a901501007387 */ /* 0x000fe80000100800 */
[----:B------:R0:W-:Y:S04]  /*30e20*/  STL [R1+0x1ac4], R18 ;  /* 0x001ac41201007387 */ /* 0x0001e80000100800 */
[----:B0-----:R-:W4:Y:S04]  /*30e30*/  LDL.LU R18, [R1+0xfc] ;  /* 0x0000fc0001127983 */ /* 0x001f280000300800 */
[----:B------:R0:W-:Y:S04]  /*30e40*/  STL [R1+0x1a98], R17 ;  /* 0x001a981101007387 */ /* 0x0001e80000100800 */
[----:B0-----:R-:W4:Y:S01]  /*30e50*/  LDL.LU R17, [R1+0xf8] ;  /* 0x0000f80001117983 */ /* 0x001f220000300800 */
[----:B--2---:R-:W-:-:S02]  /*30e60*/  IADD3 R21, P1, PT, R12, R4, RZ ;  /* 0x000000040c157210 */ /* 0x004fc40007f3e0ff */
[----:B------:R-:W-:-:S03]  /*30e70*/  LEA.HI.X.SX32 R16, R16, R2, 0x1, P2 ;  /* 0x0000000210107211 */ /* 0x000fc600010f0eff */
[----:B------:R0:W-:Y:S01]  /*30e80*/  STL [R1+0x1acc], R21 ;  /* 0x001acc1501007387 */ /* 0x0001e20000100800 */
[----:B------:R-:W-:-:S03]  /*30e90*/  LEA.HI.X.SX32 R15, R15, R2, 0x1, P3 ;  /* 0x000000020f0f7211 */ /* 0x000fc600018f0eff */
[----:B------:R1:W-:Y:S01]  /*30ea0*/  STL [R1+0x1aa0], R16 ;  /* 0x001aa01001007387 */ /* 0x0003e20000100800 */
[----:B0-----:R-:W-:-:S03]  /*30eb0*/  IADD3 R21, P2, PT, R11, R4, RZ ;  /* 0x000000040b157210 */ /* 0x001fc60007f5e0ff */
[----:B-1----:R-:W2:Y:S04]  /*30ec0*/  LDL.LU R16, [R1+0xf4] ;  /* 0x0000f40001107983 */ /* 0x002ea80000300800 */
[----:B------:R-:W-:Y:S04]  /*30ed0*/  STL [R1+0x1ad4], R21 ;  /* 0x001ad41501007387 */ /* 0x000fe80000100800 */
[----:B------:R0:W-:Y:S01]  /*30ee0*/  STL [R1+0x1aa8], R15 ;  /* 0x001aa80f01007387 */ /* 0x0001e20000100800 */
[-C--:B------:R-:W-:Y:S02]  /*30ef0*/  LEA.HI.X.SX32 R14, R14, R2.reuse, 0x1, P4 ;  /* 0x000000020e0e7211 */ /* 0x080fe400020f0eff */
[----:B0-----:R-:W-:-:S02]  /*30f00*/  LEA.HI.X.SX32 R15, R28, R2, 0x1, P5 ;  /* 0x000000021c0f7211 */ /* 0x001fc400028f0eff */
[----:B------:R-:W2:Y:S01]  /*30f10*/  LDL.LU R28, [R1+0xf0] ;  /* 0x0000f000011c7983 */ /* 0x000ea20000300800 */
[----:B---3--:R-:W-:-:S05]  /*30f20*/  IADD3 R21, P3, PT, R10, R4, RZ ;  /* 0x000000040a157210 */ /* 0x008fca0007f7e0ff */
[----:B------:R-:W-:Y:S04]  /*30f30*/  STL [R1+0x1adc], R21 ;  /* 0x001adc1501007387 */ /* 0x000fe80000100800 */
[----:B------:R0:W-:Y:S01]  /*30f40*/  STL [R1+0x1ab0], R15 ;  /* 0x001ab00f01007387 */ /* 0x0001e20000100800 */
[----:B------:R-:W-:-:S03]  /*30f50*/  LEA.HI.X.SX32 R13, R13, R2, 0x1, P0 ;  /* 0x000000020d0d7211 */ /* 0x000fc600000f0eff */
[----:B0-----:R-:W3:Y:S01]  /*30f60*/  LDL.LU R15, [R1+0xec] ;  /* 0x0000ec00010f7983 */ /* 0x001ee20000300800 */
[----:B------:R-:W-:-:S05]  /*30f70*/  IADD3 R21, P5, PT, R9, R4, RZ ;  /* 0x0000000409157210 */ /* 0x000fca0007fbe0ff */
[----:B------:R-:W-:Y:S04]  /*30f80*/  STL [R1+0x1ae4], R21 ;  /* 0x001ae41501007387 */ /* 0x000fe80000100800 */
[----:B------:R0:W-:Y:S01]  /*30f90*/  STL [R1+0x1ab8], R14 ;  /* 0x001ab80e01007387 */ /* 0x0001e20000100800 */
[----:B------:R-:W-:-:S03]  /*30fa0*/  LEA.HI.X.SX32 R12, R12, R2, 0x1, P1 ;  /* 0x000000020c0c7211 */ /* 0x000fc600008f0eff */
[----:B0-----:R-:W3:Y:S01]  /*30fb0*/  LDL.LU R14, [R1+0xe8] ;  /* 0x0000e800010e7983 */ /* 0x001ee20000300800 */
[----:B----4-:R-:W-:-:S05]  /*30fc0*/  IADD3 R21, P4, PT, R20, R4, RZ ;  /* 0x0000000414157210 */ /* 0x010fca0007f9e0ff */
[----:B------:R-:W-:Y:S04]  /*30fd0*/  STL [R1+0x1aec], R21 ;  /* 0x001aec1501007387 */ /* 0x000fe80000100800 */
[----:B------:R0:W-:Y:S04]  /*30fe0*/  STL [R1+0x1ac0], R13 ;  /* 0x001ac00d01007387 */ /* 0x0001e80000100800 */
[----:B0-----:R-:W4:Y:S01]  /*30ff0*/  LDL.LU R13, [R1+0xe4] ;  /* 0x0000e400010d7983 */ /* 0x001f220000300800 */
[----:B------:R-:W-:-:S05]  /*31000*/  IADD3 R21, P0, PT, R8, R4, RZ ;  /* 0x0000000408157210 */ /* 0x000fca0007f1e0ff */
[----:B------:R0:W-:Y:S04]  /*31010*/  STL [R1+0x1af4], R21 ;  /* 0x001af41501007387 */ /* 0x0001e80000100800 */
[----:B------:R1:W-:Y:S01]  /*31020*/  STL [R1+0x1ac8], R12 ;  /* 0x001ac80c01007387 */ /* 0x0003e20000100800 */
[----:B0-----:R-:W-:-:S03]  /*31030*/  LEA.HI.X.SX32 R21, R11, R2, 0x1, P2 ;  /* 0x000000020b157211 */ /* 0x001fc600010f0eff */
[----:B-1----:R-:W4:Y:S01]  /*31040*/  LDL.LU R12, [R1+0xe0] ;  /* 0x0000e000010c7983 */ /* 0x002f220000300800 */
[----:B------:R-:W-:-:S05]  /*31050*/  IADD3 R22, P1, PT, R7, R4, RZ ;  /* 0x0000000407167210 */ /* 0x000fca0007f3e0ff */
[----:B------:R0:W-:Y:S04]  /*31060*/  STL [R1+0x1afc], R22 ;  /* 0x001afc1601007387 */ /* 0x0001e80000100800 */
[----:B------:R-:W4:Y:S04]  /*31070*/  LDL.LU R11, [R1+0xdc] ;  /* 0x0000dc00010b7983 */ /* 0x000f280000300800 */
[----:B------:R1:W-:Y:S01]  /*31080*/  STL [R1+0x1ad0], R21 ;  /* 0x001ad01501007387 */ /* 0x0003e20000100800 */
[----:B0-----:R-:W-:Y:S02]  /*31090*/  IADD3 R22, P2, PT, R6, R4, RZ ;  /* 0x0000000406167210 */ /* 0x001fe40007f5e0ff */
[----:B-1----:R-:W-:-:S03]  /*310a0*/  LEA.HI.X.SX32 R21, R10, R2, 0x1, P3 ;  /* 0x000000020a157211 */ /* 0x002fc600018f0eff */
[----:B------:R-:W-:Y:S04]  /*310b0*/  STL [R1+0x1b04], R22 ;  /* 0x001b041601007387 */ /* 0x000fe80000100800 */
[----:B------:R-:W4:Y:S04]  /*310c0*/  LDL.LU R10, [R1+0x7b4] ;  /* 0x0007b400010a7983 */ /* 0x000f280000300800 */
[----:B------:R0:W-:Y:S02]  /*310d0*/  STL [R1+0x1ad8], R21 ;  /* 0x001ad81501007387 */ /* 0x0001e40000100800 */
[----:B0-----:R-:W-:-:S02]  /*310e0*/  LEA.HI.X.SX32 R21, R9, R2, 0x1, P5 ;  /* 0x0000000209157211 */ /* 0x001fc400028f0eff */
[----:B------:R-:W-:-:S05]  /*310f0*/  IADD3 R22, P3, PT, R29, R4, RZ ;  /* 0x000000041d167210 */ /* 0x000fca0007f7e0ff */
[----:B------:R-:W-:Y:S04]  /*31100*/  STL [R1+0x1b0c], R22 ;  /* 0x001b0c1601007387 */ /* 0x000fe80000100800 */
[----:B------:R-:W4:Y:S04]  /*31110*/  LDL.LU R9, [R1+0xd0] ;  /* 0x0000d00001097983 */ /* 0x000f280000300800 */
[----:B------:R0:W-:Y:S02]  /*31120*/  STL [R1+0x1ae0], R21 ;  /* 0x001ae01501007387 */ /* 0x0001e40000100800 */
[----:B0-----:R-:W-:-:S02]  /*31130*/  LEA.HI.X.SX32 R21, R20, R2, 0x1, P4 ;  /* 0x0000000214157211 */ /* 0x001fc400020f0eff */
[----:B------:R-:W-:Y:S02]  /*31140*/  LEA.HI.X.SX32 R20, R8, R2, 0x1, P0 ;  /* 0x0000000208147211 */ /* 0x000fe400000f0eff */
[----:B------:R-:W-:-:S05]  /*31150*/  IADD3 R23, P5, PT, R19, R4, RZ ;  /* 0x0000000413177210 */ /* 0x000fca0007fbe0ff */
[----:B------:R-:W-:Y:S04]  /*31160*/  STL [R1+0x1b14], R23 ;  /* 0x001b141701007387 */ /* 0x000fe80000100800 */
[----:B------:R0:W-:Y:S01]  /*31170*/  STL [R1+0x1ae8], R21 ;  /* 0x001ae81501007387 */ /* 0x0001e20000100800 */
[----:B------:R-:W-:-:S05]  /*31180*/  IADD3 R22, P4, PT, R18, R4, RZ ;  /* 0x0000000412167210 */ /* 0x000fca0007f9e0ff */
[----:B------:R-:W-:Y:S04]  /*31190*/  STL [R1+0x1b1c], R22 ;  /* 0x001b1c1601007387 */ /* 0x000fe80000100800 */
[----:B------:R-:W4:Y:S01]  /*311a0*/  LDL.LU R8, [R1+0xc8] ;  /* 0x0000c80001087983 */ /* 0x000f220000300800 */
[----:B0-----:R-:W-:-:S03]  /*311b0*/  IADD3 R21, P0, PT, R17, R4, RZ ;  /* 0x0000000411157210 */ /* 0x001fc60007f1e0ff */
[----:B------:R0:W-:Y:S04]  /*311c0*/  STL [R1+0x1af0], R20 ;  /* 0x001af01401007387 */ /* 0x0001e80000100800 */
[----:B------:R-:W-:Y:S01]  /*311d0*/  STL [R1+0x1b24], R21 ;  /* 0x001b241501007387 */ /* 0x000fe20000100800 */
[----:B0-----:R-:W-:-:S03]  /*311e0*/  LEA.HI.X.SX32 R20, R7, R2, 0x1, P1 ;  /* 0x0000000207147211 */ /* 0x001fc600008f0eff */
[----:B------:R-:W4:Y:S04]  /*311f0*/  LDL.LU R7, [R1+0xc4] ;  /* 0x0000c40001077983 */ /* 0x000f280000300800 */
[----:B------:R0:W-:Y:S02]  /*31200*/  STL [R1+0x1af8], R20 ;  /* 0x001af81401007387 */ /* 0x0001e40000100800 */
[----:B0-----:R-:W-:Y:S02]  /*31210*/  LEA.HI.X.SX32 R20, R6, R2, 0x1, P2 ;  /* 0x0000000206147211 */ /* 0x001fe400010f0eff */
[----:B------:R-:W4:Y:S01]  /*31220*/  LDL.LU R6, [R1+0xc0] ;  /* 0x0000c00001067983 */ /* 0x000f220000300800 */
[----:B--2---:R-:W-:-:S05]  /*31230*/  IADD3 R21, P1, PT, R16, R4, RZ ;  /* 0x0000000410157210 */ /* 0x004fca0007f3e0ff */
[----:B------:R-:W-:Y:S04]  /*31240*/  STL [R1+0x1b2c], R21 ;  /* 0x001b2c1501007387 */ /* 0x000fe80000100800 */
[----:B------:R0:W-:Y:S01]  /*31250*/  STL [R1+0x1b00], R20 ;  /* 0x001b001401007387 */ /* 0x0001e20000100800 */
[----:B------:R-:W-:-:S05]  /*31260*/  IADD3 R22, P2, PT, R28, R4, RZ ;  /* 0x000000041c167210 */ /* 0x000fca0007f5e0ff */
[----:B------:R-:W-:Y:S01]  /*31270*/  STL [R1+0x1b34], R22 ;  /* 0x001b341601007387 */ /* 0x000fe20000100800 */
[----:B0-----:R-:W-:-:S03]  /*31280*/  LEA.HI.X.SX32 R20, R29, R2, 0x1, P3 ;  /* 0x000000021d147211 */ /* 0x001fc600018f0eff */
[----:B------:R-:W2:Y:S04]  /*31290*/  LDL.LU R29, [R1+0xbc] ;  /* 0x0000bc00011d7983 */ /* 0x000ea80000300800 */
[----:B------:R0:W-:Y:S01]  /*312a0*/  STL [R1+0x1b08], R20 ;  /* 0x001b081401007387 */ /* 0x0001e20000100800 */
[----:B------:R-:W-:Y:S02]  /*312b0*/  LEA.HI.X.SX32 R18, R18, R2, 0x1, P4 ;  /* 0x0000000212127211 */ /* 0x000fe400020f0eff */
[----:B---3--:R-:W-:Y:S02]  /*312c0*/  IADD3 R21, P3, PT, R15, R4, RZ ;  /* 0x000000040f157210 */ /* 0x008fe40007f7e0ff */
[----:B0-----:R-:W-:-:S03]  /*312d0*/  LEA.HI.X.SX32 R20, R19, R2, 0x1, P5 ;  /* 0x0000000213147211 */ /* 0x001fc600028f0eff */
[----:B------:R-:W-:Y:S04]  /*312e0*/  STL [R1+0x1b3c], R21 ;  /* 0x001b3c1501007387 */ /* 0x000fe80000100800 */
[----:B------:R-:W3:Y:S04]  /*312f0*/  LDL.LU R25, [R1+0xb8] ;  /* 0x0000b80001197983 */ /* 0x000ee80000300800 */
[----:B------:R-:W-:Y:S04]  /*31300*/  STL [R1+0x1b10], R20 ;  /* 0x001b101401007387 */ /* 0x000fe80000100800 */
[----:B------:R-:W3:Y:S01]  /*31310*/  LDL.LU R24, [R1+0xb4] ;  /* 0x0000b40001187983 */ /* 0x000ee20000300800 */
[----:B------:R-:W-:-:S05]  /*31320*/  IADD3 R19, P5, PT, R14, R4, RZ ;  /* 0x000000040e137210 */ /* 0x000fca0007fbe0ff */
[----:B------:R-:W-:Y:S04]  /*31330*/  STL [R1+0x1b44], R19 ;  /* 0x001b441301007387 */ /* 0x000fe80000100800 */
[----:B------:R0:W-:Y:S02]  /*31340*/  STL [R1+0x1b18], R18 ;  /* 0x001b181201007387 */ /* 0x0001e40000100800 */
[-C--:B0-----:R-:W-:Y:S02]  /*31350*/  LEA.HI.X.SX32 R18, R17, R2.reuse, 0x1, P0 ;  /* 0x0000000211127211 */ /* 0x081fe400000f0eff */
[----:B------:R-:W-:Y:S02]  /*31360*/  LEA.HI.X.SX32 R15, R15, R2, 0x1, P3 ;  /* 0x000000020f0f7211 */ /* 0x000fe400018f0eff */
[----:B----4-:R-:W-:-:S05]  /*31370*/  IADD3 R19, P4, PT, R13, R4, RZ ;  /* 0x000000040d137210 */ /* 0x010fca0007f9e0ff */
[----:B------:R-:W-:Y:S04]  /*31380*/  STL [R1+0x1b4c], R19 ;  /* 0x001b4c1301007387 */ /* 0x000fe80000100800 */
[----:B------:R-:W4:Y:S04]  /*31390*/  LDL.LU R23, [R1+0xac] ;  /* 0x0000ac0001177983 */ /* 0x000f280000300800 */
[----:B------:R0:W-:Y:S01]  /*313a0*/  STL [R1+0x1b20], R18 ;  /* 0x001b201201007387 */ /* 0x0001e20000100800 */
[----:B------:R-:W-:Y:S02]  /*313b0*/  IADD3 R17, P0, PT, R12, R4, RZ ;  /* 0x000000040c117210 */ /* 0x000fe40007f1e0ff */
[----:B0-----:R-:W-:-:S03]  /*313c0*/  LEA.HI.X.SX32 R18, R16, R2, 0x1, P1 ;  /* 0x0000000210127211 */ /* 0x001fc600008f0eff */
[----:B------:R0:W-:Y:S01]  /*313d0*/  STL [R1+0x1b54], R17 ;  /* 0x001b541101007387 */ /* 0x0001e20000100800 */
[----:B------:R-:W-:-:S03]  /*313e0*/  LEA.HI.X.SX32 R16, R28, R2, 0x1, P2 ;  /* 0x000000021c107211 */ /* 0x000fc600010f0eff */
[----:B------:R-:W-:Y:S04]  /*313f0*/  STL [R1+0x1b28], R18 ;  /* 0x001b281201007387 */ /* 0x000fe80000100800 */
[----:B------:R-:W4:Y:S01]  /*31400*/  LDL.LU R28, [R1+0xa8] ;  /* 0x0000a800011c7983 */ /* 0x000f220000300800 */
[----:B0-----:R-:W-:-:S05]  /*31410*/  IADD3 R17, P1, PT, R11, R4, RZ ;  /* 0x000000040b117210 */ /* 0x001fca0007f3e0ff */
[----:B------:R0:W-:Y:S04]  /*31420*/  STL [R1+0x1b5c], R17 ;  /* 0x001b5c1101007387 */ /* 0x0001e80000100800 */
[----:B------:R-:W-:Y:S01]  /*31430*/  STL [R1+0x1b30], R16 ;  /* 0x001b301001007387 */ /* 0x000fe20000100800 */
[----:B0-----:R-:W-:-:S05]  /*31440*/  IADD3 R17, P2, PT, R10, R4, RZ ;  /* 0x000000040a117210 */ /* 0x001fca0007f5e0ff */
[----:B------:R-:W-:Y:S04]  /*31450*/  STL [R1+0x1b64], R17 ;  /* 0x001b641101007387 */ /* 0x000fe80000100800 */
[----:B------:R-:W4:Y:S04]  /*31460*/  LDL.LU R22, [R1+0xa0] ;  /* 0x0000a00001167983 */ /* 0x000f280000300800 */
[----:B------:R0:W-:Y:S01]  /*31470*/  STL [R1+0x1b38], R15 ;  /* 0x001b380f01007387 */ /* 0x0001e20000100800 */
[-C--:B------:R-:W-:Y:S02]  /*31480*/  LEA.HI.X.SX32 R13, R13, R2.reuse, 0x1, P4 ;  /* 0x000000020d0d7211 */ /* 0x080fe400020f0eff */
[----:B0-----:R-:W-:-:S02]  /*31490*/  LEA.HI.X.SX32 R15, R14, R2, 0x1, P5 ;  /* 0x000000020e0f7211 */ /* 0x001fc400028f0eff */
[-C--:B------:R-:W-:Y:S02]  /*314a0*/  IADD3 R16, P3, PT, R9, R4.reuse, RZ ;  /* 0x0000000409107210 */ /* 0x080fe40007f7e0ff */
[----:B------:R-:W-:-:S03]  /*314b0*/  IADD3 R14, P5, PT, R3, R4, RZ ;  /* 0x00000004030e7210 */ /* 0x000fc60007fbe0ff */
[----:B------:R-:W-:Y:S04]  /*314c0*/  STL [R1+0x1c44], R16 ;  /* 0x001c441001007387 */ /* 0x000fe80000100800 */
[----:B------:R-:W-:Y:S04]  /*314d0*/  STL [R1+0x1b40], R15 ;  /* 0x001b400f01007387 */ /* 0x000fe80000100800 */
[----:B------:R-:W4:Y:S01]  /*314e0*/  LDL.LU R21, [R1+0x98] ;  /* 0x0000980001157983 */ /* 0x000f220000300800 */
[----:B------:R-:W-:-:S03]  /*314f0*/  LEA.HI.X.SX32 R12, R12, R2, 0x1, P0 ;  /* 0x000000020c0c7211 */ /* 0x000fc600000f0eff */
[----:B------:R0:W-:Y:S04]  /*31500*/  STL [R1+0x1b6c], R14 ;  /* 0x001b6c0e01007387 */ /* 0x0001e80000100800 */
[----:B------:R1:W-:Y:S01]  /*31510*/  STL [R1+0x1b48], R13 ;  /* 0x001b480d01007387 */ /* 0x0003e20000100800 */
[----:B0-----:R-:W-:-:S05]  /*31520*/  IADD3 R14, P4, PT, R8, R4, RZ ;  /* 0x00000004080e7210 */ /* 0x001fca0007f9e0ff */
[----:B------:R-:W-:Y:S04]  /*31530*/  STL [R1+0x1b74], R14 ;  /* 0x001b740e01007387 */ /* 0x000fe80000100800 */
[----:B------:R-:W4:Y:S04]  /*31540*/  LDL.LU R20, [R1+0x90] ;  /* 0x0000900001147983 */ /* 0x000f280000300800 */
[----:B------:R0:W-:Y:S01]  /*31550*/  STL [R1+0x1b50], R12 ;  /* 0x001b500c01007387 */ /* 0x0001e20000100800 */
[----:B-1----:R-:W-:Y:S02]  /*31560*/  IADD3 R13, P0, PT, R7, R4, RZ ;  /* 0x00000004070d7210 */ /* 0x002fe40007f1e0ff */
[----:B0-----:R-:W-:-:S03]  /*31570*/  LEA.HI.X.SX32 R12, R11, R2, 0x1, P1 ;  /* 0x000000020b0c7211 */ /* 0x001fc600008f0eff */
[----:B------:R-:W-:Y:S04]  /*31580*/  STL [R1+0x1b7c], R13 ;  /* 0x001b7c0d01007387 */ /* 0x000fe80000100800 */
[----:B------:R-:W4:Y:S01]  /*31590*/  LDL.LU R19, [R1+0x88] ;  /* 0x0000880001137983 */ /* 0x000f220000300800 */
[----:B------:R-:W-:-:S03]  /*315a0*/  IADD3 R11, P1, PT, R6, R4, RZ ;  /* 0x00000004060b7210 */ /* 0x000fc60007f3e0ff */
[----:B------:R-:W-:Y:S04]  /*315b0*/  STL [R1+0x1b58], R12 ;  /* 0x001b580c01007387 */ /* 0x000fe80000100800 */
[----:B------:R2:W-:Y:S04]  /*315c0*/  STL [R1+0x1b84], R11 ;  /* 0x001b840b01007387 */ /* 0x0005e80000100800 */
[----:B------:R-:W4:Y:S01]  /*315d0*/  LDL.LU R18, [R1+0x80] ;  /* 0x0000800001127983 */ /* 0x000f220000300800 */
[----:B------:R-:W-:-:S05]  /*315e0*/  LEA.HI.X.SX32 R10, R10, R2, 0x1, P2 ;  /* 0x000000020a0a7211 */ /* 0x000fca00010f0eff */
[----:B------:R3:W-:Y:S01]  /*315f0*/  STL [R1+0x1b60], R10 ;  /* 0x001b600a01007387 */ /* 0x0007e20000100800 */
[----:B------:R-:W-:-:S03]  /*31600*/  LEA.HI.X.SX32 R9, R9, R2, 0x1, P3 ;  /* 0x0000000209097211 */ /* 0x000fc600018f0eff */
[----:B------:R-:W4:Y:S01]  /*31610*/  LDL.LU R17, [R1+0x78] ;  /* 0x0000780001117983 */ /* 0x000f220000300800 */
[----:B--2---:R-:W-:-:S05]  /*31620*/  IADD3 R11, P6, PT, R29, R4, RZ ;  /* 0x000000041d0b7210 */ /* 0x004fca0007fde0ff */
[----:B------:R-:W-:Y:S04]  /*31630*/  STL [R1+0x1b8c], R11 ;  /* 0x001b8c0b01007387 */ /* 0x000fe80000100800 */
[----:B------:R-:W2:Y:S01]  /*31640*/  LDL.LU R16, [R1+0x70] ;  /* 0x0000700001107983 */ /* 0x000ea20000300800 */
[----:B---3--:R-:W-:-:S05]  /*31650*/  IADD3 R10, P2, PT, R25, R4, RZ ;  /* 0x00000004190a7210 */ /* 0x008fca0007f5e0ff */
[----:B------:R0:W-:Y:S04]  /*31660*/  STL [R1+0x1b94], R10 ;  /* 0x001b940a01007387 */ /* 0x0001e80000100800 */
[----:B------:R1:W-:Y:S04]  /*31670*/  STL [R1+0x1c40], R9 ;  /* 0x001c400901007387 */ /* 0x0003e80000100800 */
[----:B------:R-:W3:Y:S01]  /*31680*/  LDL.LU R15, [R1+0x68] ;  /* 0x00006800010f7983 */ /* 0x000ee20000300800 */
[----:B0-----:R-:W-:Y:S02]  /*31690*/  IADD3 R10, P3, PT, R24, R4, RZ ;  /* 0x00000004180a7210 */ /* 0x001fe40007f7e0ff */
[----:B-1----:R-:W-:-:S03]  /*316a0*/  LEA.HI.X.SX32 R9, R3, R2, 0x1, P5 ;  /* 0x0000000203097211 */ /* 0x002fc600028f0eff */
[----:B------:R-:W-:Y:S04]  /*316b0*/  STL [R1+0x1b9c], R10 ;  /* 0x001b9c0a01007387 */ /* 0x000fe80000100800 */
[----:B------:R-:W3:Y:S04]  /*316c0*/  LDL.LU R3, [R1+0x1e54] ;  /* 0x001e540001037983 */ /* 0x000ee80000300800 */
[----:B------:R-:W3:Y:S04]  /*316d0*/  LDL.LU R14, [R1+0x64] ;  /* 0x00006400010e7983 */ /* 0x000ee80000300800 */
[----:B------:R0:W-:Y:S04]  /*316e0*/  STL [R1+0x1b68], R9 ;  /* 0x001b680901007387 */ /* 0x0001e80000100800 */
[----:B------:R-:W3:Y:S01]  /*316f0*/  LDL.LU R13, [R1+0x60] ;  /* 0x00006000010d7983 */ /* 0x000ee20000300800 */
[----:B------:R-:W-:-:S02]  /*31700*/  LEA.HI.X.SX32 R7, R7, R2, 0x1, P0 ;  /* 0x0000000207077211 */ /* 0x000fc400000f0eff */
[-C--:B0-----:R-:W-:Y:S02]  /*31710*/  LEA.HI.X.SX32 R9, R8, R2.reuse, 0x1, P4 ;  /* 0x0000000208097211 */ /* 0x081fe400020f0eff */
[----:B------:R-:W-:Y:S02]  /*31720*/  LEA.HI.X.SX32 R27, R29, R2, 0x1, P6 ;  /* 0x000000021d1b7211 */ /* 0x000fe400030f0eff */
[----:B----4-:R-:W-:-:S05]  /*31730*/  IADD3 R10, P5, PT, R23, R4, RZ ;  /* 0x00000004170a7210 */ /* 0x010fca0007fbe0ff */
[----:B------:R0:W-:Y:S04]  /*31740*/  STL [R1+0x1ba4], R10 ;  /* 0x001ba40a01007387 */ /* 0x0001e80000100800 */
[----:B------:R-:W4:Y:S04]  /*31750*/  LDL.LU R12, [R1+0x5c] ;  /* 0x00005c00010c7983 */ /* 0x000f280000300800 */
[----:B------:R1:W-:Y:S04]  /*31760*/  STL [R1+0x1b70], R9 ;  /* 0x001b700901007387 */ /* 0x0003e80000100800 */
[----:B------:R-:W4:Y:S01]  /*31770*/  LDL.LU R11, [R1+0x58] ;  /* 0x00005800010b7983 */ /* 0x000f220000300800 */
[----:B------:R-:W-:-:S05]  /*31780*/  IADD3 R8, P4, PT, R28, R4, RZ ;  /* 0x000000041c087210 */ /* 0x000fca0007f9e0ff */
[----:B------:R-:W-:Y:S04]  /*31790*/  STL [R1+0x1bac], R8 ;  /* 0x001bac0801007387 */ /* 0x000fe80000100800 */
[----:B0-----:R-:W4:Y:S04]  /*317a0*/  LDL.LU R10, [R1+0x54] ;  /* 0x00005400010a7983 */ /* 0x001f280000300800 */
[----:B------:R0:W-:Y:S04]  /*317b0*/  STL [R1+0x1b78], R7 ;  /* 0x001b780701007387 */ /* 0x0001e80000100800 */
[----:B-1----:R-:W4:Y:S01]  /*317c0*/  LDL.LU R9, [R1+0x50] ;  /* 0x0000500001097983 */ /* 0x002f220000300800 */
[----:B0-----:R-:W-:-:S02]  /*317d0*/  LEA.HI.X.SX32 R7, R6, R2, 0x1, P1 ;  /* 0x0000000206077211 */ /* 0x001fc400008f0eff */
[----:B------:R-:W-:-:S05]  /*317e0*/  IADD3 R8, P0, PT, R22, R4, RZ ;  /* 0x0000000416087210 */ /* 0x000fca0007f1e0ff */
[----:B------:R0:W-:Y:S04]  /*317f0*/  STL [R1+0x1bb4], R8 ;  /* 0x001bb40801007387 */ /* 0x0001e80000100800 */
[----:B0-----:R-:W4:Y:S04]  /*31800*/  LDL.LU R8, [R1+0x4c] ;  /* 0x00004c0001087983 */ /* 0x001f280000300800 */
[----:B------:R0:W-:Y:S01]  /*31810*/  STL [R1+0x1b80], R7 ;  /* 0x001b800701007387 */ /* 0x0001e20000100800 */
[----:B------:R-:W-:-:S03]  /*31820*/  IADD3 R6, P1, PT, R21, R4, RZ ;  /* 0x0000000415067210 */ /* 0x000fc60007f3e0ff */
[----:B0-----:R-:W4:Y:S04]  /*31830*/  LDL.LU R7, [R1+0x44] ;  /* 0x0000440001077983 */ /* 0x001f280000300800 */
[----:B------:R0:W-:Y:S04]  /*31840*/  STL [R1+0x1bbc], R6 ;  /* 0x001bbc0601007387 */ /* 0x0001e80000100800 */
[----:B0-----:R-:W4:Y:S04]  /*31850*/  LDL.LU R6, [R1+0x3c] ;  /* 0x00003c0001067983 */ /* 0x001f280000300800 */
[----:B------:R0:W-:Y:S04]  /*31860*/  STL [R1+0x1b88], R27 ;  /* 0x001b881b01007387 */ /* 0x0001e80000100800 */
[----:B------:R-:W4:Y:S01]  /*31870*/  LDL.LU R29, [R1+0x34] ;  /* 0x00003400011d7983 */ /* 0x000f220000300800 */
[----:B0-----:R-:W-:-:S02]  /*31880*/  LEA.HI.X.SX32 R27, R25, R2, 0x1, P2 ;  /* 0x00000002191b7211 */ /* 0x001fc400010f0eff */
[----:B------:R-:W-:-:S05]  /*31890*/  IADD3 R26, P6, PT, R20, R4, RZ ;  /* 0x00000004141a7210 */ /* 0x000fca0007fde0ff */
[----:B------:R0:W-:Y:S04]  /*318a0*/  STL [R1+0x1bc4], R26 ;  /* 0x001bc41a01007387 */ /* 0x0001e80000100800 */
[----:B------:R-:W-:Y:S01]  /*318b0*/  STL [R1+0x1b90], R27 ;  /* 0x001b901b01007387 */ /* 0x000fe20000100800 */
[----:B0-----:R-:W-:Y:S02]  /*318c0*/  LEA.HI.X.SX32 R26, R24, R2, 0x1, P3 ;  /* 0x00000002181a7211 */ /* 0x001fe400018f0eff */
[----:B------:R-:W-:-:S05]  /*318d0*/  IADD3 R25, P2, PT, R19, R4, RZ ;  /* 0x0000000413197210 */ /* 0x000fca0007f5e0ff */
[----:B------:R0:W-:Y:S04]  /*318e0*/  STL [R1+0x1bcc], R25 ;  /* 0x001bcc1901007387 */ /* 0x0001e80000100800 */
[----:B------:R-:W-:Y:S01]  /*318f0*/  STL [R1+0x1b98], R26 ;  /* 0x001b981a01007387 */ /* 0x000fe20000100800 */
[----:B------:R-:W-:Y:S02]  /*31900*/  IADD3 R24, P3, PT, R18, R4, RZ ;  /* 0x0000000412187210 */ /* 0x000fe40007f7e0ff */
[----:B0-----:R-:W-:-:S03]  /*31910*/  LEA.HI.X.SX32 R25, R23, R2, 0x1, P5 ;  /* 0x0000000217197211 */ /* 0x001fc600028f0eff */
[----:B------:R0:W-:Y:S04]  /*31920*/  STL [R1+0x1bd4], R24 ;  /* 0x001bd41801007387 */ /* 0x0001e80000100800 */
[----:B------:R-:W-:Y:S01]  /*31930*/  STL [R1+0x1ba0], R25 ;  /* 0x001ba01901007387 */ /* 0x000fe20000100800 */
[----:B0-----:R-:W-:-:S03]  /*31940*/  LEA.HI.X.SX32 R24, R28, R2, 0x1, P4 ;  /* 0x000000021c187211 */ /* 0x001fc600020f0eff */
[----:B------:R-:W4:Y:S01]  /*31950*/  LDL.LU R28, [R1+0x20] ;  /* 0x00002000011c7983 */ /* 0x000f220000300800 */
[----:B------:R-:W-:Y:S02]  /*31960*/  IADD3 R23, P5, PT, R17, R4, RZ ;  /* 0x0000000411177210 */ /* 0x000fe40007fbe0ff */
[----:B------:R-:W-:-:S03]  /*31970*/  LEA.HI.X.SX32 R22, R22, R2, 0x1, P0 ;  /* 0x0000000216167211 */ /* 0x000fc600000f0eff */
[----:B------:R2:W-:Y:S04]  /*31980*/  STL [R1+0x1bdc], R23 ;  /* 0x001bdc1701007387 */ /* 0x0005e80000100800 */
[----:B------:R3:W-:Y:S01]  /*31990*/  STL [R1+0x1ba8], R24 ;  /* 0x001ba81801007387 */ /* 0x0007e20000100800 */
[----:B--2---:R-:W-:-:S05]  /*319a0*/  IADD3 R23, P4, PT, R16, R4, RZ ;  /* 0x0000000410177210 */ /* 0x004fca0007f9e0ff */
[----:B------:R0:W-:Y:S04]  /*319b0*/  STL [R1+0x1be4], R23 ;  /* 0x001be41701007387 */ /* 0x0001e80000100800 */
[----:B------:R1:W-:Y:S01]  /*319c0*/  STL [R1+0x1bb0], R22 ;  /* 0x001bb01601007387 */ /* 0x0003e20000100800 */
[----:B---3--:R-:W-:Y:S02]  /*319d0*/  IADD3 R24, P0, PT, R15, R4, RZ ;  /* 0x000000040f187210 */ /* 0x008fe40007f1e0ff */
[-C--:B0-----:R-:W-:Y:S02]  /*319e0*/  LEA.HI.X.SX32 R23, R21, R2.reuse, 0x1, P1 ;  /* 0x0000000215177211 */ /* 0x081fe400008f0eff */
[-C--:B------:R-:W-:Y:S01]  /*319f0*/  LEA.HI.X.SX32 R21, R20, R2.reuse, 0x1, P6 ;  /* 0x0000000214157211 */ /* 0x080fe200030f0eff */
[----:B------:R-:W-:Y:S01]  /*31a00*/  STL [R1+0x1bec], R24 ;  /* 0x001bec1801007387 */ /* 0x000fe20000100800 */
[----:B------:R-:W-:-:S03]  /*31a10*/  LEA.HI.X.SX32 R19, R19, R2, 0x1, P2 ;  /* 0x0000000213137211 */ /* 0x000fc600010f0eff */
[----:B------:R-:W-:Y:S01]  /*31a20*/  STL [R1+0x1bb8], R23 ;  /* 0x001bb81701007387 */ /* 0x000fe20000100800 */
[----:B-1----:R-:W-:-:S05]  /*31a30*/  IADD3 R22, P1, PT, R14, R4, RZ ;  /* 0x000000040e167210 */ /* 0x002fca0007f3e0ff */
[----:B------:R-:W-:Y:S01]  /*31a40*/  STL [R1+0x1bf4], R22 ;  /* 0x001bf41601007387 */ /* 0x000fe20000100800 */
[----:B------:R-:W-:-:S03]  /*31a50*/  IADD3 R20, P6, PT, R13, R4, RZ ;  /* 0x000000040d147210 */ /* 0x000fc60007fde0ff */
[----:B------:R-:W-:Y:S04]  /*31a60*/  STL [R1+0x1bc0], R21 ;  /* 0x001bc01501007387 */ /* 0x000fe80000100800 */
[----:B------:R0:W-:Y:S04]  /*31a70*/  STL [R1+0x1bfc], R20 ;  /* 0x001bfc1401007387 */ /* 0x0001e80000100800 */
[----:B------:R1:W-:Y:S01]  /*31a80*/  STL [R1+0x1bc8], R19 ;  /* 0x001bc81301007387 */ /* 0x0003e20000100800 */
[-C--:B------:R-:W-:Y:S02]  /*31a90*/  LEA.HI.X.SX32 R16, R16, R2.reuse, 0x1, P4 ;  /* 0x0000000210107211 */ /* 0x080fe400020f0eff */
[----:B0-----:R-:W-:-:S02]  /*31aa0*/  LEA.HI.X.SX32 R20, R18, R2, 0x1, P3 ;  /* 0x0000000212147211 */ /* 0x001fc400018f0eff */
[-C--:B------:R-:W-:Y:S02]  /*31ab0*/  LEA.HI.X.SX32 R18, R17, R2.reuse, 0x1, P5 ;  /* 0x0000000211127211 */ /* 0x080fe400028f0eff */
[----:B------:R-:W-:Y:S02]  /*31ac0*/  LEA.HI.X.SX32 R13, R13, R2, 0x1, P6 ;  /* 0x000000020d0d7211 */ /* 0x000fe400030f0eff */
[----:B----4-:R-:W-:-:S05]  /*31ad0*/  IADD3 R21, P2, PT, R12, R4, RZ ;  /* 0x000000040c157210 */ /* 0x010fca0007f5e0ff */
[----:B------:R-:W-:Y:S01]  /*31ae0*/  STL [R1+0x1c04], R21 ;  /* 0x001c041501007387 */ /* 0x000fe20000100800 */
[----:B-1----:R-:W-:-:S03]  /*31af0*/  IADD3 R19, P3, PT, R11, R4, RZ ;  /* 0x000000040b137210 */ /* 0x002fc60007f7e0ff */
[----:B------:R-:W-:Y:S04]  /*31b00*/  STL [R1+0x1bd0], R20 ;  /* 0x001bd01401007387 */ /* 0x000fe80000100800 */
[----:B------:R-:W-:Y:S04]  /*31b10*/  STL [R1+0x1c0c], R19 ;  /* 0x001c0c1301007387 */ /* 0x000fe80000100800 */
[----:B------:R0:W-:Y:S01]  /*31b20*/  STL [R1+0x1bd8], R18 ;  /* 0x001bd81201007387 */ /* 0x0001e20000100800 */
[----:B------:R-:W-:-:S05]  /*31b30*/  IADD3 R17, P5, PT, R10, R4, RZ ;  /* 0x000000040a117210 */ /* 0x000fca0007fbe0ff */
[----:B------:R1:W-:Y:S01]  /*31b40*/  STL [R1+0x1c14], R17 ;  /* 0x001c141101007387 */ /* 0x0003e20000100800 */
[----:B0-----:R-:W-:-:S03]  /*31b50*/  IADD3 R18, P4, PT, R9, R4, RZ ;  /* 0x0000000409127210 */ /* 0x001fc60007f9e0ff */
[----:B------:R0:W-:Y:S01]  /*31b60*/  STL [R1+0x1be0], R16 ;  /* 0x001be01001007387 */ /* 0x0001e20000100800 */
[-C--:B-1----:R-:W-:Y:S02]  /*31b70*/  LEA.HI.X.SX32 R17, R15, R2.reuse, 0x1, P0 ;  /* 0x000000020f117211 */ /* 0x082fe400000f0eff */
[-C--:B------:R-:W-:Y:S01]  /*31b80*/  LEA.HI.X.SX32 R15, R14, R2.reuse, 0x1, P1 ;  /* 0x000000020e0f7211 */ /* 0x080fe200008f0eff */
[----:B------:R-:W-:Y:S04]  /*31b90*/  STL [R1+0x1c1c], R18 ;  /* 0x001c1c1201007387 */ /* 0x000fe80000100800 */
[----:B------:R-:W-:Y:S01]  /*31ba0*/  STL [R1+0x1be8], R17 ;  /* 0x001be81101007387 */ /* 0x000fe20000100800 */
[----:B------:R-:W-:Y:S01]  /*31bb0*/  IMAD R0, R0, UR7, RZ ;  /* 0x0000000700007c24 */ /* 0x000fe2000f8e02ff */
[----:B------:R-:W-:-:S02]  /*31bc0*/  LEA.HI.X.SX32 R10, R10, R2, 0x1, P5 ;  /* 0x000000020a0a7211 */ /* 0x000fc400028f0eff */
[----:B0-----:R-:W-:-:S05]  /*31bd0*/  IADD3 R16, P0, PT, R8, R4, RZ ;  /* 0x0000000408107210 */ /* 0x001fca0007f1e0ff */
[----:B------:R-:W-:Y:S04]  /*31be0*/  STL [R1+0x1c24], R16 ;  /* 0x001c241001007387 */ /* 0x000fe80000100800 */
[----:B------:R0:W-:Y:S01]  /*31bf0*/  STL [R1+0x1bf0], R15 ;  /* 0x001bf00f01007387 */ /* 0x0001e20000100800 */
[----:B------:R-:W-:-:S05]  /*31c00*/  IADD3 R14, P1, PT, R7, R4, RZ ;  /* 0x00000004070e7210 */ /* 0x000fca0007f3e0ff */
[----:B------:R1:W-:Y:S04]  /*31c10*/  STL [R1+0x1c28], R14 ;  /* 0x001c280e01007387 */ /* 0x0003e80000100800 */
[----:B------:R2:W-:Y:S01]  /*31c20*/  STL [R1+0x1bf8], R13 ;  /* 0x001bf80d01007387 */ /* 0x0005e20000100800 */
[----:B0-----:R-:W-:Y:S02]  /*31c30*/  IADD3 R15, P6, PT, R6, R4, RZ ;  /* 0x00000004060f7210 */ /* 0x001fe40007fde0ff */
[-C--:B-1----:R-:W-:Y:S02]  /*31c40*/  LEA.HI.X.SX32 R14, R12, R2.reuse, 0x1, P2 ;  /* 0x000000020c0e7211 */ /* 0x082fe400010f0eff */
[----:B------:R-:W-:Y:S01]  /*31c50*/  LEA.HI.X.SX32 R12, R11, R2, 0x1, P3 ;  /* 0x000000020b0c7211 */ /* 0x000fe200018f0eff */
[----:B------:R-:W-:Y:S01]  /*31c60*/  STL [R1+0x1c2c], R15 ;  /* 0x001c2c0f01007387 */ /* 0x000fe20000100800 */
[----:B------:R-:W-:-:S02]  /*31c70*/  IADD3 R11, P3, PT, R3, R4, RZ ;  /* 0x00000004030b7210 */ /* 0x000fc40007f7e0ff */
[-C--:B--2---:R-:W-:Y:S01]  /*31c80*/  IADD3 R13, P2, PT, R29, R4.reuse, RZ ;  /* 0x000000041d0d7210 */ /* 0x084fe20007f5e0ff */
[----:B------:R-:W-:Y:S01]  /*31c90*/  IMAD R5, R5, UR7, RZ ;  /* 0x0000000705057c24 */ /* 0x000fe2000f8e02ff */
[----:B------:R-:W-:Y:S04]  /*31ca0*/  STL [R1+0x1c00], R14 ;  /* 0x001c000e01007387 */ /* 0x000fe80000100800 */
[----:B------:R-:W-:Y:S04]  /*31cb0*/  STL [R1+0x1c30], R13 ;  /* 0x001c300d01007387 */ /* 0x000fe80000100800 */
[----:B------:R0:W-:Y:S04]  /*31cc0*/  STL [R1+0x1c08], R12 ;  /* 0x001c080c01007387 */ /* 0x0001e80000100800 */
[----:B------:R1:W-:Y:S04]  /*31cd0*/  STL [R1+0x1c34], R11 ;  /* 0x001c340b01007387 */ /* 0x0003e80000100800 */
[----:B------:R2:W-:Y:S01]  /*31ce0*/  STL [R1+0x1c10], R10 ;  /* 0x001c100a01007387 */ /* 0x0005e20000100800 */
[----:B0-----:R-:W-:-:S02]  /*31cf0*/  IADD3 R12, P5, PT, R0, R4, RZ ;  /* 0x00000004000c7210 */ /* 0x001fc40007fbe0ff */
[-C--:B-1----:R-:W-:Y:S02]  /*31d00*/  LEA.HI.X.SX32 R11, R9, R2.reuse, 0x1, P4 ;  /* 0x00000002090b7211 */ /* 0x082fe400020f0eff */
[----:B------:R-:W-:Y:S02]  /*31d10*/  LEA.HI.X.SX32 R9, R8, R2, 0x1, P0 ;  /* 0x0000000208097211 */ /* 0x000fe400000f0eff */
[----:B--2---:R-:W-:Y:S01]  /*31d20*/  IADD3 R10, P4, PT, R5, R4, RZ ;  /* 0x00000004050a7210 */ /* 0x004fe20007f9e0ff */
[----:B------:R-:W-:Y:S04]  /*31d30*/  STL [R1+0x1c38], R12 ;  /* 0x001c380c01007387 */ /* 0x000fe80000100800 */
[----:B------:R-:W-:Y:S04]  /*31d40*/  STL [R1+0x1c18], R11 ;  /* 0x001c180b01007387 */ /* 0x000fe80000100800 */
[----:B------:R-:W-:Y:S04]  /*31d50*/  STL [R1+0x1c3c], R10 ;  /* 0x001c3c0a01007387 */ /* 0x000fe80000100800 */
[----:B------:R-:W-:Y:S01]  /*31d60*/  STL [R1+0x1c20], R9 ;  /* 0x001c200901007387 */ /* 0x000fe20000100800 */
[----:B------:R-:W-:-:S03]  /*31d70*/  LEA.HI.X.SX32 R6, R6, R2, 0x1, P6 ;  /* 0x0000000206067211 */ /* 0x000fc600030f0eff */
[----:B------:R-:W2:Y:S01]  /*31d80*/  LDL.LU R21, [R1+0x858] ;  /* 0x0008580001157983 */ /* 0x000ea20000300800 */
[----:B------:R-:W-:Y:S02]  /*31d90*/  IADD3 R8, P0, PT, R28, R4, RZ ;  /* 0x000000041c087210 */ /* 0x000fe40007f1e0ff */
[----:B------:R-:W-:-:S03]  /*31da0*/  LEA.HI.X.SX32 R4, R7, R2, 0x1, P1 ;  /* 0x0000000207047211 */ /* 0x000fc600008f0eff */
[----:B------:R-:W-:Y:S04]  /*31db0*/  STL [R1+0xd60], R8 ;  /* 0x000d600801007387 */ /* 0x000fe80000100800 */
[----:B------:R-:W3:Y:S04]  /*31dc0*/  LDL.LU R20, [R1+0x860] ;  /* 0x0008600001147983 */ /* 0x000ee80000300800 */
[----:B------:R0:W-:Y:S04]  /*31dd0*/  STL [R1+0xd48], R4 ;  /* 0x000d480401007387 */ /* 0x0001e80000100800 */
[----:B------:R-:W4:Y:S04]  /*31de0*/  LDL.LU R19, [R1+0x82c] ;  /* 0x00082c0001137983 */ /* 0x000f280000300800 */
[----:B------:R-:W2:Y:S01]  /*31df0*/  LDL.LU R18, [R1+0x820] ;  /* 0x0008200001127983 */ /* 0x000ea20000300800 */
[----:B0-----:R-:W-:-:S03]  /*31e00*/  LEA.HI.X.SX32 R4, R29, R2, 0x1, P2 ;  /* 0x000000021d047211 */ /* 0x001fc600010f0eff */
[----:B------:R-:W2:Y:S04]  /*31e10*/  LDL.LU R17, [R1+0x818] ;  /* 0x0008180001117983 */ /* 0x000ea80000300800 */
[----:B------:R-:W2:Y:S04]  /*31e20*/  LDL.LU R16, [R1+0x81c] ;  /* 0x00081c0001107983 */ /* 0x000ea80000300800 */
[----:B------:R-:W-:Y:S04]  /*31e30*/  STL [R1+0xd4c], R6 ;  /* 0x000d4c0601007387 */ /* 0x000fe80000100800 */
[----:B------:R-:W2:Y:S04]  /*31e40*/  LDL.LU R15, [R1+0x824] ;  /* 0x00082400010f7983 */ /* 0x000ea80000300800 */
[----:B------:R0:W-:Y:S02]  /*31e50*/  STL [R1+0xd50], R4 ;  /* 0x000d500401007387 */ /* 0x0001e40000100800 */
[----:B0-----:R-:W-:-:S02]  /*31e60*/  LEA.HI.X.SX32 R4, R3, R2, 0x1, P3 ;  /* 0x0000000203047211 */ /* 0x001fc400018f0eff */
[----:B------:R-:W2:Y:S04]  /*31e70*/  LDL.LU R3, [R1+0x1e50] ;  /* 0x001e500001037983 */ /* 0x000ea80000300800 */
[----:B------:R-:W3:Y:S04]  /*31e80*/  LDL.LU R14, [R1+0x828] ;  /* 0x00082800010e7983 */ /* 0x000ee80000300800 */
[----:B------:R0:W-:Y:S01]  /*31e90*/  STL [R1+0xd54], R4 ;  /* 0x000d540401007387 */ /* 0x0001e20000100800 */
[-C--:B------:R-:W-:Y:S02]  /*31ea0*/  LEA.HI.X.SX32 R8, R5, R2.reuse, 0x1, P4 ;  /* 0x0000000205087211 */ /* 0x080fe400020f0eff */
[----:B0-----:R-:W-:-:S02]  /*31eb0*/  LEA.HI.X.SX32 R4, R0, R2, 0x1, P5 ;  /* 0x0000000200047211 */ /* 0x001fc400028f0eff */
[----:B------:R-:W3:Y:S04]  /*31ec0*/  LDL.LU R0, [R1+0x1e4c] ;  /* 0x001e4c0001007983 */ /* 0x000ee80000300800 */
[----:B------:R-:W3:Y:S04]  /*31ed0*/  LDL.LU R6, [R1+0x830] ;  /* 0x0008300001067983 */ /* 0x000ee80000300800 */
[----:B------:R-:W3:Y:S04]  /*31ee0*/  LDL.LU R13, [R1+0x838] ;  /* 0x00083800010d7983 */ /* 0x000ee80000300800 */
[----:B------:R2:W-:Y:S04]  /*31ef0*/  STL [R1+0xd58], R4 ;  /* 0x000d580401007387 */ /* 0x0005e80000100800 */
[----:B------:R-:W3:Y:S01]  /*31f00*/  LDL.LU R5, [R1+0x1e48] ;  /* 0x001e480001057983 */ /* 0x000ee20000300800 */
[----:B------:R-:W0:Y:S01]  /*31f10*/  S2R R29, SR_TID.X ;  /* 0x00000000001d7919 */ /* 0x000e220000002100 */
[----:B------:R-:W-:-:S02]  /*31f20*/  LEA.HI.X.SX32 R2, R28, R2, 0x1, P0 ;  /* 0x000000021c027211 */ /* 0x000fc400000f0eff */
[----:B------:R-:W1:Y:S01]  /*31f30*/  S2R R28, SR_TID.X ;  /* 0x00000000001c7919 */ /* 0x000e620000002100 */
[----:B------:R-:W4:Y:S04]  /*31f40*/  LDL.LU R7, [R1+0x834] ;  /* 0x0008340001077983 */ /* 0x000f280000300800 */
[----:B------:R0:W-:Y:S04]  /*31f50*/  STL [R1+0xd5c], R8 ;  /* 0x000d5c0801007387 */ /* 0x0001e80000100800 */
[----:B------:R-:W4:Y:S01]  /*31f60*/  LDL.LU R12, [R1+0x840] ;  /* 0x00084000010c7983 */ /* 0x000f220000300800 */
[----:B0-----:R-:W-:-:S04]  /*31f70*/  SHF.R.U32.HI R29, RZ, 0x5, R29 ;  /* 0x00000005ff1d7819 */ /* 0x001fc8000001161d */
[----:B------:R-:W-:-:S05]  /*31f80*/  SGXT.U32 R29, R29, 0x1 ;  /* 0x000000011d1d781a */ /* 0x000fca0000000000 */
[----:B------:R-:W-:Y:S01]  /*31f90*/  IMAD.WIDE R22, R29, UR8, RZ ;  /* 0x000000081d167c25 */ /* 0x000fe2000f8e02ff */
[----:B-1----:R-:W-:-:S04]  /*31fa0*/  SHF.R.U32.HI R28, RZ, 0x5, R28 ;  /* 0x00000005ff1c7819 */ /* 0x002fc8000001161c */
[----:B------:R-:W-:Y:S02]  /*31fb0*/  SGXT.U32 R28, R28, 0x1 ;  /* 0x000000011c1c781a */ /* 0x000fe40000000000 */
[----:B--2---:R-:W-:-:S05]  /*31fc0*/  IADD3 R4, P1, PT, R22, R3, RZ ;  /* 0x0000000316047210 */ /* 0x004fca0007f3e0ff */
[----:B------:R3:W-:Y:S04]  /*31fd0*/  STL [R1+0xd64], R4 ;  /* 0x000d640401007387 */ /* 0x0007e80000100800 */
[----:B------:R-:W2:Y:S04]  /*31fe0*/  LDL.LU R8, [R1+0x83c] ;  /* 0x00083c0001087983 */ /* 0x000ea80000300800 */
[----:B------:R-:W-:Y:S04]  /*31ff0*/  STL [R1+0xc5c], R2 ;  /* 0x000c5c0201007387 */ /* 0x000fe80000100800 */
[----:B------:R-:W2:Y:S04]  /*32000*/  LDL.LU R9, [R1+0x848] ;  /* 0x0008480001097983 */ /* 0x000ea80000300800 */
[----:B------:R-:W2:Y:S01]  /*32010*/  LDL.LU R11, [R1+0x84c] ;  /* 0x00084c00010b7983 */ /* 0x000ea20000300800 */
[----:B------:R-:W-:-:S03]  /*32020*/  LOP3.LUT R22, R28, 0x3e, RZ, 0xfc, !PT ;  /* 0x0000003e1c167812 */ /* 0x000fc600078efcff */
[----:B------:R-:W2:Y:S01]  /*32030*/  LDL.LU R10, [R1+0x844] ;  /* 0x00084400010a7983 */ /* 0x000ea20000300800 */
[----:B---3--:R-:W-:-:S05]  /*32040*/  IMAD.X R4, R23, 0x1, R5, P1 ;  /* 0x0000000117047824 */ /* 0x008fca00008e0605 */
[----:B------:R-:W-:Y:S04]  /*32050*/  STL [R1+0xd44], R4 ;  /* 0x000d440401007387 */ /* 0x000fe80000100800 */
[----:B------:R-:W3:Y:S01]  /*32060*/  LDL.LU R28, [R1+0x6ec] ;  /* 0x0006ec00011c7983 */ /* 0x000ee20000300800 */
[----:B------:R-:W-:Y:S01]  /*32070*/  IMAD R22, R22, UR8, RZ ;  /* 0x0000000816167c24 */ /* 0x000fe2000f8e02ff */
[----:B------:R-:W-:-:S04]  /*32080*/  IADD3 R23, P5, PT, R21, R3, RZ ;  /* 0x0000000315177210 */ /* 0x000fc80007fbe0ff */
[-C--:B------:R-:W-:Y:S02]  /*32090*/  IADD3 R24, P4, PT, R22, R3.reuse, RZ ;  /* 0x0000000316187210 */ /* 0x080fe40007f9e0ff */
[----:B------:R-:W-:-:S03]  /*320a0*/  IADD3 R25, P3, PT, R20, R3, RZ ;  /* 0x0000000314197210 */ /* 0x000fc60007f7e0ff */
[----:B------:R4:W-:Y:S04]  /*320b0*/  STL [R1+0xc64], R24 ;  /* 0x000c641801007387 */ /* 0x0009e80000100800 */
[----:B------:R0:W-:Y:S01]  /*320c0*/  STL [R1+0xc6c], R23 ;  /* 0x000c6c1701007387 */ /* 0x0001e20000100800 */
[----:B----4-:R-:W-:-:S03]  /*320d0*/  IADD3 R24, P1, PT, R19, R3, RZ ;  /* 0x0000000313187210 */ /* 0x010fc60007f3e0ff */
[----:B------:R1:W-:Y:S01]  /*320e0*/  STL [R1+0xc74], R25 ;  /* 0x000c741901007387 */ /* 0x0003e20000100800 */
[----:B0-----:R-:W-:-:S03]  /*320f0*/  IADD3 R23, P0, PT, R18, R3, RZ ;  /* 0x0000000312177210 */ /* 0x001fc60007f1e0ff */
[----:B------:R0:W-:Y:S04]  /*32100*/  STL [R1+0xc7c], R24 ;  /* 0x000c7c1801007387 */ /* 0x0001e80000100800 */
[----:B------:R4:W-:Y:S01]  /*32110*/  STL [R1+0xc84], R23 ;  /* 0x000c841701007387 */ /* 0x0009e20000100800 */
[----:B-1----:R-:W-:Y:S02]  /*32120*/  IADD3 R25, P2, PT, R17, R3, RZ ;  /* 0x0000000311197210 */ /* 0x002fe40007f5e0ff */
[-C--:B0-----:R-:W-:Y:S02]  /*32130*/  LEA.HI.X.SX32 R24, R22, R5.reuse, 0x1, P4 ;  /* 0x0000000516187211 */ /* 0x081fe400020f0eff */
[----:B------:R-:W-:Y:S02]  /*32140*/  LEA.HI.X.SX32 R22, R21, R5, 0x1, P5 ;  /* 0x0000000515167211 */ /* 0x000fe400028f0eff */
[-C--:B----4-:R-:W-:Y:S01]  /*32150*/  IADD3 R23, P4, PT, R16, R3.reuse, RZ ;  /* 0x0000000310177210 */ /* 0x090fe20007f9e0ff */
[----:B------:R-:W-:Y:S01]  /*32160*/  STL [R1+0xc8c], R25 ;  /* 0x000c8c1901007387 */ /* 0x000fe20000100800 */
[----:B------:R-:W-:-:S02]  /*32170*/  IADD3 R21, P5, PT, R15, R3, RZ ;  /* 0x000000030f157210 */ /* 0x000fc40007fbe0ff */
[----:B------:R-:W-:Y:S01]  /*32180*/  LEA.HI.X.SX32 R20, R20, R5, 0x1, P3 ;  /* 0x0000000514147211 */ /* 0x000fe200018f0eff */
        /* <DEDUP_REMOVED lines=8> */
[-C--:B----4-:R-:W-:Y:S01]  /*32210*/  IADD3 R20, P1, PT, R6, R3.reuse, RZ ;  /* 0x0000000306147210 */ /* 0x090fe20007f3e0ff */
[----:B------:R-:W-:Y:S01]  /*32220*/  STL [R1+0xca4], R22 ;  /* 0x000ca41601007387 */ /* 0x000fe20000100800 */
[----:B------:R-:W-:Y:S02]  /*32230*/  IADD3 R18, P0, PT, R13, R3, RZ ;  /* 0x000000030d127210 */ /* 0x000fe40007f1e0ff */
        /* <DEDUP_REMOVED lines=9> */
[----:B----4-:R-:W-:Y:S01]  /*322d0*/  IADD3 R17, P4, PT, R12, R3, RZ ;  /* 0x000000030c117210 */ /* 0x010fe20007f9e0ff */
[----:B------:R-:W-:Y:S01]  /*322e0*/  STL [R1+0xcbc], R19 ;  /* 0x000cbc1301007387 */ /* 0x000fe20000100800 */
[----:B------:R-:W-:-:S03]  /*322f0*/  LEA.HI.X.SX32 R14, R14, R5, 0x1, P3 ;  /* 0x000000050e0e7211 */ /* 0x000fc600018f0eff */
[----:B------:R-:W-:Y:S04]  /*32300*/  STL [R1+0xc90], R18 ;  /* 0x000c901201007387 */ /* 0x000fe80000100800 */
[----:B------:R-:W-:Y:S04]  /*32310*/  STL [R1+0xcc4], R17 ;  /* 0x000cc41101007387 */ /* 0x000fe80000100800 */
[----:B------:R0:W-:Y:S01]  /*32320*/  STL [R1+0xc98], R16 ;  /* 0x000c981001007387 */ /* 0x0001e20000100800 */
[----:B------:R-:W-:Y:S01]  /*32330*/  LEA.HI.X.SX32 R13, R13, R5, 0x1, P0 ;  /* 0x000000050d0d7211 */ /* 0x000fe200000f0eff */
[----:B------:R-:W-:-:S04]  /*32340*/  IMAD R29, RZ, RZ, -UR8 ;  /* 0x80000008ff1d7e24 */ /* 0x000fc8000f8e02ff */
[----:B------:R-:W-:-:S04]  /*32350*/  IMAD R2, R29, 0x2, R0 ;  /* 0x000000021d027824 */ /* 0x000fc800078e0200 */
[----:B------:R-:W-:Y:S01]  /*32360*/  IMAD R4, R29, 0x2, R2 ;  /* 0x000000021d047824 */ /* 0x000fe200078e0202 */
[----:B--2---:R-:W-:-:S05]  /*32370*/  IADD3 R15, P5, PT, R8, R3, RZ ;  /* 0x00000003080f7210 */ /* 0x004fca0007fbe0ff */
[----:B------:R1:W-:Y:S01]  /*32380*/  STL [R1+0xccc], R15 ;  /* 0x000ccc0f01007387 */ /* 0x0003e20000100800 */
[----:B0-----:R-:W-:-:S03]  /*32390*/  IADD3 R16, P3, PT, R9, R3, RZ ;  /* 0x0000000309107210 */ /* 0x001fc60007f7e0ff */
[----:B------:R0:W-:Y:S01]  /*323a0*/  STL [R1+0xca0], R14 ;  /* 0x000ca00e01007387 */ /* 0x0001e20000100800 */
[----:B-1----:R-:W-:-:S03]  /*323b0*/  LEA.HI.X.SX32 R15, R6, R5, 0x1, P1 ;  /* 0x00000005060f7211 */ /* 0x002fc600008f0eff */
[----:B------:R-:W-:Y:S01]  /*323c0*/  STL [R1+0xcd4], R16 ;  /* 0x000cd41001007387 */ /* 0x000fe20000100800 */
[----:B0-----:R-:W-:-:S03]  /*323d0*/  IADD3 R14, P1, PT, R11, R3, RZ ;  /* 0x000000030b0e7210 */ /* 0x001fc60007f3e0ff */
[----:B------:R0:W-:Y:S04]  /*323e0*/  STL [R1+0xca8], R15 ;  /* 0x000ca80f01007387 */ /* 0x0001e80000100800 */
[----:B------:R1:W-:Y:S04]  /*323f0*/  STL [R1+0xcdc], R14 ;  /* 0x000cdc0e01007387 */ /* 0x0003e80000100800 */
[----:B------:R3:W-:Y:S01]  /*32400*/  STL [R1+0xcb0], R13 ;  /* 0x000cb00d01007387 */ /* 0x0007e20000100800 */
[----:B0-----:R-:W-:Y:S02]  /*32410*/  IADD3 R15, P0, PT, R10, R3, RZ ;  /* 0x000000030a0f7210 */ /* 0x001fe40007f1e0ff */
[----:B-1----:R-:W-:-:S03]  /*32420*/  LEA.HI.X.SX32 R14, R7, R5, 0x1, P2 ;  /* 0x00000005070e7211 */ /* 0x002fc600010f0eff */
[----:B------:R-:W-:Y:S01]  /*32430*/  STL [R1+0xce4], R15 ;  /* 0x000ce40f01007387 */ /* 0x000fe20000100800 */
[----:B---3--:R-:W-:-:S03]  /*32440*/  IADD3 R13, P2, PT, R28, R3, RZ ;  /* 0x000000031c0d7210 */ /* 0x008fc60007f5e0ff */
[----:B------:R0:W-:Y:S04]  /*32450*/  STL [R1+0xcb8], R14 ;  /* 0x000cb80e01007387 */ /* 0x0001e80000100800 */
[----:B------:R1:W-:Y:S01]  /*32460*/  STL [R1+0xcec], R13 ;  /* 0x000cec0d01007387 */ /* 0x0003e20000100800 */
[-C--:B0-----:R-:W-:Y:S02]  /*32470*/  LEA.HI.X.SX32 R14, R12, R5.reuse, 0x1, P4 ;  /* 0x000000050c0e7211 */ /* 0x081fe400020f0eff */
[----:B------:R-:W-:Y:S02]  /*32480*/  LEA.HI.X.SX32 R12, R8, R5, 0x1, P5 ;  /* 0x00000005080c7211 */ /* 0x000fe400028f0eff */
[-C--:B-1----:R-:W-:Y:S01]  /*32490*/  IADD3 R13, P4, PT, R0, R3.reuse, RZ ;  /* 0x00000003000d7210 */ /* 0x082fe20007f9e0ff */
[----:B------:R0:W-:Y:S04]  /*324a0*/  STL [R1+0xcc0], R14 ;  /* 0x000cc00e01007387 */ /* 0x0001e80000100800 */
[----:B------:R1:W-:Y:S04]  /*324b0*/  STL [R1+0xcf4], R13 ;  /* 0x000cf40d01007387 */ /* 0x0003e80000100800 */
[----:B------:R2:W-:Y:S01]  /*324c0*/  STL [R1+0xcc8], R12 ;  /* 0x000cc80c01007387 */ /* 0x0005e20000100800 */
[----:B0-----:R-:W-:-:S02]  /*324d0*/  IADD3 R14, P5, PT, R2, R3, RZ ;  /* 0x00000003020e7210 */ /* 0x001fc40007fbe0ff */
[----:B-1----:R-:W-:-:S03]  /*324e0*/  LEA.HI.X.SX32 R13, R9, R5, 0x1, P3 ;  /* 0x00000005090d7211 */ /* 0x002fc600018f0eff */
[----:B------:R-:W-:Y:S01]  /*324f0*/  STL [R1+0xcfc], R14 ;  /* 0x000cfc0e01007387 */ /* 0x000fe20000100800 */
[----:B--2---:R-:W-:-:S03]  /*32500*/  IADD3 R12, P3, PT, R4, R3, RZ ;  /* 0x00000003040c7210 */ /* 0x004fc60007f7e0ff */
[----:B------:R0:W-:Y:S01]  /*32510*/  STL [R1+0xcd0], R13 ;  /* 0x000cd00d01007387 */ /* 0x0001e20000100800 */
[----:B------:R-:W-:-:S03]  /*32520*/  IMAD R6, R29, 0x2, R4 ;  /* 0x000000021d067824 */ /* 0x000fc600078e0204 */
[----:B------:R1:W-:Y:S01]  /*32530*/  STL [R1+0xd04], R12 ;  /* 0x000d040c01007387 */ /* 0x0003e20000100800 */
[-C--:B0-----:R-:W-:Y:S02]  /*32540*/  LEA.HI.X.SX32 R13, R11, R5.reuse, 0x1, P1 ;  /* 0x000000050b0d7211 */ /* 0x081fe400008f0eff */
[-C--:B------:R-:W-:Y:S02]  /*32550*/  LEA.HI.X.SX32 R11, R28, R5.reuse, 0x1, P2 ;  /* 0x000000051c0b7211 */ /* 0x080fe400010f0eff */
[----:B-1----:R-:W-:Y:S01]  /*32560*/  LEA.HI.X.SX32 R12, R10, R5, 0x1, P0 ;  /* 0x000000050a0c7211 */ /* 0x002fe200000f0eff */
[----:B------:R-:W-:Y:S01]  /*32570*/  STL [R1+0xcd8], R13 ;  /* 0x000cd80d01007387 */ /* 0x000fe20000100800 */
[----:B------:R-:W-:-:S03]  /*32580*/  IMAD R7, R29, 0x2, R6 ;  /* 0x000000021d077824 */ /* 0x000fc600078e0206 */
[----:B------:R0:W-:Y:S01]  /*32590*/  STL [R1+0xce0], R12 ;  /* 0x000ce00c01007387 */ /* 0x0001e20000100800 */
[----:B------:R-:W-:-:S03]  /*325a0*/  LEA.HI.X.SX32 R4, R4, R5, 0x1, P3 ;  /* 0x0000000504047211 */ /* 0x000fc600018f0eff */
[----:B------:R1:W-:Y:S01]  /*325b0*/  STL [R1+0xce8], R11 ;  /* 0x000ce80b01007387 */ /* 0x0003e20000100800 */
[----:B------:R-:W-:Y:S01]  /*325c0*/  IMAD R8, R29, 0x2, R7 ;  /* 0x000000021d087824 */ /* 0x000fe200078e0207 */
[-C--:B0-----:R-:W-:Y:S02]  /*325d0*/  LEA.HI.X.SX32 R12, R0, R5.reuse, 0x1, P4 ;  /* 0x00000005000c7211 */ /* 0x081fe400020f0eff */
[----:B------:R0:W5:Y:S01]  /*325e0*/  LDL.LU R0, [R1+0x1e44] ;  /* 0x001e440001007983 */ /* 0x0001620000300800 */
[----:B-1----:R-:W-:-:S03]  /*325f0*/  LEA.HI.X.SX32 R11, R2, R5, 0x1, P5 ;  /* 0x00000005020b7211 */ /* 0x002fc600028f0eff */
[----:B------:R-:W-:Y:S01]  /*32600*/  STL [R1+0xcf0], R12 ;  /* 0x000cf00c01007387 */ /* 0x000fe20000100800 */
[----:B------:R-:W-:-:S03]  /*32610*/  IMAD R9, R29, 0x2, R8 ;  /* 0x000000021d097824 */ /* 0x000fc600078e0208 */
[----:B------:R1:W-:Y:S04]  /*32620*/  STL [R1+0xcf8], R11 ;  /* 0x000cf80b01007387 */ /* 0x0003e80000100800 */
[----:B------:R2:W-:Y:S01]  /*32630*/  STL [R1+0xd00], R4 ;  /* 0x000d000401007387 */ /* 0x0005e20000100800 */
[----:B------:R-:W-:Y:S01]  /*32640*/  IMAD R10, R29, 0x2, R9 ;  /* 0x000000021d0a7824 */ /* 0x000fe200078e0209 */
[-C--:B-1----:R-:W-:Y:S02]  /*32650*/  IADD3 R11, P0, PT, R6, R3.reuse, RZ ;  /* 0x00000003060b7210 */ /* 0x082fe40007f1e0ff */
[----:B--2---:R-:W-:-:S03]  /*32660*/  IADD3 R4, P1, PT, R7, R3, RZ ;  /* 0x0000000307047210 */ /* 0x004fc60007f3e0ff */
[----:B------:R-:W-:Y:S01]  /*32670*/  STL [R1+0xd0c], R11 ;  /* 0x000d0c0b01007387 */ /* 0x000fe20000100800 */
[----:B------:R-:W-:-:S03]  /*32680*/  IADD3 R12, P2, PT, R8, R3, RZ ;  /* 0x00000003080c7210 */ /* 0x000fc60007f5e0ff */
[----:B------:R1:W-:Y:S01]  /*32690*/  STL [R1+0xd14], R4 ;  /* 0x000d140401007387 */ /* 0x0003e20000100800 */
[----:B------:R-:W-:-:S03]  /*326a0*/  IMAD R2, R29, 0x2, R10 ;  /* 0x000000021d027824 */ /* 0x000fc600078e020a */
[----:B------:R-:W-:Y:S01]  /*326b0*/  STL [R1+0xd1c], R12 ;  /* 0x000d1c0c01007387 */ /* 0x000fe20000100800 */
[-C--:B-1----:R-:W-:Y:S02]  /*326c0*/  LEA.HI.X.SX32 R4, R6, R5.reuse, 0x1, P0 ;  /* 0x0000000506047211 */ /* 0x082fe400000f0eff */
[-C--:B------:R-:W-:Y:S02]  /*326d0*/  LEA.HI.X.SX32 R6, R7, R5.reuse, 0x1, P1 ;  /* 0x0000000507067211 */ /* 0x080fe400008f0eff */
[----:B------:R-:W-:Y:S01]  /*326e0*/  LEA.HI.X.SX32 R7, R8, R5, 0x1, P2 ;  /* 0x0000000508077211 */ /* 0x000fe200010f0eff */
[----:B------:R1:W-:Y:S01]  /*326f0*/  STL [R1+0xd08], R4 ;  /* 0x000d080401007387 */ /* 0x0003e20000100800 */
[C---:B------:R-:W-:Y:S01]  /*32700*/  IMAD R11, R29.reuse, 0x2, R2 ;  /* 0x000000021d0b7824 */ /* 0x040fe200078e0202 */
[-C--:B------:R-:W-:Y:S02]  /*32710*/  IADD3 R8, P1, PT, R10, R3.reuse, RZ ;  /* 0x000000030a087210 */ /* 0x080fe40007f3e0ff */
[----:B------:R2:W-:Y:S04]  /*32720*/  STL [R1+0xd10], R6 ;  /* 0x000d100601007387 */ /* 0x0005e80000100800 */
[----:B------:R3:W-:Y:S01]  /*32730*/  STL [R1+0xd18], R7 ;  /* 0x000d180701007387 */ /* 0x0007e20000100800 */
[----:B-1----:R-:W-:Y:S01]  /*32740*/  IMAD R4, R29, 0x2, R11 ;  /* 0x000000021d047824 */ /* 0x002fe200078e020b */
[----:B--2---:R-:W-:-:S02]  /*32750*/  IADD3 R6, P0, PT, R9, R3, RZ ;  /* 0x0000000309067210 */ /* 0x004fc40007f1e0ff */
[----:B---3--:R-:W-:-:S03]  /*32760*/  IADD3 R7, P2, PT, R2, R3, RZ ;  /* 0x0000000302077210 */ /* 0x008fc60007f5e0ff */
[----:B------:R1:W-:Y:S01]  /*32770*/  STL [R1+0xd24], R6 ;  /* 0x000d240601007387 */ /* 0x0003e20000100800 */
[----:B------:R-:W-:-:S03]  /*32780*/  LEA.HI.X.SX32 R9, R9, R5, 0x1, P0 ;  /* 0x0000000509097211 */ /* 0x000fc600000f0eff */
[----:B------:R2:W-:Y:S04]  /*32790*/  STL [R1+0xd2c], R8 ;  /* 0x000d2c0801007387 */ /* 0x0005e80000100800 */
[----:B------:R3:W-:Y:S01]  /*327a0*/  STL [R1+0xd34], R7 ;  /* 0x000d340701007387 */ /* 0x0007e20000100800 */
[C---:B-1----:R-:W-:Y:S01]  /*327b0*/  IMAD R6, R29.reuse, 0x2, R4 ;  /* 0x000000021d067824 */ /* 0x042fe200078e0204 */
[-C--:B--2---:R-:W-:Y:S02]  /*327c0*/  LEA.HI.X.SX32 R8, R10, R5.reuse, 0x1, P1 ;  /* 0x000000050a087211 */ /* 0x084fe400008f0eff */
[----:B------:R1:W-:Y:S01]  /*327d0*/  STL [R1+0xd20], R9 ;  /* 0x000d200901007387 */ /* 0x0003e20000100800 */
[----:B---3--:R-:W-:Y:S01]  /*327e0*/  LEA.HI.X.SX32 R7, R2, R5, 0x1, P2 ;  /* 0x0000000502077211 */ /* 0x008fe200010f0eff */
[----:B------:R-:W-:-:S02]  /*327f0*/  IMAD R2, R29, 0x2, R6 ;  /* 0x000000021d027824 */ /* 0x000fc400078e0206 */
[----:B------:R2:W-:Y:S04]  /*32800*/  STL [R1+0xd28], R8 ;  /* 0x000d280801007387 */ /* 0x0005e80000100800 */
[----:B------:R3:W-:Y:S01]  /*32810*/  STL [R1+0xd30], R7 ;  /* 0x000d300701007387 */ /* 0x0007e20000100800 */
[-C--:B-1----:R-:W-:Y:S02]  /*32820*/  IADD3 R9, P0, PT, R11, R3.reuse, RZ ;  /* 0x000000030b097210 */ /* 0x082fe40007f1e0ff */
[-C--:B--2---:R-:W-:Y:S02]  /*32830*/  IADD3 R8, P2, PT, R6, R3.reuse, RZ ;  /* 0x0000000306087210 */ /* 0x084fe40007f5e0ff */
[-C--:B---3--:R-:W-:Y:S02]  /*32840*/  IADD3 R7, P1, PT, R4, R3.reuse, RZ ;  /* 0x0000000304077210 */ /* 0x088fe40007f3e0ff */
[----:B------:R-:W-:Y:S01]  /*32850*/  IADD3 R3, P3, PT, R2, R3, RZ ;  /* 0x0000000302037210 */ /* 0x000fe20007f7e0ff */
[----:B------:R-:W-:Y:S01]  /*32860*/  STL [R1+0xd38], R9 ;  /* 0x000d380901007387 */ /* 0x000fe20000100800 */
[----:B------:R-:W-:-:S03]  /*32870*/  LEA.HI.X.SX32 R4, R4, R5, 0x1, P1 ;  /* 0x0000000504047211 */ /* 0x000fc600008f0eff */
[----:B------:R1:W-:Y:S01]  /*32880*/  STL [R1+0xd3c], R7 ;  /* 0x000d3c0701007387 */ /* 0x0003e20000100800 */
[----:B------:R-:W-:-:S03]  /*32890*/  LEA.HI.X.SX32 R2, R2, R5, 0x1, P3 ;  /* 0x0000000502027211 */ /* 0x000fc600018f0eff */
[----:B------:R-:W-:Y:S04]  /*328a0*/  STL [R1+0xd40], R8 ;  /* 0x000d400801007387 */ /* 0x000fe80000100800 */
[----:B------:R2:W-:Y:S01]  /*328b0*/  STL [R1+0xc58], R3 ;  /* 0x000c580301007387 */ /* 0x0005e20000100800 */
[----:B-1----:R-:W-:-:S05]  /*328c0*/  LEA.HI.X.SX32 R7, R11, R5, 0x1, P0 ;  /* 0x000000050b077211 */ /* 0x002fca00000f0eff */
[----:B------:R-:W-:Y:S01]  /*328d0*/  STL [R1+0xc4c], R7 ;  /* 0x000c4c0701007387 */ /* 0x000fe20000100800 */
[----:B--2---:R-:W-:-:S03]  /*328e0*/  LEA.HI.X.SX32 R3, R6, R5, 0x1, P2 ;  /* 0x0000000506037211 */ /* 0x004fc600010f0eff */
[----:B------:R1:W-:Y:S04]  /*328f0*/  STL [R1+0xc50], R4 ;  /* 0x000c500401007387 */ /* 0x0003e80000100800 */
[----:B------:R2:W-:Y:S04]  /*32900*/  STL [R1+0xc54], R3 ;  /* 0x000c540301007387 */ /* 0x0005e80000100800 */
        /* <DEDUP_REMOVED lines=179> */
[----:B------:R-:W-:-:S02]  /*33440*/  ULEA UR7, UR4, UR6, 0x4 ;  /* 0x0000000604077291 */ /* 0x000fc4000f8e20ff */
[----:B------:R-:W-:Y:S02]  /*33450*/  USHF.R.S32.HI UR4, URZ, 0x1f, UR5 ;  /* 0x0000001fff047899 */ /* 0x000fe40008011405 */
[----:B------:R-:W-:Y:S02]  /*33460*/  USHF.L.U32 UR8, UR8, 0x6, URZ ;  /* 0x0000000608087899 */ /* 0x000fe400080006ff */
[----:B------:R-:W-:Y:S02]  /*33470*/  USHF.L.U32 UR9, UR9, 0x6, URZ ;  /* 0x0000000609097899 */ /* 0x000fe400080006ff */
[----:B------:R-:W-:Y:S02]  /*33480*/  ULEA.HI UR4, UR4, UR5, URZ, 0x6 ;  /* 0x0000000504047291 */ /* 0x000fe4000f8f30ff */
[----:B------:R-:W-:Y:S02]  /*33490*/  USHF.R.S32.HI UR13, URZ, 0x1f, UR8 ;  /* 0x0000001fff0d7899 */ /* 0x000fe40008011408 */
[----:B------:R-:W-:-:S02]  /*334a0*/  USHF.R.S32.HI UR14, URZ, 0x1f, UR9 ;  /* 0x0000001fff0e7899 */ /* 0x000fc40008011409 */
[----:B------:R-:W-:Y:S01]  /*334b0*/  USHF.R.S32.HI UR5, URZ, 0x6, UR4 ;  /* 0x00000006ff057899 */ /* 0x000fe20008011404 */
        /* <DEDUP_REMOVED lines=46> */
[----:B------:R-:W1:Y:S01]  /*337a0*/  LDL R29, [R1+0x2b4] ;  /* 0x0002b400011d7983 */ /* 0x000e620000100800 */
[----:B------:R-:W-:-:S03]  /*337b0*/  UMOV UR4, URZ ;  /* 0x000000ff00047c82 */ /* 0x000fc60008000000 */
        /* <DEDUP_REMOVED lines=32> */
[----:B-1----:R-:W-:-:S02]  /*339c0*/  LOP3.LUT R4, R29, 0x8, RZ, 0x3c, !PT ;  /* 0x000000081d047812 */ /* 0x002fc400078e3cff */
[C---:B--2---:R-:W-:Y:S02]  /*339d0*/  LOP3.LUT R3, R29.reuse, 0x10, RZ, 0x3c, !PT ;  /* 0x000000101d037812 */ /* 0x044fe400078e3cff */
[----:B0--3--:R-:W-:-:S07]  /*339e0*/  LOP3.LUT R2, R29, 0x18, RZ, 0x3c, !PT ;  /* 0x000000181d027812 */ /* 0x009fce00078e3cff */
.L_x_2:
[----:B------:R-:W2:Y:S04]  /*339f0*/  LDL R3, [R1+0xc48] ;  /* 0x000c480001037983 */ /* 0x000ea80000100800 */
[----:B------:R-:W2:Y:S04]  /*33a00*/  LDL R2, [R1+0xc58] ;  /* 0x000c580001027983 */ /* 0x000ea80000100800 */
[----:B------:R-:W3:Y:S04]  /*33a10*/  LDL R14, [R1+0xc54] ;  /* 0x000c5400010e7983 */ /* 0x000ee80000100800 */
[----:B------:R-:W4:Y:S01]  /*33a20*/  LDL R7, [R1+0xd40] ;  /* 0x000d400001077983 */ /* 0x000f220000100800 */
[----:B------:R-:W0:Y:S01]  /*33a30*/  S2R R6, SR_TID.X ;  /* 0x0000000000067919 */ /* 0x000e220000002100 */
[----:B------:R-:W-:Y:S01]  /*33a40*/  UIMAD UR15, UR4, -0x40, UR12 ;  /* 0xffffffc0040f78a4 */ /* 0x000fe2000f8e020c */
[----:B0-----:R-:W-:-:S04]  /*33a50*/  SHF.R.U32.HI R8, RZ, 0x5, R6 ;  /* 0x00000005ff087819 */ /* 0x001fc80000011606 */
[----:B------:R-:W-:-:S04]  /*33a60*/  SGXT.U32 R8, R8, 0x1 ;  /* 0x000000010808781a */ /* 0x000fc80000000000 */
[----:B------:R-:W-:-:S04]  /*33a70*/  LOP3.LUT R6, R8, 0x4, RZ, 0xfc, !PT ;  /* 0x0000000408067812 */ /* 0x000fc800078efcff */
[----:B------:R-:W-:Y:S02]  /*33a80*/  ISETP.GE.AND P1, PT, R6, UR15, PT ;  /* 0x0000000f06007c0c */ /* 0x000fe4000bf26270 */
[----:B------:R-:W0:Y:S01]  /*33a90*/  S2R R6, SR_TID.X ;  /* 0x0000000000067919 */ /* 0x000e220000002100 */
[C---:B------:R-:W-:Y:S01]  /*33aa0*/  LOP3.LUT R9, R8.reuse, 0x2, RZ, 0xfc, !PT ;  /* 0x0000000208097812 */ /* 0x040fe200078efcff */
[----:B-1----:R1:W-:Y:S01]  /*33ab0*/  STL [R1+0x3664], R25 ;  /* 0x0036641901007387 */ /* 0x0023e20000100800 */
[----:B------:R-:W-:-:S03]  /*33ac0*/  LOP3.LUT R8, R8, 0x6, RZ, 0xfc, !PT ;  /* 0x0000000608087812 */ /* 0x000fc600078efcff */
[----:B-----5:R0:W-:Y:S04]  /*33ad0*/  STL [R1+0x1e44], R0 ;  /* 0x001e440001007387 */ /* 0x0201e80000100800 */
[----:B------:R-:W3:Y:S04]  /*33ae0*/  LDL R13, [R1+0xc50] ;  /* 0x000c5000010d7983 */ /* 0x000ee80000100800 */
[----:B------:R-:W3:Y:S01]  /*33af0*/  LDL R12, [R1+0xd3c] ;  /* 0x000d3c00010c7983 */ /* 0x000ee20000100800 */
[----:B------:R-:W-:-:S03]  /*33b00*/  ISETP.GE.AND P2, PT, R8, UR15, PT ;  /* 0x0000000f08007c0c */ /* 0x000fc6000bf46270 */
[----:B------:R-:W3:Y:S01]  /*33b10*/  LDL R8, [R1+0xc4c] ;  /* 0x000c4c0001087983 */ /* 0x000ee20000100800 */
[----:B0-----:R-:W-:-:S03]  /*33b20*/  SHF.R.U32.HI R15, RZ, 0x5, R6 ;  /* 0x00000005ff0f7819 */ /* 0x001fc60000011606 */
[----:B------:R-:W3:Y:S01]  /*33b30*/  LDL R6, [R1+0xd38] ;  /* 0x000d380001067983 */ /* 0x000ee20000100800 */
[----:B------:R-:W-:Y:S02]  /*33b40*/  ISETP.GE.AND P0, PT, R9, UR15, PT ;  /* 0x0000000f09007c0c */ /* 0x000fe4000bf06270 */
[----:B-1----:R-:W-:Y:S02]  /*33b50*/  PRMT R25, RZ, 0x7610, R25 ;  /* 0x00007610ff197816 */ /* 0x002fe40000000019 */
[----:B------:R-:W-:-:S09]  /*33b60*/  PRMT R0, RZ, 0x7610, R0 ;  /* 0x00007610ff007816 */ /* 0x000fd20000000000 */
[----:B--2---:R4:W2:Y:S02]  /*33b70*/  @!P0 LDG.E.U8 R25, desc[UR10][R2.64] ;  /* 0x0000000a02198981 */ /* 0x0048a4000c1e1100 */
[----:B----4-:R-:W-:Y:S02]  /*33b80*/  @!P1 IMAD.MOV.U32 R2, RZ, RZ, R7 ;  /* 0x000000ffff029224 */ /* 0x010fe400078e0007 */
[----:B---3--:R-:W-:Y:S01]  /*33b90*/  @!P1 IMAD.MOV.U32 R3, RZ, RZ, R14 ;  /* 0x000000ffff039224 */ /* 0x008fe200078e000e */
[----:B------:R-:W-:Y:S01]  /*33ba0*/  SGXT.U32 R15, R15, 0x1 ;  /* 0x000000010f0f781a */ /* 0x000fe20000000000 */
[----:B------:R-:W3:Y:S04]  /*33bb0*/  LDL R7, [R1+0xd30] ;  /* 0x000d300001077983 */ /* 0x000ee80000100800 */
[----:B------:R0:W4:Y:S01]  /*33bc0*/  @!P1 LDG.E.U8 R0, desc[UR10][R2.64] ;  /* 0x0000000a02009981 */ /* 0x000122000c1e1100 */
[----:B------:R-:W-:-:S04]  /*33bd0*/  LOP3.LUT R15, R15, 0x8, RZ, 0xfc, !PT ;  /* 0x000000080f0f7812 */ /* 0x000fc800078efcff */
[----:B------:R-:W-:Y:S02]  /*33be0*/  ISETP.GE.AND P3, PT, R15, UR15, PT ;  /* 0x0000000f0f007c0c */ /* 0x000fe4000bf66270 */
[----:B------:R-:W-:Y:S02]  /*33bf0*/  PRMT R10, RZ, 0x7610, R10 ;  /* 0x00007610ff0a7816 */ /* 0x000fe4000000000a */
[----:B------:R-:W-:Y:S01]  /*33c00*/  PRMT R5, RZ, 0x7610, R5 ;  /* 0x00007610ff057816 */ /* 0x000fe20000000005 */
[----:B0-----:R-:W-:Y:S02]  /*33c10*/  @!P2 IMAD.MOV.U32 R3, RZ, RZ, R13 ;  /* 0x000000ffff03a224 */ /* 0x001fe400078e000d */
[----:B------:R-:W-:-:S05]  /*33c20*/  @!P2 IMAD.MOV.U32 R2, RZ, RZ, R12 ;  /* 0x000000ffff02a224 */ /* 0x000fca00078e000c */
[----:B------:R0:W2:Y:S02]  /*33c30*/  @!P2 LDG.E.U8 R10, desc[UR10][R2.64] ;  /* 0x0000000a020aa981 */ /* 0x0000a4000c1e1100 */
[----:B0-----:R-:W-:Y:S02]  /*33c40*/  @!P3 IMAD.MOV.U32 R3, RZ, RZ, R8 ;  /* 0x000000ffff03b224 */ /* 0x001fe400078e0008 */
[----:B------:R-:W-:-:S05]  /*33c50*/  @!P3 IMAD.MOV.U32 R2, RZ, RZ, R6 ;  /* 0x000000ffff02b224 */ /* 0x000fca00078e0006 */
[----:B------:R-:W2:Y:S01]  /*33c60*/  @!P3 LDG.E.U8 R5, desc[UR10][R2.64] ;  /* 0x0000000a0205b981 */ /* 0x000ea2000c1e1100 */
[----:B------:R-:W0:Y:S03]  /*33c70*/  S2R R9, SR_TID.X ;  /* 0x0000000000097919 */ /* 0x000e260000002100 */
[----:B----4-:R1:W-:Y:S04]  /*33c80*/  STL [R1+0x10], R0 ;  /* 0x0000100001007387 */ /* 0x0103e80000100800 */
[----:B-1----:R-:W4:Y:S01]  /*33c90*/  LDL R0, [R1+0xd34] ;  /* 0x000d340001007983 */ /* 0x002f220000100800 */
[----:B0-----:R-:W-:-:S04]  /*33ca0*/  SHF.R.U32.HI R9, RZ, 0x5, R9 ;  /* 0x00000005ff097819 */ /* 0x001fc80000011609 */
[----:B------:R-:W-:-:S04]  /*33cb0*/  SGXT.U32 R9, R9, 0x1 ;  /* 0x000000010909781a */ /* 0x000fc80000000000 */
[----:B------:R-:W-:Y:S02]  /*33cc0*/  LOP3.LUT R15, R9, 0xa, RZ, 0xfc, !PT ;  /* 0x0000000a090f7812 */ /* 0x000fe400078efcff */
[----:B------:R-:W0:Y:S02]  /*33cd0*/  S2R R9, SR_TID.X ;  /* 0x0000000000097919 */ /* 0x000e240000002100 */
[----:B------:R-:W-:Y:S02]  /*33ce0*/  ISETP.GE.AND P0, PT, R15, UR15, PT ;  /* 0x0000000f0f007c0c */ /* 0x000fe4000bf06270 */
[----:B------:R-:W-:Y:S02]  /*33cf0*/  PRMT R4, RZ, 0x7610, R4 ;  /* 0x00007610ff047816 */ /* 0x000fe40000000004 */
[----:B0-----:R-:W-:-:S04]  /*33d00*/  SHF.R.U32.HI R9, RZ, 0x5, R9 ;  /* 0x00000005ff097819 */ /* 0x001fc80000011609 */
[----:B------:R-:W-:-:S04]  /*33d10*/  SGXT.U32 R9, R9, 0x1 ;  /* 0x000000010909781a */ /* 0x000fc80000000000 */
[C---:B------:R-:W-:Y:S01]  /*33d20*/  LOP3.LUT R14, R9.reuse, 0xc, RZ, 0xfc, !PT ;  /* 0x0000000c090e7812 */ /* 0x040fe200078efcff */
[----:B--2---:R0:W-:Y:S01]  /*33d30*/  STL [R1+0x8], R5 ;  /* 0x0000080501007387 */ /* 0x0041e20000100800 */
[----:B------:R-:W-:-:S03]  /*33d40*/  LOP3.LUT R9, R9, 0xe, RZ, 0xfc, !PT ;  /* 0x0000000e09097812 */ /* 0x000fc600078efcff */
[----:B------:R-:W2:Y:S01]  /*33d50*/  LDL R13, [R1+0xd28] ;  /* 0x000d2800010d7983 */ /* 0x000ea20000100800 */
[----:B0-----:R-:W0:Y:S01]  /*33d60*/  S2R R5, SR_TID.X ;  /* 0x0000000000057919 */ /* 0x001e220000002100 */
[----:B------:R-:W-:Y:S02]  /*33d70*/  ISETP.GE.AND P2, PT, R9, UR15, PT ;  /* 0x0000000f09007c0c */ /* 0x000fe4000bf46270 */
[----:B------:R-:W2:Y:S04]  /*33d80*/  LDL R12, [R1+0xd2c] ;  /* 0x000d2c00010c7983 */ /* 0x000ea80000100800 */
[----:B------:R-:W2:Y:S04]  /*33d90*/  LDL R9, [R1+0xd20] ;  /* 0x000d200001097983 */ /* 0x000ea80000100800 */
[----:B------:R0:W-:Y:S04]  /*33da0*/  STL [R1+0xc], R10 ;  /* 0x00000c0a01007387 */ /* 0x0001e80000100800 */
[----:B------:R-:W2:Y:S01]  /*33db0*/  LDL R8, [R1+0xd24] ;  /* 0x000d240001087983 */ /* 0x000ea20000100800 */
[----:B---3--:R-:W-:-:S03]  /*33dc0*/  @!P0 IMAD.MOV.U32 R3, RZ, RZ, R7 ;  /* 0x000000ffff038224 */ /* 0x008fc600078e0007 */
[----:B------:R-:W3:Y:S01]  /*33dd0*/  LDL R6, [R1+0xd18] ;  /* 0x000d180001067983 */ /* 0x000ee20000100800 */
[----:B0-----:R-:W-:-:S03]  /*33de0*/  SHF.R.U32.HI R10, RZ, 0x5, R5 ;  /* 0x00000005ff0a7819 */ /* 0x001fc60000011605 */
[----:B------:R-:W3:Y:S01]  /*33df0*/  LDL R5, [R1+0xd1c] ;  /* 0x000d1c0001057983 */ /* 0x000ee20000100800 */
[----:B----4-:R-:W-:-:S05]  /*33e00*/  @!P0 IMAD.MOV.U32 R2, RZ, RZ, R0 ;  /* 0x000000ffff028224 */ /* 0x010fca00078e0000 */
[----:B------:R2:W4:Y:S01]  /*33e10*/  @!P0 LDG.E.U8 R4, desc[UR10][R2.64] ;  /* 0x0000000a02048981 */ /* 0x000522000c1e1100 */
[----:B------:R-:W-:Y:S02]  /*33e20*/  ISETP.GE.AND P1, PT, R14, UR15, PT ;  /* 0x0000000f0e007c0c */ /* 0x000fe4000bf26270 */
[----:B------:R-:W-:Y:S02]  /*33e30*/  SGXT.U32 R10, R10, 0x1 ;  /* 0x000000010a0a781a */ /* 0x000fe40000000000 */
[----:B------:R-:W-:Y:S02]  /*33e40*/  PRMT R11, RZ, 0x7610, R11 ;  /* 0x00007610ff0b7816 */ /* 0x000fe4000000000b */
[----:B------:R-:W-:-:S04]  /*33e50*/  LOP3.LUT R14, R10, 0x10, RZ, 0xfc, !PT ;  /* 0x000000100a0e7812 */ /* 0x000fc800078efcff */
[----:B------:R-:W-:Y:S02]  /*33e60*/  ISETP.GE.AND P3, PT, R14, UR15, PT ;  /* 0x0000000f0e007c0c */ /* 0x000fe4000bf66270 */
[----:B------:R-:W-:Y:S02]  /*33e70*/  PRMT R29, RZ, 0x7610, R29 ;  /* 0x00007610ff1d7816 */ /* 0x000fe4000000001d */
[----:B------:R-:W-:Y:S01]  /*33e80*/  PRMT R28, RZ, 0x7610, R28 ;  /* 0x00007610ff1c7816 */ /* 0x000fe2000000001c */
[----:B------:R-:W-:Y:S04]  /*33e90*/  STL [R1+0x14], R25 ;  /* 0x0000141901007387 */ /* 0x000fe80000100800 */
[----:B------:R-:W4:Y:S01]  /*33ea0*/  LDL R0, [R1+0xd14] ;  /* 0x000d140001007983 */ /* 0x000f220000100800 */
[----:B--2---:R-:W-:-:S02]  /*33eb0*/  @!P1 IMAD.MOV.U32 R3, RZ, RZ, R13 ;  /* 0x000000ffff039224 */ /* 0x004fc400078e000d */
[----:B------:R-:W-:-:S05]  /*33ec0*/  @!P1 IMAD.MOV.U32 R2, RZ, RZ, R12 ;  /* 0x000000ffff029224 */ /* 0x000fca00078e000c */
[----:B------:R0:W2:Y:S02]  /*33ed0*/  @!P1 LDG.E.U8 R11, desc[UR10][R2.64] ;  /* 0x0000000a020b9981 */ /* 0x0000a4000c1e1100 */
[----:B0-----:R-:W-:Y:S02]  /*33ee0*/  @!P2 IMAD.MOV.U32 R2, RZ, RZ, R8 ;  /* 0x000000ffff02a224 */ /* 0x001fe400078e0008 */
[----:B------:R-:W-:-:S05]  /*33ef0*/  @!P2 IMAD.MOV.U32 R3, RZ, RZ, R9 ;  /* 0x000000ffff03a224 */ /* 0x000fca00078e0009 */
[----:B------:R3:W2:Y:S02]  /*33f00*/  @!P2 LDG.E.U8 R29, desc[UR10][R2.64] ;  /* 0x0000000a021da981 */ /* 0x0006a4000c1e1100 */
[----:B---3--:R-:W-:Y:S02]  /*33f10*/  @!P3 IMAD.MOV.U32 R2, RZ, RZ, R5 ;  /* 0x000000ffff02b224 */ /* 0x008fe400078e0005 */
[----:B------:R-:W-:-:S05]  /*33f20*/  @!P3 IMAD.MOV.U32 R3, RZ, RZ, R6 ;  /* 0x000000ffff03b224 */ /* 0x000fca00078e0006 */
[----:B------:R0:W3:Y:S04]  /*33f30*/  @!P3 LDG.E.U8 R28, desc[UR10][R2.64] ;  /* 0x0000000a021cb981 */ /* 0x0000e8000c1e1100 */
[----:B----4-:R1:W-:Y:S04]  /*33f40*/  STL [R1+0x4], R4 ;  /* 0x0000040401007387 */ /* 0x0103e80000100800 */
[----:B-1----:R-:W4:Y:S01]  /*33f50*/  LDL R4, [R1+0xd10] ;  /* 0x000d100001047983 */ /* 0x002f220000100800 */
[----:B------:R-:W-:-:S04]  /*33f60*/  LOP3.LUT R10, R10, 0x12, RZ, 0xfc, !PT ;  /* 0x000000120a0a7812 */ /* 0x000fc800078efcff */
[----:B------:R-:W-:-:S13]  /*33f70*/  ISETP.GE.AND P4, PT, R10, UR15, PT ;  /* 0x0000000f0a007c0c */ /* 0x000fda000bf86270 */
[----:B0-----:R-:W-:Y:S01]  /*33f80*/  @!P4 IMAD.MOV.U32 R2, RZ, RZ, R0 ;  /* 0x000000ffff02c224 */ /* 0x001fe200078e0000 */
[----:B--2---:R-:W-:Y:S04]  /*33f90*/  STL [R1+0x364c], R29 ;  /* 0x00364c1d01007387 */ /* 0x004fe80000100800 */
[----:B------:R-:W2:Y:S04]  /*33fa0*/  LDL R12, [R1+0xd08] ;  /* 0x000d0800010c7983 */ /* 0x000ea80000100800 */
[----:B------:R0:W-:Y:S04]  /*33fb0*/  STL [R1], R11 ;  /* 0x0000000b01007387 */ /* 0x0001e80000100800 */
[----:B0-----:R-:W2:Y:S04]  /*33fc0*/  LDL R11, [R1+0xd0c] ;  /* 0x000d0c00010b7983 */ /* 0x001ea80000100800 */
[----:B---3--:R-:W-:Y:S04]  /*33fd0*/  STL [R1+0x3660], R28 ;  /* 0x0036601c01007387 */ /* 0x008fe80000100800 */
[----:B------:R-:W3:Y:S04]  /*33fe0*/  LDL R0, [R1+0xd04] ;  /* 0x000d040001007983 */ /* 0x000ee80000100800 */
[----:B------:R-:W3:Y:S04]  /*33ff0*/  LDL R8, [R1+0xcfc] ;  /* 0x000cfc0001087983 */ /* 0x000ee80000100800 */
[----:B------:R-:W3:Y:S01]  /*34000*/  LDL R9, [R1+0xcf8] ;  /* 0x000cf80001097983 */ /* 0x000ee20000100800 */
[----:B------:R-:W0:Y:S01]  /*34010*/  S2R R7, SR_TID.X ;  /* 0x0000000000077919 */ /* 0x000e220000002100 */
[----:B------:R-:W1:Y:S01]  /*34020*/  S2R R5, SR_TID.X ;  /* 0x0000000000057919 */ /* 0x000e620000002100 */
[----:B------:R-:W-:-:S02]  /*34030*/  PRMT R27, RZ, 0x7610, R27 ;  /* 0x00007610ff1b7816 */ /* 0x000fc4000000001b */
[----:B------:R-:W-:Y:S01]  /*34040*/  PRMT R26, RZ, 0x7610, R26 ;  /* 0x00007610ff1a7816 */ /* 0x000fe2000000001a */
[----:B------:R-:W3:Y:S01]  /*34050*/  LDL R6, [R1+0xcf4] ;  /* 0x000cf40001067983 */ /* 0x000ee20000100800 */
[----:B----4-:R-:W-:-:S03]  /*34060*/  @!P4 IMAD.MOV.U32 R3, RZ, RZ, R4 ;  /* 0x000000ffff03c224 */ /* 0x010fc600078e0004 */
[----:B------:R-:W4:Y:S01]  /*34070*/  LDL R4, [R1+0xd00] ;  /* 0x000d000001047983 */ /* 0x000f220000100800 */
[--C-:B0-----:R-:W-:Y:S02]  /*34080*/  SHF.R.U32.HI R10, RZ, 0x5, R7.reuse ;  /* 0x00000005ff0a7819 */ /* 0x101fe40000011607 */
[----:B------:R-:W-:Y:S01]  /*34090*/  SHF.R.U32.HI R7, RZ, 0x5, R7 ;  /* 0x00000005ff077819 */ /* 0x000fe20000011607 */
[----:B------:R2:W4:Y:S01]  /*340a0*/  @!P4 LDG.E.U8 R27, desc[UR10][R2.64] ;  /* 0x0000000a021bc981 */ /* 0x000522000c1e1100 */
[----:B------:R-:W-:Y:S02]  /*340b0*/  SGXT.U32 R10, R10, 0x1 ;  /* 0x000000010a0a781a */ /* 0x000fe40000000000 */
[----:B------:R-:W-:Y:S02]  /*340c0*/  SGXT.U32 R7, R7, 0x1 ;  /* 0x000000010707781a */ /* 0x000fe40000000000 */
[----:B------:R-:W-:Y:S02]  /*340d0*/  LOP3.LUT R10, R10, 0x14, RZ, 0xfc, !PT ;  /* 0x000000140a0a7812 */ /* 0x000fe400078efcff */
[----:B------:R-:W-:-:S02]  /*340e0*/  LOP3.LUT R7, R7, 0x16, RZ, 0xfc, !PT ;  /* 0x0000001607077812 */ /* 0x000fc400078efcff */
[----:B------:R-:W-:Y:S02]  /*340f0*/  ISETP.GE.AND P0, PT, R10, UR15, PT ;  /* 0x0000000f0a007c0c */ /* 0x000fe4000bf06270 */
[----:B------:R-:W-:Y:S02]  /*34100*/  ISETP.GE.AND P1, PT, R7, UR15, PT ;  /* 0x0000000f07007c0c */ /* 0x000fe4000bf26270 */
[----:B-1----:R-:W-:-:S04]  /*34110*/  SHF.R.U32.HI R7, RZ, 0x5, R5 ;  /* 0x00000005ff077819 */ /* 0x002fc80000011605 */
[----:B------:R-:W-:-:S04]  /*34120*/  SGXT.U32 R7, R7, 0x1 ;  /* 0x000000010707781a */ /* 0x000fc80000000000 */
[----:B------:R-:W-:-:S04]  /*34130*/  LOP3.LUT R7, R7, 0x18, RZ, 0xfc, !PT ;  /* 0x0000001807077812 */ /* 0x000fc800078efcff */
[----:B------:R-:W-:Y:S02]  /*34140*/  ISETP.GE.AND P2, PT, R7, UR15, PT ;  /* 0x0000000f07007c0c */ /* 0x000fe4000bf46270 */
[----:B------:R-:W-:Y:S01]  /*34150*/  PRMT R20, RZ, 0x7610, R20 ;  /* 0x00007610ff147816 */ /* 0x000fe20000000014 */
[----:B------:R-:W4:Y:S01]  /*34160*/  LDL R7, [R1+0xcf0] ;  /* 0x000cf00001077983 */ /* 0x000f220000100800 */
[----:B------:R-:W-:Y:S01]  /*34170*/  PRMT R17, RZ, 0x7610, R17 ;  /* 0x00007610ff117816 */ /* 0x000fe20000000011 */
[----:B--2---:R-:W-:Y:S02]  /*34180*/  @!P0 IMAD.MOV.U32 R3, RZ, RZ, R12 ;  /* 0x000000ffff038224 */ /* 0x004fe400078e000c */
[----:B------:R-:W-:-:S05]  /*34190*/  @!P0 IMAD.MOV.U32 R2, RZ, RZ, R11 ;  /* 0x000000ffff028224 */ /* 0x000fca00078e000b */
[----:B------:R3:W2:Y:S02]  /*341a0*/  @!P0 LDG.E.U8 R26, desc[UR10][R2.64] ;  /* 0x0000000a021a8981 */ /* 0x0006a4000c1e1100 */
[----:B---3--:R-:W-:Y:S02]  /*341b0*/  @!P1 IMAD.MOV.U32 R2, RZ, RZ, R0 ;  /* 0x000000ffff029224 */ /* 0x008fe400078e0000 */
[----:B----4-:R-:W-:-:S05]  /*341c0*/  @!P1 IMAD.MOV.U32 R3, RZ, RZ, R4 ;  /* 0x000000ffff039224 */ /* 0x010fca00078e0004 */
[----:B------:R0:W3:Y:S02]  /*341d0*/  @!P1 LDG.E.U8 R20, desc[UR10][R2.64] ;  /* 0x0000000a02149981 */ /* 0x0000e4000c1e1100 */
[----:B0-----:R-:W-:Y:S02]  /*341e0*/  @!P2 IMAD.MOV.U32 R2, RZ, RZ, R8 ;  /* 0x000000ffff02a224 */ /* 0x001fe400078e0008 */
[----:B------:R-:W-:-:S05]  /*341f0*/  @!P2 IMAD.MOV.U32 R3, RZ, RZ, R9 ;  /* 0x000000ffff03a224 */ /* 0x000fca00078e0009 */
[----:B------:R0:W4:Y:S01]  /*34200*/  @!P2 LDG.E.U8 R17, desc[UR10][R2.64] ;  /* 0x0000000a0211a981 */ /* 0x000122000c1e1100 */
[----:B------:R-:W-:-:S04]  /*34210*/  SHF.R.U32.HI R5, RZ, 0x5, R5 ;  /* 0x00000005ff057819 */ /* 0x000fc80000011605 */
[----:B------:R-:W-:-:S04]  /*34220*/  SGXT.U32 R5, R5, 0x1 ;  /* 0x000000010505781a */ /* 0x000fc80000000000 */
[----:B------:R-:W-:-:S04]  /*34230*/  LOP3.LUT R13, R5, 0x1a, RZ, 0xfc, !PT ;  /* 0x0000001a050d7812 */ /* 0x000fc800078efcff */
[----:B------:R-:W-:-:S13]  /*34240*/  ISETP.GE.AND P3, PT, R13, UR15, PT ;  /* 0x0000000f0d007c0c */ /* 0x000fda000bf66270 */
[----:B0-----:R-:W-:Y:S02]  /*34250*/  @!P3 IMAD.MOV.U32 R2, RZ, RZ, R6 ;  /* 0x000000ffff02b224 */ /* 0x001fe400078e0006 */
[----:B------:R-:W-:Y:S01]  /*34260*/  @!P3 IMAD.MOV.U32 R3, RZ, RZ, R7 ;  /* 0x000000ffff03b224 */ /* 0x000fe200078e0007 */
[----:B--2---:R-:W-:Y:S04]  /*34270*/  STL [R1+0x365c], R26 ;  /* 0x00365c1a01007387 */ /* 0x004fe80000100800 */
[----:B------:R-:W2:Y:S04]  /*34280*/  LDL R4, [R1+0xce8] ;  /* 0x000ce80001047983 */ /* 0x000ea80000100800 */
[----:B------:R-:W2:Y:S01]  /*34290*/  LDL R0, [R1+0xcec] ;  /* 0x000cec0001007983 */ /* 0x000ea20000100800 */
[----:B------:R-:W0:Y:S03]  /*342a0*/  S2R R5, SR_TID.X ;  /* 0x0000000000057919 */ /* 0x000e260000002100 */
[----:B----4-:R-:W-:Y:S04]  /*342b0*/  STL [R1+0x3658], R17 ;  /* 0x0036581101007387 */ /* 0x010fe80000100800 */
[----:B------:R-:W4:Y:S04]  /*342c0*/  LDL R7, [R1+0xce0] ;  /* 0x000ce00001077983 */ /* 0x000f280000100800 */
[----:B------:R-:W4:Y:S01]  /*342d0*/  LDL R6, [R1+0xce4] ;  /* 0x000ce40001067983 */ /* 0x000f220000100800 */
[----:B0-----:R-:W-:-:S02]  /*342e0*/  SHF.R.U32.HI R5, RZ, 0x5, R5 ;  /* 0x00000005ff057819 */ /* 0x001fc40000011605 */
[----:B------:R-:W-:Y:S01]  /*342f0*/  PRMT R16, RZ, 0x7610, R16 ;  /* 0x00007610ff107816 */ /* 0x000fe20000000010 */
[----:B------:R-:W3:Y:S01]  /*34300*/  LDL R9, [R1+0xcd0] ;  /* 0x000cd00001097983 */ /* 0x000ee20000100800 */
[----:B------:R-:W-:-:S03]  /*34310*/  SGXT.U32 R5, R5, 0x1 ;  /* 0x000000010505781a */ /* 0x000fc60000000000 */
[----:B------:R-:W3:Y:S01]  /*34320*/  LDL R14, [R1+0xcd8] ;  /* 0x000cd800010e7983 */ /* 0x000ee20000100800 */
[----:B------:R-:W-:Y:S02]  /*34330*/  LOP3.LUT R11, R5, 0x1c, RZ, 0xfc, !PT ;  /* 0x0000001c050b7812 */ /* 0x000fe400078efcff */
[----:B------:R-:W0:Y:S02]  /*34340*/  S2R R5, SR_TID.X ;  /* 0x0000000000057919 */ /* 0x000e240000002100 */
[----:B------:R-:W-:Y:S01]  /*34350*/  ISETP.GE.AND P0, PT, R11, UR15, PT ;  /* 0x0000000f0b007c0c */ /* 0x000fe2000bf06270 */
[----:B------:R1:W3:Y:S04]  /*34360*/  @!P3 LDG.E.U8 R16, desc[UR10][R2.64] ;  /* 0x0000000a0210b981 */ /* 0x0002e8000c1e1100 */
[----:B------:R-:W3:Y:S01]  /*34370*/  LDL R12, [R1+0xcc8] ;  /* 0x000cc800010c7983 */ /* 0x000ee20000100800 */
[----:B0-----:R-:W-:-:S02]  /*34380*/  SHF.R.U32.HI R11, RZ, 0x5, R5 ;  /* 0x00000005ff0b7819 */ /* 0x001fc40000011605 */
[----:B------:R-:W-:-:S04]  /*34390*/  SHF.R.U32.HI R5, RZ, 0x5, R5 ;  /* 0x00000005ff057819 */ /* 0x000fc80000011605 */
[----:B------:R-:W-:-:S04]  /*343a0*/  SGXT.U32 R5, R5, 0x1 ;  /* 0x000000010505781a */ /* 0x000fc80000000000 */
[----:B------:R-:W-:Y:S02]  /*343b0*/  LOP3.LUT R8, R5, 0x20, RZ, 0xfc, !PT ;  /* 0x0000002005087812 */ /* 0x000fe400078efcff */
[----:B------:R-:W0:Y:S01]  /*343c0*/  S2R R5, SR_TID.X ;  /* 0x0000000000057919 */ /* 0x000e220000002100 */
[----:B------:R-:W-:-:S04]  /*343d0*/  SGXT.U32 R11, R11, 0x1 ;  /* 0x000000010b0b781a */ /* 0x000fc80000000000 */
[----:B------:R-:W-:Y:S02]  /*343e0*/  LOP3.LUT R11, R11, 0x1e, RZ, 0xfc, !PT ;  /* 0x0000001e0b0b7812 */ /* 0x000fe400078efcff */
[----:B------:R-:W-:Y:S02]  /*343f0*/  ISETP.GE.AND P2, PT, R8, UR15, PT ;  /* 0x0000000f08007c0c */ /* 0x000fe4000bf46270 */
[----:B------:R-:W-:Y:S02]  /*34400*/  ISETP.GE.AND P1, PT, R11, UR15, PT ;  /* 0x0000000f0b007c0c */ /* 0x000fe4000bf26270 */
[----:B-1----:R-:W-:Y:S01]  /*34410*/  PRMT R2, RZ, 0x7610, R2 ;  /* 0x00007610ff027816 */ /* 0x002fe20000000002 */
[----:B------:R-:W3:Y:S01]  /*34420*/  LDL R11, [R1+0xcdc] ;  /* 0x000cdc00010b7983 */ /* 0x000ee20000100800 */
[----:B------:R-:W-:Y:S02]  /*34430*/  PRMT R3, RZ, 0x7610, R3 ;  /* 0x00007610ff037816 */ /* 0x000fe40000000003 */
[----:B0-----:R-:W-:-:S04]  /*34440*/  SHF.R.U32.HI R5, RZ, 0x5, R5 ;  /* 0x00000005ff057819 */ /* 0x001fc80000011605 */
[----:B------:R-:W-:-:S04]  /*34450*/  SGXT.U32 R5, R5, 0x1 ;  /* 0x000000010505781a */ /* 0x000fc80000000000 */
[C---:B------:R-:W-:Y:S02]  /*34460*/  LOP3.LUT R8, R5.reuse, 0x22, RZ, 0xfc, !PT ;  /* 0x0000002205087812 */ /* 0x040fe400078efcff */
[----:B------:R-:W-:-:S04]  /*34470*/  LOP3.LUT R5, R5, 0x24, RZ, 0xfc, !PT ;  /* 0x0000002405057812 */ /* 0x000fc800078efcff */
[----:B------:R-:W-:Y:S01]  /*34480*/  ISETP.GE.AND P4, PT, R5, UR15, PT ;  /* 0x0000000f05007c0c */ /* 0x000fe2000bf86270 */
[----:B--2---:R-:W-:Y:S02]  /*34490*/  @!P0 IMAD.MOV.U32 R5, RZ, RZ, R4 ;  /* 0x000000ffff058224 */ /* 0x004fe400078e0004 */
[----:B------:R-:W-:Y:S01]  /*344a0*/  @!P0 IMAD.MOV.U32 R4, RZ, RZ, R0 ;  /* 0x000000ffff048224 */ /* 0x000fe200078e0000 */
[----:B----4-:R-:W2:Y:S04]  /*344b0*/  @!P1 LDG.E.U8 R3, desc[UR10][R6.64] ;  /* 0x0000000a06039981 */ /* 0x010ea8000c1e1100 */
[----:B------:R0:W4:Y:S01]  /*344c0*/  @!P0 LDG.E.U8 R2, desc[UR10][R4.64] ;  /* 0x0000000a04028981 */ /* 0x000122000c1e1100 */
[----:B------:R-:W-:-:S03]  /*344d0*/  ISETP.GE.AND P3, PT, R8, UR15, PT ;  /* 0x0000000f08007c0c */ /* 0x000fc6000bf66270 */
[----:B------:R-:W2:Y:S04]  /*344e0*/  LDL R8, [R1+0xcd4] ;  /* 0x000cd40001087983 */ /* 0x000ea80000100800 */
[----:B------:R-:W2:Y:S01]  /*344f0*/  LDL R0, [R1+0xccc] ;  /* 0x000ccc0001007983 */ /* 0x000ea20000100800 */
[----:B------:R-:W1:Y:S01]  /*34500*/  S2R R13, SR_TID.X ;  /* 0x00000000000d7919 */ /* 0x000e620000002100 */
[----:B0-----:R-:W-:Y:S02]  /*34510*/  PRMT R5, RZ, 0x7610, R5 ;  /* 0x00007610ff057816 */ /* 0x001fe40000000005 */
[----:B-1----:R-:W-:Y:S01]  /*34520*/  SHF.R.U32.HI R13, RZ, 0x5, R13 ;  /* 0x00000005ff0d7819 */ /* 0x002fe2000001160d */
[----:B---3--:R-:W-:Y:S02]  /*34530*/  @!P2 IMAD.MOV.U32 R6, RZ, RZ, R11 ;  /* 0x000000ffff06a224 */ /* 0x008fe400078e000b */
[----:B------:R-:W0:Y:S01]  /*34540*/  S2R R11, SR_TID.X ;  /* 0x00000000000b7919 */ /* 0x000e220000002100 */
[----:B----4-:R1:W-:Y:S04]  /*34550*/  STL [R1+0x3650], R2 ;  /* 0x0036500201007387 */ /* 0x0103e80000100800 */
[----:B--2---:R2:W-:Y:S01]  /*34560*/  STL [R1+0x3654], R3 ;  /* 0x0036540301007387 */ /* 0x0045e20000100800 */
[----:B------:R-:W-:-:S03]  /*34570*/  SGXT.U32 R13, R13, 0x1 ;  /* 0x000000010d0d781a */ /* 0x000fc60000000000 */
[----:B------:R3:W4:Y:S04]  /*34580*/  @!P3 LDG.E.U8 R5, desc[UR10][R8.64] ;  /* 0x0000000a0805b981 */ /* 0x000728000c1e1100 */
[----:B-1----:R-:W4:Y:S04]  /*34590*/  LDL R2, [R1+0xcc4] ;  /* 0x000cc40001027983 */ /* 0x002f280000100800 */
[----:B--2---:R-:W2:Y:S01]  /*345a0*/  LDL R3, [R1+0xcc0] ;  /* 0x000cc00001037983 */ /* 0x004ea20000100800 */
[----:B------:R-:W-:-:S03]  /*345b0*/  LOP3.LUT R13, R13, 0x26, RZ, 0xfc, !PT ;  /* 0x000000260d0d7812 */ /* 0x000fc600078efcff */
[----:B------:R-:W2:Y:S01]  /*345c0*/  LDL R25, [R1+0xcb8] ;  /* 0x000cb80001197983 */ /* 0x000ea20000100800 */
[----:B------:R-:W-:Y:S02]  /*345d0*/  ISETP.GE.AND P0, PT, R13, UR15, PT ;  /* 0x0000000f0d007c0c */ /* 0x000fe4000bf06270 */
[--C-:B0-----:R-:W-:Y:S01]  /*345e0*/  SHF.R.U32.HI R13, RZ, 0x5, R11.reuse ;  /* 0x00000005ff0d7819 */ /* 0x101fe2000001160b */
[----:B------:R-:W0:Y:S01]  /*345f0*/  S2R R10, SR_TID.X ;  /* 0x00000000000a7919 */ /* 0x000e220000002100 */
[----:B------:R-:W-:Y:S01]  /*34600*/  SHF.R.U32.HI R11, RZ, 0x5, R11 ;  /* 0x00000005ff0b7819 */ /* 0x000fe2000001160b */
[----:B------:R-:W-:Y:S01]  /*34610*/  @!P2 IMAD.MOV.U32 R7, RZ, RZ, R14 ;  /* 0x000000ffff07a224 */ /* 0x000fe200078e000e */
[----:B------:R-:W-:Y:S01]  /*34620*/  PRMT R4, RZ, 0x7610, R4 ;  /* 0x00007610ff047816 */ /* 0x000fe20000000004 */
[----:B------:R-:W2:Y:S01]  /*34630*/  LDL R17, [R1+0xcbc] ;  /* 0x000cbc0001117983 */ /* 0x000ea20000100800 */
[----:B------:R-:W-:Y:S01]  /*34640*/  SGXT.U32 R11, R11, 0x1 ;  /* 0x000000010b0b781a */ /* 0x000fe20000000000 */
[----:B---3--:R-:W-:-:S03]  /*34650*/  @!P4 IMAD.MOV.U32 R8, RZ, RZ, R0 ;  /* 0x000000ffff08c224 */ /* 0x008fc600078e0000 */
[----:B------:R-:W-:Y:S01]  /*34660*/  LOP3.LUT R0, R11, 0x2a, RZ, 0xfc, !PT ;  /* 0x0000002a0b007812 */ /* 0x000fe200078efcff */
[----:B------:R1:W3:Y:S01]  /*34670*/  @!P2 LDG.E.U8 R4, desc[UR10][R6.64] ;  /* 0x0000000a0604a981 */ /* 0x0002e2000c1e1100 */
[----:B------:R-:W0:Y:S01]  /*34680*/  S2R R11, SR_TID.X ;  /* 0x00000000000b7919 */ /* 0x000e220000002100 */
[----:B------:R-:W-:-:S04]  /*34690*/  SGXT.U32 R13, R13, 0x1 ;  /* 0x000000010d0d781a */ /* 0x000fc80000000000 */
[----:B------:R-:W-:Y:S01]  /*346a0*/  LOP3.LUT R13, R13, 0x28, RZ, 0xfc, !PT ;  /* 0x000000280d0d7812 */ /* 0x000fe200078efcff */
[----:B------:R-:W-:Y:S01]  /*346b0*/  @!P4 IMAD.MOV.U32 R9, RZ, RZ, R12 ;  /* 0x000000ffff09c224 */ /* 0x000fe200078e000c */
[----:B-1----:R-:W-:Y:S01]  /*346c0*/  PRMT R6, RZ, 0x7610, R6 ;  /* 0x00007610ff067816 */ /* 0x002fe20000000006 */
[----:B------:R-:W3:Y:S01]  /*346d0*/  LDL R12, [R1+0xcb4] ;  /* 0x000cb400010c7983 */ /* 0x000ee20000100800 */
[----:B------:R-:W-:Y:S02]  /*346e0*/  ISETP.GE.AND P1, PT, R13, UR15, PT ;  /* 0x0000000f0d007c0c */ /* 0x000fe4000bf26270 */
[----:B------:R-:W-:Y:S01]  /*346f0*/  ISETP.GE.AND P2, PT, R0, UR15, PT ;  /* 0x0000000f00007c0c */ /* 0x000fe2000bf46270 */
[----:B------:R-:W3:Y:S04]  /*34700*/  LDL R13, [R1+0xcb0] ;  /* 0x000cb000010d7983 */ /* 0x000ee80000100800 */
[----:B------:R1:W3:Y:S01]  /*34710*/  @!P4 LDG.E.U8 R6, desc[UR10][R8.64] ;  /* 0x0000000a0806c981 */ /* 0x0002e2000c1e1100 */
[----:B0-----:R-:W-:-:S04]  /*34720*/  SHF.R.U32.HI R11, RZ, 0x5, R11 ;  /* 0x00000005ff0b7819 */ /* 0x001fc8000001160b */
[----:B------:R-:W-:-:S04]  /*34730*/  SGXT.U32 R11, R11, 0x1 ;  /* 0x000000010b0b781a */ /* 0x000fc80000000000 */
[----:B------:R-:W-:Y:S02]  /*34740*/  LOP3.LUT R0, R11, 0x30, RZ, 0xfc, !PT ;  /* 0x000000300b007812 */ /* 0x000fe400078efcff */
[----:B-1----:R-:W-:Y:S02]  /*34750*/  SHF.R.U32.HI R9, RZ, 0x5, R10 ;  /* 0x00000005ff097819 */ /* 0x002fe4000001160a */
[----:B------:R-:W-:Y:S02]  /*34760*/  ISETP.GE.AND P3, PT, R0, UR15, PT ;  /* 0x0000000f00007c0c */ /* 0x000fe4000bf66270 */
[----:B------:R-:W3:Y:S01]  /*34770*/  LDL.LU R0, [R1+0xd44] ;  /* 0x000d440001007983 */ /* 0x000ee20000300800 */
[----:B----4-:R-:W-:Y:S02]  /*34780*/  @!P0 IMAD.MOV.U32 R10, RZ, RZ, R2 ;  /* 0x000000ffff0a8224 */ /* 0x010fe400078e0002 */
[----:B--2---:R-:W-:Y:S01]  /*34790*/  @!P0 IMAD.MOV.U32 R11, RZ, RZ, R3 ;  /* 0x000000ffff0b8224 */ /* 0x004fe200078e0003 */
[----:B------:R-:W2:Y:S04]  /*347a0*/  LDL R2, [R1+0xc9c] ;  /* 0x000c9c0001027983 */ /* 0x000ea80000100800 */
[----:B------:R-:W4:Y:S01]  /*347b0*/  LDL R3, [R1+0xc98] ;  /* 0x000c980001037983 */ /* 0x000f220000100800 */
[----:B------:R-:W0:Y:S01]  /*347c0*/  S2R R14, SR_TID.X ;  /* 0x00000000000e7919 */ /* 0x000e220000002100 */
[----:B------:R-:W-:-:S02]  /*347d0*/  PRMT R7, RZ, 0x7610, R7 ;  /* 0x00007610ff077816 */ /* 0x000fc40000000007 */
[----:B------:R-:W-:Y:S01]  /*347e0*/  SGXT.U32 R9, R9, 0x1 ;  /* 0x000000010909781a */ /* 0x000fe20000000000 */
[----:B------:R-:W4:Y:S04]  /*347f0*/  LDL R26, [R1+0xc88] ;  /* 0x000c8800011a7983 */ /* 0x000f280000100800 */
[----:B------:R1:W4:Y:S02]  /*34800*/  @!P0 LDG.E.U8 R7, desc[UR10][R10.64] ;  /* 0x0000000a0a078981 */ /* 0x000324000c1e1100 */
[----:B-1----:R-:W-:Y:S02]  /*34810*/  @!P1 IMAD.MOV.U32 R11, RZ, RZ, R25 ;  /* 0x000000ffff0b9224 */ /* 0x002fe400078e0019 */
[----:B------:R-:W1:Y:S01]  /*34820*/  S2R R25, SR_TID.X ;  /* 0x0000000000197919 */ /* 0x000e620000002100 */
[----:B------:R-:W-:Y:S01]  /*34830*/  ISETP.GE.AND P0, PT, R9, UR15, PT ;  /* 0x0000000f09007c0c */ /* 0x000fe2000bf06270 */
[----:B------:R-:W-:Y:S01]  /*34840*/  @!P1 IMAD.MOV.U32 R10, RZ, RZ, R17 ;  /* 0x000000ffff0a9224 */ /* 0x000fe200078e0011 */
[----:B------:R-:W-:Y:S01]  /*34850*/  PRMT R8, RZ, 0x7610, R8 ;  /* 0x00007610ff087816 */ /* 0x000fe20000000008 */
[----:B------:R-:W4:Y:S01]  /*34860*/  LDL R17, [R1+0xd64] ;  /* 0x000d640001117983 */ /* 0x000f220000100800 */
[----:B------:R-:W-:-:S04]  /*34870*/  PRMT R9, RZ, 0x7610, R9 ;  /* 0x00007610ff097816 */ /* 0x000fc80000000009 */
[----:B------:R-:W4:Y:S01]  /*34880*/  @!P1 LDG.E.U8 R8, desc[UR10][R10.64] ;  /* 0x0000000a0a089981 */ /* 0x000f22000c1e1100 */
[----:B0-----:R-:W-:-:S03]  /*34890*/  SHF.R.U32.HI R15, RZ, 0x5, R14 ;  /* 0x00000005ff0f7819 */ /* 0x001fc6000001160e */
[----:B---3--:R2:W3:Y:S01]  /*348a0*/  @!P2 LDG.E.U8 R9, desc[UR10][R12.64] ;  /* 0x0000000a0c09a981 */ /* 0x0084e2000c1e1100 */
[----:B------:R-:W-:Y:S02]  /*348b0*/  SHF.R.U32.HI R14, RZ, 0x5, R14 ;  /* 0x00000005ff0e7819 */ /* 0x000fe4000001160e */
[----:B------:R-:W-:Y:S02]  /*348c0*/  SGXT.U32 R15, R15, 0x1 ;  /* 0x000000010f0f781a */ /* 0x000fe40000000000 */
[----:B------:R-:W-:Y:S02]  /*348d0*/  SGXT.U32 R14, R14, 0x1 ;  /* 0x000000010e0e781a */ /* 0x000fe40000000000 */
[----:B------:R-:W-:Y:S02]  /*348e0*/  LOP3.LUT R15, R15, 0x32, RZ, 0xfc, !PT ;  /* 0x000000320f0f7812 */ /* 0x000fe400078efcff */
[----:B------:R-:W-:Y:S02]  /*348f0*/  LOP3.LUT R14, R14, 0x34, RZ, 0xfc, !PT ;  /* 0x000000340e0e7812 */ /* 0x000fe400078efcff */
[----:B------:R-:W-:-:S02]  /*34900*/  ISETP.GE.AND P1, PT, R15, UR15, PT ;  /* 0x0000000f0f007c0c */ /* 0x000fc4000bf26270 */
[----:B------:R-:W-:Y:S01]  /*34910*/  ISETP.GE.AND P2, PT, R14, UR15, PT ;  /* 0x0000000f0e007c0c */ /* 0x000fe2000bf46270 */
[----:B------:R-:W3:Y:S04]  /*34920*/  LDL R15, [R1+0xc90] ;  /* 0x000c9000010f7983 */ /* 0x000ee80000100800 */
[----:B------:R-:W3:Y:S01]  /*34930*/  LDL R14, [R1+0xc94] ;  /* 0x000c9400010e7983 */ /* 0x000ee20000100800 */
[----:B-1----:R-:W-:-:S03]  /*34940*/  SHF.R.U32.HI R29, RZ, 0x5, R25 ;  /* 0x00000005ff1d7819 */ /* 0x002fc60000011619 */
[----:B------:R-:W3:Y:S01]  /*34950*/  LDL R25, [R1+0xc8c] ;  /* 0x000c8c0001197983 */ /* 0x000ee20000100800 */
[----:B--2---:R-:W-:-:S03]  /*34960*/  @!P3 IMAD.MOV.U32 R12, RZ, RZ, R2 ;  /* 0x000000ffff0cb224 */ /* 0x004fc600078e0002 */
[----:B------:R-:W2:Y:S01]  /*34970*/  LDL R2, [R1+0xc84] ;  /* 0x000c840001027983 */ /* 0x000ea20000100800 */
[----:B----4-:R-:W-:-:S03]  /*34980*/  @!P3 IMAD.MOV.U32 R13, RZ, RZ, R3 ;  /* 0x000000ffff0db224 */ /* 0x010fc600078e0003 */
[----:B------:R-:W4:Y:S01]  /*34990*/  LDL R3, [R1+0xc80] ;  /* 0x000c800001037983 */ /* 0x000f220000100800 */
[----:B------:R-:W-:Y:S02]  /*349a0*/  SGXT.U32 R29, R29, 0x1 ;  /* 0x000000011d1d781a */ /* 0x000fe40000000000 */
[----:B------:R-:W-:Y:S02]  /*349b0*/  PRMT R10, RZ, 0x7610, R10 ;  /* 0x00007610ff0a7816 */ /* 0x000fe4000000000a */
[----:B------:R-:W-:Y:S02]  /*349c0*/  LOP3.LUT R28, R29, 0x36, RZ, 0xfc, !PT ;  /* 0x000000361d1c7812 */ /* 0x000fe400078efcff */
[----:B------:R-:W-:Y:S02]  /*349d0*/  PRMT R22, RZ, 0x7610, R22 ;  /* 0x00007610ff167816 */ /* 0x000fe40000000016 */
[----:B------:R0:W4:Y:S01]  /*349e0*/  @!P3 LDG.E.U8 R10, desc[UR10][R12.64] ;  /* 0x0000000a0c0ab981 */ /* 0x000122000c1e1100 */
[----:B------:R-:W-:-:S02]  /*349f0*/  ISETP.GE.AND P3, PT, R28, UR15, PT ;  /* 0x0000000f1c007c0c */ /* 0x000fc4000bf66270 */
[----:B------:R-:W-:Y:S01]  /*34a00*/  PRMT R11, RZ, 0x7610, R11 ;  /* 0x00007610ff0b7816 */ /* 0x000fe2000000000b */
[----:B0-----:R-:W-:Y:S02]  /*34a10*/  @!P0 IMAD.MOV.U32 R13, RZ, RZ, R0 ;  /* 0x000000ffff0d8224 */ /* 0x001fe400078e0000 */
[----:B------:R-:W-:-:S05]  /*34a20*/  @!P0 IMAD.MOV.U32 R12, RZ, RZ, R17 ;  /* 0x000000ffff0c8224 */ /* 0x000fca00078e0011 */
[----:B------:R0:W4:Y:S02]  /*34a30*/  @!P0 LDG.E.U8 R22, desc[UR10][R12.64] ;  /* 0x0000000a0c168981 */ /* 0x000124000c1e1100 */
[----:B0-----:R-:W-:Y:S02]  /*34a40*/  PRMT R12, RZ, 0x7610, R12 ;  /* 0x00007610ff0c7816 */ /* 0x001fe4000000000c */
[----:B------:R-:W-:Y:S01]  /*34a50*/  PRMT R13, RZ, 0x7610, R13 ;  /* 0x00007610ff0d7816 */ /* 0x000fe2000000000d */
[----:B---3--:R0:W3:Y:S02]  /*34a60*/  @!P1 LDG.E.U8 R11, desc[UR10][R14.64] ;  /* 0x0000000a0e0b9981 */ /* 0x0080e4000c1e1100 */
[----:B0-----:R-:W-:Y:S02]  /*34a70*/  @!P2 IMAD.MOV.U32 R14, RZ, RZ, R25 ;  /* 0x000000ffff0ea224 */ /* 0x001fe400078e0019 */
[----:B------:R-:W-:-:S05]  /*34a80*/  @!P2 IMAD.MOV.U32 R15, RZ, RZ, R26 ;  /* 0x000000ffff0fa224 */ /* 0x000fca00078e001a */
[----:B------:R2:W3:Y:S04]  /*34a90*/  @!P2 LDG.E.U8 R12, desc[UR10][R14.64] ;  /* 0x0000000a0e0ca981 */ /* 0x0004e8000c1e1100 */
[----:B------:R0:W-:Y:S01]  /*34aa0*/  STL [R1+0x1e48], R0 ;  /* 0x001e480001007387 */ /* 0x0001e20000100800 */
[----:B------:R-:W1:Y:S01]  /*34ab0*/  S2R R29, SR_TID.X ;  /* 0x00000000001d7919 */ /* 0x000e620000002100 */
[----:B------:R-:W-:Y:S01]  /*34ac0*/  PRMT R18, RZ, 0x7610, R18 ;  /* 0x00007610ff127816 */ /* 0x000fe20000000012 */
[----:B------:R-:W1:Y:S01]  /*34ad0*/  S2R R25, SR_TID.X ;  /* 0x0000000000197919 */ /* 0x000e620000002100 */
[----:B------:R-:W3:Y:S04]  /*34ae0*/  LDL R26, [R1+0xca4] ;  /* 0x000ca400011a7983 */ /* 0x000ee80000100800 */
[----:B0-----:R-:W3:Y:S01]  /*34af0*/  LDL R0, [R1+0xc64] ;  /* 0x000c640001007983 */ /* 0x001ee20000100800 */
[----:B--2---:R-:W-:-:S02]  /*34b00*/  @!P3 IMAD.MOV.U32 R14, RZ, RZ, R2 ;  /* 0x000000ffff0eb224 */ /* 0x004fc400078e0002 */
[----:B----4-:R-:W-:-:S05]  /*34b10*/  @!P3 IMAD.MOV.U32 R15, RZ, RZ, R3 ;  /* 0x000000ffff0fb224 */ /* 0x010fca00078e0003 */
[----:B------:R0:W2:Y:S04]  /*34b20*/  @!P3 LDG.E.U8 R13, desc[UR10][R14.64] ;  /* 0x0000000a0e0db981 */ /* 0x0000a8000c1e1100 */
[----:B------:R-:W0:Y:S04]  /*34b30*/  LDL R14, [R1+0xca8] ;  /* 0x000ca800010e7983 */ /* 0x000e280000100800 */
[----:B------:R-:W0:Y:S01]  /*34b40*/  LDL R15, [R1+0xcac] ;  /* 0x000cac00010f7983 */ /* 0x000e220000100800 */
[----:B-1----:R-:W-:-:S04]  /*34b50*/  SHF.R.U32.HI R28, RZ, 0x5, R29 ;  /* 0x00000005ff1c7819 */ /* 0x002fc8000001161d */
[----:B------:R-:W-:-:S04]  /*34b60*/  SGXT.U32 R28, R28, 0x1 ;  /* 0x000000011c1c781a */ /* 0x000fc80000000000 */
[----:B------:R-:W-:-:S04]  /*34b70*/  LOP3.LUT R17, R28, 0x2c, RZ, 0xfc, !PT ;  /* 0x0000002c1c117812 */ /* 0x000fc800078efcff */
[----:B------:R-:W-:-:S13]  /*34b80*/  ISETP.GE.AND P0, PT, R17, UR15, PT ;  /* 0x0000000f11007c0c */ /* 0x000fda000bf06270 */
[----:B0-----:R-:W-:-:S04]  /*34b90*/  @!P0 LOP3.LUT R15, R15, R14, RZ, 0x3c, !PT ;  /* 0x0000000e0f0f8212 */ /* 0x001fc800078e3cff */
[----:B------:R-:W-:-:S04]  /*34ba0*/  @!P0 LOP3.LUT R14, R15, R14, RZ, 0x3c, !PT ;  /* 0x0000000e0f0e8212 */ /* 0x000fc800078e3cff */
[----:B------:R-:W-:-:S05]  /*34bb0*/  @!P0 LOP3.LUT R15, R15, R14, RZ, 0x3c, !PT ;  /* 0x0000000e0f0f8212 */ /* 0x000fca00078e3cff */
[----:B------:R-:W4:Y:S01]  /*34bc0*/  @!P0 LDG.E.U8 R18, desc[UR10][R14.64] ;  /* 0x0000000a0e128981 */ /* 0x000f22000c1e1100 */
[--C-:B------:R-:W-:Y:S02]  /*34bd0*/  SHF.R.U32.HI R28, RZ, 0x5, R29.reuse ;  /* 0x00000005ff1c7819 */ /* 0x100fe4000001161d */
[----:B------:R-:W-:Y:S02]  /*34be0*/  SHF.R.U32.HI R29, RZ, 0x5, R29 ;  /* 0x00000005ff1d7819 */ /* 0x000fe4000001161d */
[----:B------:R-:W-:Y:S02]  /*34bf0*/  SGXT.U32 R28, R28, 0x1 ;  /* 0x000000011c1c781a */ /* 0x000fe40000000000 */
[----:B------:R-:W-:Y:S02]  /*34c00*/  SHF.R.U32.HI R25, RZ, 0x5, R25 ;  /* 0x00000005ff197819 */ /* 0x000fe40000011619 */
[----:B------:R-:W-:Y:S01]  /*34c10*/  LOP3.LUT R17, R28, 0x38, RZ, 0xfc, !PT ;  /* 0x000000381c117812 */ /* 0x000fe200078efcff */
[----:B------:R-:W2:Y:S01]  /*34c20*/  LDL R14, [R1+0xc78] ;  /* 0x000c7800010e7983 */ /* 0x000ea20000100800 */
[----:B------:R-:W-:-:S03]  /*34c30*/  SGXT.U32 R29, R29, 0x1 ;  /* 0x000000011d1d781a */ /* 0x000fc60000000000 */
[----:B------:R-:W2:Y:S01]  /*34c40*/  LDL R15, [R1+0xc7c] ;  /* 0x000c7c00010f7983 */ /* 0x000ea20000100800 */
[----:B------:R-:W-:Y:S02]  /*34c50*/  SGXT.U32 R25, R25, 0x1 ;  /* 0x000000011919781a */ /* 0x000fe40000000000 */
[----:B------:R-:W-:Y:S01]  /*34c60*/  ISETP.GE.AND P1, PT, R17, UR15, PT ;  /* 0x0000000f11007c0c */ /* 0x000fe2000bf26270 */
[----:B------:R-:W3:Y:S01]  /*34c70*/  LDL R28, [R1+0xca0] ;  /* 0x000ca000011c7983 */ /* 0x000ee20000100800 */
[----:B------:R-:W-:Y:S02]  /*34c80*/  LOP3.LUT R17, R29, 0x3a, RZ, 0xfc, !PT ;  /* 0x0000003a1d117812 */ /* 0x000fe400078efcff */
[C---:B------:R-:W-:Y:S01]  /*34c90*/  LOP3.LUT R3, R25.reuse, 0x2e, RZ, 0xfc, !PT ;  /* 0x0000002e19037812 */ /* 0x040fe200078efcff */
[----:B------:R-:W3:Y:S01]  /*34ca0*/  LDL R29, [R1+0xc74] ;  /* 0x000c7400011d7983 */ /* 0x000ee20000100800 */
[----:B------:R-:W-:Y:S02]  /*34cb0*/  LOP3.LUT R2, R25, 0x3c, RZ, 0xfc, !PT ;  /* 0x0000003c19027812 */ /* 0x000fe400078efcff */
[----:B------:R-:W-:-:S02]  /*34cc0*/  ISETP.GE.AND P4, PT, R17, UR15, PT ;  /* 0x0000000f11007c0c */ /* 0x000fc4000bf86270 */
[----:B------:R-:W-:Y:S01]  /*34cd0*/  ISETP.GE.AND P2, PT, R3, UR15, PT ;  /* 0x0000000f03007c0c */ /* 0x000fe2000bf46270 */
[----:B------:R-:W3:Y:S01]  /*34ce0*/  LDL R17, [R1+0xc68] ;  /* 0x000c680001117983 */ /* 0x000ee20000100800 */
[----:B------:R-:W-:-:S03]  /*34cf0*/  ISETP.GE.AND P3, PT, R2, UR15, PT ;  /* 0x0000000f02007c0c */ /* 0x000fc6000bf66270 */
[----:B------:R-:W3:Y:S04]  /*34d00*/  LDL R3, [R1+0xc6c] ;  /* 0x000c6c0001037983 */ /* 0x000ee80000100800 */
[----:B------:R-:W3:Y:S04]  /*34d10*/  LDL R2, [R1+0xc60] ;  /* 0x000c600001027983 */ /* 0x000ee80000100800 */
[----:B----4-:R0:W-:Y:S04]  /*34d20*/  STL [R1+0x3648], R18 ;  /* 0x0036481201007387 */ /* 0x0101e80000100800 */
[----:B0-----:R-:W4:Y:S01]  /*34d30*/  LDL R18, [R1+0xc70] ;  /* 0x000c700001127983 */ /* 0x001f220000100800 */
[----:B------:R-:W0:Y:S01]  /*34d40*/  S2R R25, SR_TID.X ;  /* 0x0000000000197919 */ /* 0x000e220000002100 */
[----:B--2---:R-:W-:-:S04]  /*34d50*/  @!P1 LOP3.LUT R15, R15, R14, RZ, 0x3c, !PT ;  /* 0x0000000e0f0f9212 */ /* 0x004fc800078e3cff */
[C---:B------:R-:W-:Y:S02]  /*34d60*/  @!P1 LOP3.LUT R14, R15.reuse, R14, RZ, 0x3c, !PT ;  /* 0x0000000e0f0e9212 */ /* 0x040fe400078e3cff */
[----:B------:R-:W-:Y:S02]  /*34d70*/  PRMT R19, RZ, 0x7610, R19 ;  /* 0x00007610ff137816 */ /* 0x000fe40000000013 */
[----:B------:R-:W-:Y:S02]  /*34d80*/  @!P1 LOP3.LUT R15, R15, R14, RZ, 0x3c, !PT ;  /* 0x0000000e0f0f9212 */ /* 0x000fe400078e3cff */
[----:B------:R-:W-:-:S03]  /*34d90*/  PRMT R21, RZ, 0x7610, R21 ;  /* 0x00007610ff157816 */ /* 0x000fc60000000015 */
[----:B------:R3:W2:Y:S01]  /*34da0*/  @!P1 LDG.E.U8 R19, desc[UR10][R14.64] ;  /* 0x0000000a0e139981 */ /* 0x0006a2000c1e1100 */
[----:B------:R-:W-:Y:S01]  /*34db0*/  PRMT R23, RZ, 0x7610, R23 ;  /* 0x00007610ff177816 */ /* 0x000fe20000000017 */
[----:B---3--:R-:W-:Y:S01]  /*34dc0*/  @!P4 IMAD.MOV.U32 R14, RZ, RZ, R29 ;  /* 0x000000ffff0ec224 */ /* 0x008fe200078e001d */
[----:B0-----:R-:W-:-:S04]  /*34dd0*/  SHF.R.U32.HI R25, RZ, 0x5, R25 ;  /* 0x00000005ff197819 */ /* 0x001fc80000011619 */
[----:B------:R-:W-:-:S04]  /*34de0*/  SGXT.U32 R25, R25, 0x1 ;  /* 0x000000011919781a */ /* 0x000fc80000000000 */
[----:B------:R-:W-:-:S04]  /*34df0*/  LOP3.LUT R25, R25, 0x3e, RZ, 0xfc, !PT ;  /* 0x0000003e19197812 */ /* 0x000fc800078efcff */
[----:B------:R-:W-:Y:S02]  /*34e00*/  ISETP.GE.AND P0, PT, R25, UR15, PT ;  /* 0x0000000f19007c0c */ /* 0x000fe4000bf06270 */
[----:B------:R-:W-:Y:S01]  /*34e10*/  PRMT R24, RZ, 0x7610, R24 ;  /* 0x00007610ff187816 */ /* 0x000fe20000000018 */
[----:B------:R-:W3:Y:S01]  /*34e20*/  LDL.LU R25, [R1+0x3664] ;  /* 0x0036640001197983 */ /* 0x000ee20000300800 */
[----:B----4-:R-:W-:-:S05]  /*34e30*/  @!P4 IMAD.MOV.U32 R15, RZ, RZ, R18 ;  /* 0x000000ffff0fc224 */ /* 0x010fca00078e0012 */
[----:B------:R0:W4:Y:S02]  /*34e40*/  @!P4 LDG.E.U8 R21, desc[UR10][R14.64] ;  /* 0x0000000a0e15c981 */ /* 0x000124000c1e1100 */
[----:B0-----:R-:W-:Y:S02]  /*34e50*/  @!P2 IMAD.MOV.U32 R14, RZ, RZ, R26 ;  /* 0x000000ffff0ea224 */ /* 0x001fe400078e001a */
[----:B------:R-:W-:Y:S02]  /*34e60*/  @!P2 IMAD.MOV.U32 R15, RZ, RZ, R28 ;  /* 0x000000ffff0fa224 */ /* 0x000fe400078e001c */
[----:B------:R-:W2:Y:S04]  /*34e70*/  LDL.LU R28, [R1+0x14] ;  /* 0x00001400011c7983 */ /* 0x000ea80000300800 */
[----:B------:R0:W2:Y:S04]  /*34e80*/  @!P2 LDG.E.U8 R23, desc[UR10][R14.64] ;  /* 0x0000000a0e17a981 */ /* 0x0000a8000c1e1100 */
[----:B------:R-:W2:Y:S01]  /*34e90*/  LDL.LU R26, [R1+0x10] ;  /* 0x00001000011a7983 */ /* 0x000ea20000300800 */
[----:B0-----:R-:W-:-:S02]  /*34ea0*/  @!P3 IMAD.MOV.U32 R14, RZ, RZ, R3 ;  /* 0x000000ffff0eb224 */ /* 0x001fc400078e0003 */
[----:B------:R-:W-:-:S05]  /*34eb0*/  @!P3 IMAD.MOV.U32 R15, RZ, RZ, R17 ;  /* 0x000000ffff0fb224 */ /* 0x000fca00078e0011 */
[----:B------:R0:W2:Y:S02]  /*34ec0*/  @!P3 LDG.E.U8 R24, desc[UR10][R14.64] ;  /* 0x0000000a0e18b981 */ /* 0x0000a4000c1e1100 */
[----:B0-----:R-:W-:Y:S02]  /*34ed0*/  @!P0 IMAD.MOV.U32 R14, RZ, RZ, R0 ;  /* 0x000000ffff0e8224 */ /* 0x001fe400078e0000 */
[----:B------:R-:W-:Y:S02]  /*34ee0*/  @!P0 IMAD.MOV.U32 R15, RZ, RZ, R2 ;  /* 0x000000ffff0f8224 */ /* 0x000fe400078e0002 */
[----:B------:R-:W2:Y:S04]  /*34ef0*/  LDL.LU R2, [R1+0xc] ;  /* 0x00000c0001027983 */ /* 0x000ea80000300800 */
[----:B------:R-:W2:Y:S04]  /*34f00*/  LDL.LU R18, [R1+0x8] ;  /* 0x0000080001127983 */ /* 0x000ea80000300800 */
[----:B------:R-:W2:Y:S04]  /*34f10*/  LDL.LU R0, [R1+0x4] ;  /* 0x0000040001007983 */ /* 0x000ea80000300800 */
[----:B------:R-:W2:Y:S04]  /*34f20*/  LDL.LU R29, [R1] ;  /* 0x00000000011d7983 */ /* 0x000ea80000300800 */
[----:B------:R-:W-:Y:S04]  /*34f30*/  STL [R1+0x2ef8], R14 ;  /* 0x002ef80e01007387 */ /* 0x000fe80000100800 */
        /* <DEDUP_REMOVED lines=434> */
[----:B------:R-:W-:Y:S01]  /*36a60*/  STL [R1+0x3514], R15 ;  /* 0x0035140f01007387 */ /* 0x000fe20000100800 */
[----:B------:R-:W0:Y:S03]  /*36a70*/  S2R R17, SR_TID.X ;  /* 0x0000000000117919 */ /* 0x000e260000002100 */
[----:B------:R-:W-:Y:S04]  /*36a80*/  STL [R1+0x351c], R15 ;  /* 0x00351c0f01007387 */ /* 0x000fe80000100800 */
[----:B------:R-:W-:Y:S01]  /*36a90*/  STL [R1+0x3524], R15 ;  /* 0x0035240f01007387 */ /* 0x000fe20000100800 */
[----:B---3--:R-:W-:-:S03]  /*36aa0*/  PRMT R25, RZ, 0x7610, R25 ;  /* 0x00007610ff197816 */ /* 0x008fc60000000019 */
        /* <DEDUP_REMOVED lines=9> */
[----:B------:R-:W3:Y:S04]  /*36b40*/  @!P0 LDG.E.U8 R25, desc[UR10][R14.64] ;  /* 0x0000000a0e198981 */ /* 0x000ee8000c1e1100 */
        /* <DEDUP_REMOVED lines=17> */
[C---:B0-----:R-:W-:Y:S01]  /*36c60*/  LOP3.LUT R3, R17.reuse, 0x3f, RZ, 0xc0, !PT ;  /* 0x0000003f11037812 */ /* 0x041fe200078ec0ff */
[----:B------:R-:W-:Y:S06]  /*36c70*/  BAR.SYNC.DEFER_BLOCKING 0x0 ;  /* 0x0000000000007b1d */ /* 0x000fec0000010000 */
        /* <DEDUP_REMOVED lines=9> */
[----:B------:R-:W-:Y:S04]  /*36d10*/  STS.U8 [R3+UR6], R22 ;  /* 0x0000001603007988 */ /* 0x000fe80008000006 */
[----:B------:R-:W-:Y:S04]  /*36d20*/  STL [R1+0x3644], R22 ;  /* 0x0036441601007387 */ /* 0x000fe80000100800 */
[----:B--2---:R0:W-:Y:S04]  /*36d30*/  STS.U8 [R3+UR6+0x40], R28 ;  /* 0x0000401c03007988 */ /* 0x0041e80008000006 */
[----:B0-----:R-:W2:Y:S01]  /*36d40*/  LDL.LU R28, [R1+0x3660] ;  /* 0x00366000011c7983 */ /* 0x001ea20000300800 */
[----:B------:R-:W-:-:S04]  /*36d50*/  LOP3.LUT R17, R17, 0x3f, RZ, 0xc0, !PT ;  /* 0x0000003f11117812 */ /* 0x000fc800078ec0ff */
[----:B------:R-:W-:Y:S01]  /*36d60*/  LOP3.LUT R17, R17, 0x8, RZ, 0x3c, !PT ;  /* 0x0000000811117812 */ /* 0x000fe200078e3cff */
[----:B--2---:R-:W-:Y:S04]  /*36d70*/  STS.U8 [R3+UR6+0x200], R28 ;  /* 0x0002001c03007988 */ /* 0x004fe80008000006 */
[----:B------:R-:W-:Y:S04]  /*36d80*/  STS.U8 [R3+UR6+0x240], R27 ;  /* 0x0002401b03007988 */ /* 0x000fe80008000006 */
[----:B------:R-:W-:Y:S04]  /*36d90*/  STS.U8 [R3+UR6+0x400], R4 ;  /* 0x0004000403007988 */ /* 0x000fe80008000006 */
[----:B------:R-:W-:Y:S04]  /*36da0*/  STS.U8 [R3+UR6+0x440], R5 ;  /* 0x0004400503007988 */ /* 0x000fe80008000006 */
[----:B------:R-:W-:Y:S04]  /*36db0*/  STS.U8 [R3+UR6+0x600], R10 ;  /* 0x0006000a03007988 */ /* 0x000fe80008000006 */
[----:B------:R-:W-:Y:S04]  /*36dc0*/  STS.U8 [R3+UR6+0x640], R11 ;  /* 0x0006400b03007988 */ /* 0x000fe80008000006 */
[----:B------:R0:W-:Y:S04]  /*36dd0*/  STS.U8 [R17+UR6+0x80], R26 ;  /* 0x0000801a11007988 */ /* 0x0001e80008000006 */
[----:B0-----:R-:W2:Y:S04]  /*36de0*/  LDL.LU R26, [R1+0x365c] ;  /* 0x00365c00011a7983 */ /* 0x001ea80000300800 */
[----:B------:R-:W-:Y:S04]  /*36df0*/  STS.U8 [R17+UR6+0xc0], R2 ;  /* 0x0000c00211007988 */ /* 0x000fe80008000006 */
[----:B--2---:R-:W-:Y:S04]  /*36e00*/  STS.U8 [R17+UR6+0x280], R26 ;  /* 0x0002801a11007988 */ /* 0x004fe80008000006 */
[----:B------:R-:W-:Y:S04]  /*36e10*/  STS.U8 [R17+UR6+0x2c0], R20 ;  /* 0x0002c01411007988 */ /* 0x000fe80008000006 */
[----:B------:R-:W-:Y:S04]  /*36e20*/  STS.U8 [R17+UR6+0x480], R6 ;  /* 0x0004800611007988 */ /* 0x000fe80008000006 */
[----:B------:R-:W-:Y:S04]  /*36e30*/  STS.U8 [R17+UR6+0x4c0], R7 ;  /* 0x0004c00711007988 */ /* 0x000fe80008000006 */
[----:B------:R-:W-:Y:S04]  /*36e40*/  STS.U8 [R17+UR6+0x680], R12 ;  /* 0x0006800c11007988 */ /* 0x000fe80008000006 */
[----:B------:R0:W-:Y:S04]  /*36e50*/  STS.U8 [R17+UR6+0x6c0], R13 ;  /* 0x0006c00d11007988 */ /* 0x0001e80008000006 */
[----:B0-----:R-:W2:Y:S01]  /*36e60*/  LDL.LU R17, [R1+0x3658] ;  /* 0x0036580001117983 */ /* 0x001ea20000300800 */
[----:B------:R-:W-:-:S05]  /*36e70*/  LOP3.LUT R2, R3, 0x10, RZ, 0x3c, !PT ;  /* 0x0000001003027812 */ /* 0x000fca00078e3cff */
[----:B------:R0:W-:Y:S04]  /*36e80*/  STS.U8 [R2+UR6+0x100], R18 ;  /* 0x0001001202007988 */ /* 0x0001e80008000006 */
[----:B------:R1:W-:Y:S01]  /*36e90*/  STS.U8 [R2+UR6+0x140], R0 ;  /* 0x0001400002007988 */ /* 0x0003e20008000006 */
[C---:B------:R-:W-:Y:S02]  /*36ea0*/  ISETP.GE.AND P0, PT, R3.reuse, UR15, PT ;  /* 0x0000000f03007c0c */ /* 0x040fe4000bf06270 */
[----:B0-----:R-:W-:Y:S01]  /*36eb0*/  LOP3.LUT R18, R3, 0x18, RZ, 0x3c, !PT ;  /* 0x0000001803127812 */ /* 0x001fe200078e3cff */
[----:B-1----:R-:W3:Y:S04]  /*36ec0*/  LDL R0, [R1+0x1d30] ;  /* 0x001d300001007983 */ /* 0x002ee80000100800 */
[----:B------:R-:W3:Y:S04]  /*36ed0*/  LDL.LU R3, [R1+0x3654] ;  /* 0x0036540001037983 */ /* 0x000ee80000300800 */
[----:B--2---:R-:W-:Y:S04]  /*36ee0*/  STS.U8 [R2+UR6+0x300], R17 ;  /* 0x0003001102007988 */ /* 0x004fe80008000006 */
[----:B------:R-:W-:Y:S04]  /*36ef0*/  STS.U8 [R2+UR6+0x340], R16 ;  /* 0x0003401002007988 */ /* 0x000fe80008000006 */
[----:B------:R-:W-:Y:S04]  /*36f00*/  STS.U8 [R2+UR6+0x500], R8 ;  /* 0x0005000802007988 */ /* 0x000fe80008000006 */
[----:B------:R-:W-:Y:S04]  /*36f10*/  STS.U8 [R2+UR6+0x540], R9 ;  /* 0x0005400902007988 */ /* 0x000fe80008000006 */
[----:B------:R-:W-:Y:S04]  /*36f20*/  STS.U8 [R2+UR6+0x700], R19 ;  /* 0x0007001302007988 */ /* 0x000fe80008000006 */
[----:B----4-:R0:W-:Y:S04]  /*36f30*/  STS.U8 [R2+UR6+0x740], R21 ;  /* 0x0007401502007988 */ /* 0x0101e80008000006 */
[----:B------:R1:W-:Y:S04]  /*36f40*/  STS.U8 [R18+UR6+0x180], R29 ;  /* 0x0001801d12007988 */ /* 0x0003e80008000006 */
[----:B0-----:R-:W2:Y:S04]  /*36f50*/  LDL.LU R2, [R1+0x3650] ;  /* 0x0036500001027983 */ /* 0x001ea80000300800 */
[----:B-1----:R-:W4:Y:S04]  /*36f60*/  LDL.LU R29, [R1+0x364c] ;  /* 0x00364c00011d7983 */ /* 0x002f280000300800 */
[----:B----4-:R-:W-:Y:S04]  /*36f70*/  STS.U8 [R18+UR6+0x1c0], R29 ;  /* 0x0001c01d12007988 */ /* 0x010fe80008000006 */
[----:B--2---:R0:W-:Y:S04]  /*36f80*/  STS.U8 [R18+UR6+0x380], R2 ;  /* 0x0003800212007988 */ /* 0x0041e80008000006 */
[----:B---3--:R1:W-:Y:S04]  /*36f90*/  STS.U8 [R18+UR6+0x3c0], R3 ;  /* 0x0003c00312007988 */ /* 0x0083e80008000006 */
[----:B0-----:R-:W2:Y:S04]  /*36fa0*/  LDL R2, [R1+0x1d28] ;  /* 0x001d280001027983 */ /* 0x001ea80000100800 */
[----:B-1----:R-:W3:Y:S01]  /*36fb0*/  LDL.LU R18, [R1+0x3648] ;  /* 0x0036480001127983 */ /* 0x002ee20000300800 */
[----:B------:R-:W0:Y:S01]  /*36fc0*/  S2R R3, SR_TID.X ;  /* 0x0000000000037919 */ /* 0x000e220000002100 */
[----:B------:R-:W-:-:S02]  /*36fd0*/  PRMT R22, RZ, 0x7610, R22 ;  /* 0x00007610ff167816 */ /* 0x000fc40000000016 */
[----:B0-----:R-:W-:-:S04]  /*36fe0*/  LOP3.LUT R3, R3, 0x3f, RZ, 0xc0, !PT ;  /* 0x0000003f03037812 */ /* 0x001fc800078ec0ff */
[----:B------:R-:W-:-:S05]  /*36ff0*/  LOP3.LUT R3, R3, 0x18, RZ, 0x3c, !PT ;  /* 0x0000001803037812 */ /* 0x000fca00078e3cff */
[----:B---3--:R-:W-:Y:S04]  /*37000*/  STS.U8 [R3+UR6+0x580], R18 ;  /* 0x0005801203007988 */ /* 0x008fe80008000006 */
[----:B------:R-:W-:Y:S04]  /*37010*/  STS.U8 [R3+UR6+0x5c0], R23 ;  /* 0x0005c01703007988 */ /* 0x000fe80008000006 */
[----:B------:R-:W-:Y:S04]  /*37020*/  STS.U8 [R3+UR6+0x780], R24 ;  /* 0x0007801803007988 */ /* 0x000fe80008000006 */
[----:B------:R2:W-:Y:S02]  /*37030*/  STS.U8 [R3+UR6+0x7c0], R25 ;  /* 0x0007c01903007988 */ /* 0x0005e40008000006 */
[----:B--2---:R-:W-:-:S02]  /*37040*/  @!P0 IMAD.MOV.U32 R3, RZ, RZ, R2 ;  /* 0x000000ffff038224 */ /* 0x004fc400078e0002 */
[----:B------:R-:W-:Y:S01]  /*37050*/  @!P0 IMAD.MOV.U32 R2, RZ, RZ, R0 ;  /* 0x000000ffff028224 */ /* 0x000fe200078e0000 */
[----:B------:R-:W-:Y:S06]  /*37060*/  BAR.SYNC.DEFER_BLOCKING 0x0 ;  /* 0x0000000000007b1d */ /* 0x000fec0000010000 */
[----:B------:R-:W2:Y:S04]  /*37070*/  LDL.LU R0, [R1+0x1cf8] ;  /* 0x001cf80001007983 */ /* 0x000ea80000300800 */
[----:B------:R-:W3:Y:S04]  /*37080*/  @!P0 LDG.E.U8 R22, desc[UR10][R2.64] ;  /* 0x0000000a02168981 */ /* 0x000ee8000c1e1100 */
[----:B---3--:R0:W-:Y:S04]  /*37090*/  STL [R1+0xbdc], R22 ;  /* 0x000bdc1601007387 */ /* 0x0081e80000100800 */
[----:B0-----:R-:W3:Y:S04]  /*370a0*/  LDL.LU R22, [R1+0x3644] ;  /* 0x0036440001167983 */ /* 0x001ee80000300800 */
[----:B------:R-:W4:Y:S04]  /*370b0*/  LDL R2, [R1+0x1c40] ;  /* 0x001c400001027983 */ /* 0x000f280000100800 */
[----:B------:R-:W4:Y:S01]  /*370c0*/  LDL R3, [R1+0x1c44] ;  /* 0x001c440001037983 */ /* 0x000f220000100800 */
[----:B------:R-:W-:-:S02]  /*370d0*/  PRMT R14, RZ, 0x7610, R14 ;  /* 0x00007610ff0e7816 */ /* 0x000fc4000000000e */
[----:B----4-:R-:W-:-:S04]  /*370e0*/  @!P0 LOP3.LUT R3, R3, R2, RZ, 0x3c, !PT ;  /* 0x0000000203038212 */ /* 0x010fc800078e3cff */
[----:B------:R-:W-:-:S04]  /*370f0*/  @!P0 LOP3.LUT R2, R3, R2, RZ, 0x3c, !PT ;  /* 0x0000000203028212 */ /* 0x000fc800078e3cff */
[----:B------:R-:W-:-:S05]  /*37100*/  @!P0 LOP3.LUT R3, R3, R2, RZ, 0x3c, !PT ;  /* 0x0000000203038212 */ /* 0x000fca00078e3cff */
[----:B------:R-:W4:Y:S04]  /*37110*/  @!P0 LDG.E.U8 R14, desc[UR10][R2.64] ;  /* 0x0000000a020e8981 */ /* 0x000f28000c1e1100 */
[----:B----4-:R0:W-:Y:S04]  /*37120*/  STL [R1+0xbe4], R14 ;  /* 0x000be40e01007387 */ /* 0x0101e80000100800 */
[----:B0-----:R-:W4:Y:S04]  /*37130*/  LDL.LU R14, [R1+0x3640] ;  /* 0x00364000010e7983 */ /* 0x001f280000300800 */
[----:B------:R-:W2:Y:S04]  /*37140*/  LDL R2, [R1+0xc5c] ;  /* 0x000c5c0001027983 */ /* 0x000ea80000100800 */
[----:B------:R-:W2:Y:S01]  /*37150*/  LDL R3, [R1+0xd60] ;  /* 0x000d600001037983 */ /* 0x000ea20000100800 */
[----:B------:R-:W-:-:S02]  /*37160*/  PRMT R15, RZ, 0x7610, R15 ;  /* 0x00007610ff0f7816 */ /* 0x000fc4000000000f */
[----:B--2---:R-:W-:-:S04]  /*37170*/  @!P0 LOP3.LUT R3, R3, R2, RZ, 0x3c, !PT ;  /* 0x0000000203038212 */ /* 0x004fc800078e3cff */
[----:B------:R-:W-:-:S04]  /*37180*/  @!P0 LOP3.LUT R2, R3, R2, RZ, 0x3c, !PT ;  /* 0x0000000203028212 */ /* 0x000fc800078e3cff */
[----:B------:R-:W-:-:S05]  /*37190*/  @!P0 LOP3.LUT R3, R3, R2, RZ, 0x3c, !PT ;  /* 0x0000000203038212 */ /* 0x000fca00078e3cff */
[----:B------:R-:W2:Y:S04]  /*371a0*/  @!P0 LDG.E.U8 R15, desc[UR10][R2.64] ;  /* 0x0000000a020f8981 */ /* 0x000ea8000c1e1100 */
[----:B--2---:R0:W-:Y:S04]  /*371b0*/  STL [R1+0xbe0], R15 ;  /* 0x000be00f01007387 */ /* 0x0041e80000100800 */
[----:B0-----:R-:W2:Y:S04]  /*371c0*/  LDL.LU R15, [R1+0x363c] ;  /* 0x00363c00010f7983 */ /* 0x001ea80000300800 */
[----:B------:R-:W2:Y:S04]  /*371d0*/  LDL R2, [R1+0xd5c] ;  /* 0x000d5c0001027983 */ /* 0x000ea80000100800 */
[----:B------:R-:W2:Y:S01]  /*371e0*/  LDL R3, [R1+0x1c3c] ;  /* 0x001c3c0001037983 */ /* 0x000ea20000100800 */
[----:B----4-:R-:W-:-:S02]  /*371f0*/  PRMT R14, RZ, 0x7610, R14 ;  /* 0x00007610ff0e7816 */ /* 0x010fc4000000000e */
[----:B--2---:R-:W-:-:S04]  /*37200*/  @!P0 LOP3.LUT R3, R3, R2, RZ, 0x3c, !PT ;  /* 0x0000000203038212 */ /* 0x004fc800078e3cff */
[----:B------:R-:W-:-:S04]  /*37210*/  @!P0 LOP3.LUT R2, R3, R2, RZ, 0x3c, !PT ;  /* 0x0000000203028212 */ /* 0x000fc800078e3cff */
[----:B------:R-:W-:-:S05]  /*37220*/  @!P0 LOP3.LUT R3, R3, R2, RZ, 0x3c, !PT ;  /* 0x0000000203038212 */ /* 0x000fca00078e3cff */
[----:B------:R-:W2:Y:S04]  /*37230*/  @!P0 LDG.E.U8 R14, desc[UR10][R2.64] ;  /* 0x0000000a020e8981 */ /* 0x000ea8000c1e1100 */
[----:B--2---:R0:W-:Y:S04]  /*37240*/  STL [R1+0xbd8], R14 ;  /* 0x000bd80e01007387 */ /* 0x0041e80000100800 */
[----:B0-----:R-:W2:Y:S04]  /*37250*/  LDL.LU R14, [R1+0x3638] ;  /* 0x00363800010e7983 */ /* 0x001ea80000300800 */
        /* <DEDUP_REMOVED lines=9> */
[----:B------:R-:W3:Y:S04]  /*372f0*/  LDL R2, [R1+0xd54] ;  /* 0x000d540001027983 */ /* 0x000ee80000100800 */
[----:B------:R-:W3:Y:S01]  /*37300*/  LDL R3, [R1+0x1c34] ;  /* 0x001c340001037983 */ /* 0x000ee20000100800 */
[----:B--2---:R-:W-:-:S02]  /*37310*/  PRMT R14, RZ, 0x7610, R14 ;  /* 0x00007610ff0e7816 */ /* 0x004fc4000000000e */
[----:B---3--:R-:W-:-:S04]  /*37320*/  @!P0 LOP3.LUT R3, R3, R2, RZ, 0x3c, !PT ;  /* 0x0000000203038212 */ /* 0x008fc800078e3cff */
[----:B------:R-:W-:-:S04]  /*37330*/  @!P0 LOP3.LUT R2, R3, R2, RZ, 0x3c, !PT ;  /* 0x0000000203028212 */ /* 0x000fc800078e3cff */
[----:B------:R-:W-:-:S05]  /*37340*/  @!P0 LOP3.LUT R3, R3, R2, RZ, 0x3c, !PT ;  /* 0x0000000203038212 */ /* 0x000fca00078e3cff */
[----:B------:R-:W2:Y:S04]  /*37350*/  @!P0 LDG.E.U8 R14, desc[UR10][R2.64] ;  /* 0x0000000a020e8981 */ /* 0x000ea8000c1e1100 */
[----:B--2---:R0:W-:Y:S04]  /*37360*/  STL [R1+0xbd0], R14 ;  /* 0x000bd00e01007387 */ /* 0x0041e80000100800 */
[----:B0-----:R-:W2:Y:S04]  /*37370*/  LDL.LU R14, [R1+0x3630] ;  /* 0x00363000010e7983 */ /* 0x001ea80000300800 */
[----:B------:R-:W3:Y:S04]  /*37380*/  LDL R2, [R1+0xd50] ;  /* 0x000d500001027983 */ /* 0x000ee80000100800 */
[----:B------:R-:W3:Y:S01]  /*37390*/  LDL R3, [R1+0x1c30] ;  /* 0x001c300001037983 */ /* 0x000ee20000100800 */
[----:B----4-:R-:W-:-:S02]  /*373a0*/  PRMT R15, RZ, 0x7610, R15 ;  /* 0x00007610ff0f7816 */ /* 0x010fc4000000000f */
[----:B---3--:R-:W-:-:S04]  /*373b0*/  @!P0 LOP3.LUT R3, R3, R2, RZ, 0x3c, !PT ;  /* 0x0000000203038212 */ /* 0x008fc800078e3cff */
[----:B------:R-:W-:-:S04]  /*373c0*/  @!P0 LOP3.LUT R2, R3, R2, RZ, 0x3c, !PT ;  /* 0x0000000203028212 */ /* 0x000fc800078e3cff */
[----:B------:R-:W-:-:S05]  /*373d0*/  @!P0 LOP3.LUT R3, R3, R2, RZ, 0x3c, !PT ;  /* 0x0000000203038212 */ /* 0x000fca00078e3cff */
[----:B------:R-:W3:Y:S04]  /*373e0*/  @!P0 LDG.E.U8 R15, desc[UR10][R2.64] ;  /* 0x0000000a020f8981 */ /* 0x000ee8000c1e1100 */
[----:B---3--:R0:W-:Y:S04]  /*373f0*/  STL [R1+0xbcc], R15 ;  /* 0x000bcc0f01007387 */ /* 0x0081e80000100800 */
[----:B0-----:R-:W3:Y:S04]  /*37400*/  LDL.LU R15, [R1+0x362c] ;  /* 0x00362c00010f7983 */ /* 0x001ee80000300800 */
[----:B------:R-:W4:Y:S04]  /*37410*/  LDL R2, [R1+0xd4c] ;  /* 0x000d4c0001027983 */ /* 0x000f280000100800 */
[----:B------:R-:W4:Y:S01]  /*37420*/  LDL R3, [R1+0x1c2c] ;  /* 0x001c2c0001037983 */ /* 0x000f220000100800 */
[----:B--2---:R-:W-:-:S02]  /*37430*/  PRMT R14, RZ, 0x7610, R14 ;  /* 0x00007610ff0e7816 */ /* 0x004fc4000000000e */
[----:B----4-:R-:W-:-:S04]  /*37440*/  @!P0 LOP3.LUT R3, R3, R2, RZ, 0x3c, !PT ;  /* 0x0000000203038212 */ /* 0x010fc800078e3cff */
[----:B------:R-:W-:-:S04]  /*37450*/  @!P0 LOP3.LUT R2, R3, R2, RZ, 0x3c, !PT ;  /* 0x0000000203028212 */ /* 0x000fc800078e3cff */
[----:B------:R-:W-:-:S05]  /*37460*/  @!P0 LOP3.LUT R3, R3, R2, RZ, 0x3c, !PT ;  /* 0x0000000203038212 */ /* 0x000fca00078e3cff */
[----:B------:R-:W2:Y:S04]  /*37470*/  @!P0 LDG.E.U8 R14, desc[UR10][R2.64] ;  /* 0x0000000a020e8981 */ /* 0x000ea8000c1e1100 */
[----:B--2---:R0:W-:Y:S04]  /*37480*/  STL [R1+0xbc8], R14 ;  /* 0x000bc80e01007387 */ /* 0x0041e80000100800 */
[----:B0-----:R-:W2:Y:S04]  /*37490*/  LDL.LU R14, [R1+0x3628] ;  /* 0x00362800010e7983 */ /* 0x001ea80000300800 */
[----:B------:R-:W4:Y:S04]  /*374a0*/  LDL R2, [R1+0xd48] ;  /* 0x000d480001027983 */ /* 0x000f280000100800 */
[----:B------:R-:W4:Y:S01]  /*374b0*/  LDL R3, [R1+0x1c28] ;  /* 0x001c280001037983 */ /* 0x000f220000100800 */
[----:B---3--:R-:W-:-:S02]  /*374c0*/  PRMT R15, RZ, 0x7610, R15 ;  /* 0x00007610ff0f7816 */ /* 0x008fc4000000000f */
[----:B----4-:R-:W-:-:S04]  /*374d0*/  @!P0 LOP3.LUT R3, R3, R2, RZ, 0x3c, !PT ;  /* 0x0000000203038212 */ /* 0x010fc800078e3cff */
        /* <DEDUP_REMOVED lines=3980> */
[----:B------:R0:W4:Y:S04]  /*46da0*/  @!P0 LDG.E.U8 R28, desc[UR10][R2.64] ;  /* 0x0000000a021c8981 */ /* 0x000128000c1e1100 */
[----:B------:R-:W0:Y:S04]  /*46db0*/  LDL R2, [R1+0xe50] ;  /* 0x000e500001027983 */ /* 0x000e280000100800 */
[----:B------:R-:W0:Y:S01]  /*46dc0*/  LDL R3, [R1+0xe54] ;  /* 0x000e540001037983 */ /* 0x000e220000100800 */
[----:B---3--:R-:W-:Y:S02]  /*46dd0*/  PRMT R15, RZ, 0x7610, R15 ;  /* 0x00007610ff0f7816 */ /* 0x008fe4000000000f */
[----:B0-----:R-:W-:-:S04]  /*46de0*/  @!P0 LOP3.LUT R3, R3, R2, RZ, 0x3c, !PT ;  /* 0x0000000203038212 */ /* 0x001fc800078e3cff */
[----:B------:R-:W-:-:S04]  /*46df0*/  @!P0 LOP3.LUT R2, R3, R2, RZ, 0x3c, !PT ;  /* 0x0000000203028212 */ /* 0x000fc800078e3cff */
[----:B------:R-:W-:-:S05]  /*46e00*/  @!P0 LOP3.LUT R3, R3, R2, RZ, 0x3c, !PT ;  /* 0x0000000203038212 */ /* 0x000fca00078e3cff */
[----:B------:R-:W3:Y:S04]  /*46e10*/  @!P0 LDG.E.U8 R15, desc[UR10][R2.64] ;  /* 0x0000000a020f8981 */ /* 0x000ee8000c1e1100 */
[----:B----4-:R0:W-:Y:S04]  /*46e20*/  STL [R1+0xa4], R28 ;  /* 0x0000a41c01007387 */ /* 0x0101e80000100800 */
[----:B0-----:R-:W4:Y:S04]  /*46e30*/  LDL R28, [R1+0xe2c] ;  /* 0x000e2c00011c7983 */ /* 0x001f280000100800 */
[----:B---3--:R0:W-:Y:S04]  /*46e40*/  STL [R1+0xa0], R15 ;  /* 0x0000a00f01007387 */ /* 0x0081e80000100800 */
[----:B0-----:R-:W3:Y:S04]  /*46e50*/  LDL.LU R15, [R1+0x2f3c] ;  /* 0x002f3c00010f7983 */ /* 0x001ee80000300800 */
        /* <DEDUP_REMOVED lines=11> */
[----:B------:R-:W-:-:S02]  /*46f10*/  PRMT R15, RZ, 0x7610, R15 ;  /* 0x00007610ff0f7816 */ /* 0x000fc4000000000f */
[----:B---3--:R-:W-:-:S04]  /*46f20*/  @!P0 LOP3.LUT R3, R3, R2, RZ, 0x3c, !PT ;  /* 0x0000000203038212 */ /* 0x008fc800078e3cff */
[----:B------:R-:W-:-:S04]  /*46f30*/  @!P0 LOP3.LUT R2, R3, R2, RZ, 0x3c, !PT ;  /* 0x0000000203028212 */ /* 0x000fc800078e3cff */
[----:B------:R-:W-:-:S05]  /*46f40*/  @!P0 LOP3.LUT R3, R3, R2, RZ, 0x3c, !PT ;  /* 0x0000000203038212 */ /* 0x000fca00078e3cff */
[----:B------:R-:W3:Y:S04]  /*46f50*/  @!P0 LDG.E.U8 R15, desc[UR10][R2.64] ;  /* 0x0000000a020f8981 */ /* 0x000ee8000c1e1100 */
        /* <DEDUP_REMOVED lines=17> */
[----:B------:R-:W3:Y:S01]  /*47070*/  @!P0 LDG.E.U8 R15, desc[UR10][R2.64] ;  /* 0x0000000a020f8981 */ /* 0x000ee2000c1e1100 */
[----:B--2---:R-:W-:-:S03]  /*47080*/  PRMT R14, RZ, 0x7610, R14 ;  /* 0x00007610ff0e7816 */ /* 0x004fc6000000000e */
[----:B---3--:R0:W-:Y:S04]  /*47090*/  STL [R1+0x90], R15 ;  /* 0x0000900f01007387 */ /* 0x0081e80000100800 */
[----:B0-----:R-:W2:Y:S04]  /*470a0*/  LDL.LU R15, [R1+0x2f2c] ;  /* 0x002f2c00010f7983 */ /* 0x001ea80000300800 */
[----:B------:R-:W3:Y:S01]  /*470b0*/  LDL R3, [R1+0xe28] ;  /* 0x000e280001037983 */ /* 0x000ee20000100800 */
[----:B----4-:R-:W-:-:S03]  /*470c0*/  @!P0 IMAD.MOV.U32 R2, RZ, RZ, R28 ;  /* 0x000000ffff028224 */ /* 0x010fc600078e001c */
[----:B------:R-:W4:Y:S04]  /*470d0*/  LDL R28, [R1+0xdfc] ;  /* 0x000dfc00011c7983 */ /* 0x000f280000100800 */
[----:B---3--:R-:W3:Y:S04]  /*470e0*/  @!P0 LDG.E.U8 R14, desc[UR10][R2.64] ;  /* 0x0000000a020e8981 */ /* 0x008ee8000c1e1100 */
        /* <DEDUP_REMOVED lines=20> */
[----:B------:R-:W2:Y:S04]  /*47230*/  LDL R2, [R1+0xe10] ;  /* 0x000e100001027983 */ /* 0x000ea80000100800 */
[----:B------:R-:W2:Y:S02]  /*47240*/  LDL R3, [R1+0xe14] ;  /* 0x000e140001037983 */ /* 0x000ea40000100800 */
[----:B--2---:R-:W-:-:S02]  /*47250*/  @!P0 LOP3.LUT R3, R3, R2, RZ, 0x3c, !PT ;  /* 0x0000000203038212 */ /* 0x004fc400078e3cff */
[----:B---3--:R-:W-:Y:S02]  /*47260*/  PRMT R14, RZ, 0x7610, R14 ;  /* 0x00007610ff0e7816 */ /* 0x008fe4000000000e */
[----:B------:R-:W-:-:S04]  /*47270*/  @!P0 LOP3.LUT R2, R3, R2, RZ, 0x3c, !PT ;  /* 0x0000000203028212 */ /* 0x000fc800078e3cff */
[----:B------:R-:W-:-:S05]  /*47280*/  @!P0 LOP3.LUT R3, R3, R2, RZ, 0x3c, !PT ;  /* 0x0000000203038212 */ /* 0x000fca00078e3cff */
[----:B------:R-:W2:Y:S04]  /*47290*/  @!P0 LDG.E.U8 R14, desc[UR10][R2.64] ;  /* 0x0000000a020e8981 */ /* 0x000ea8000c1e1100 */
[----:B--2---:R0:W-:Y:S04]  /*472a0*/  STL [R1+0x80], R14 ;  /* 0x0000800e01007387 */ /* 0x0041e80000100800 */
[----:B0-----:R-:W2:Y:S04]  /*472b0*/  LDL.LU R14, [R1+0x2f1c] ;  /* 0x002f1c00010e7983 */ /* 0x001ea80000300800 */
[----:B------:R-:W3:Y:S04]  /*472c0*/  LDL R2, [R1+0xe08] ;  /* 0x000e080001027983 */ /* 0x000ee80000100800 */
[----:B------:R-:W3:Y:S02]  /*472d0*/  LDL R3, [R1+0xe0c] ;  /* 0x000e0c0001037983 */ /* 0x000ee40000100800 */
[----:B---3--:R-:W-:-:S02]  /*472e0*/  @!P0 LOP3.LUT R3, R3, R2, RZ, 0x3c, !PT ;  /* 0x0000000203038212 */ /* 0x008fc400078e3cff */
[----:B--2---:R-:W-:Y:S02]  /*472f0*/  PRMT R14, RZ, 0x7610, R14 ;  /* 0x00007610ff0e7816 */ /* 0x004fe4000000000e */
        /* <DEDUP_REMOVED lines=11> */
[----:B------:R-:W2:Y:S01]  /*473b0*/  @!P0 LDG.E.U8 R14, desc[UR10][R2.64] ;  /* 0x0000000a020e8981 */ /* 0x000ea2000c1e1100 */
[----:B------:R-:W-:-:S03]  /*473c0*/  PRMT R26, RZ, 0x7610, R26 ;  /* 0x00007610ff1a7816 */ /* 0x000fc6000000001a */
[----:B--2---:R0:W-:Y:S04]  /*473d0*/  STL [R1+0x78], R14 ;  /* 0x0000780e01007387 */ /* 0x0041e80000100800 */
[----:B0-----:R-:W2:Y:S04]  /*473e0*/  LDL.LU R14, [R1+0x2f14] ;  /* 0x002f1400010e7983 */ /* 0x001ea80000300800 */
[----:B------:R-:W3:Y:S01]  /*473f0*/  LDL R3, [R1+0xdf8] ;  /* 0x000df80001037983 */ /* 0x000ee20000100800 */
[----:B----4-:R-:W-:-:S03]  /*47400*/  @!P0 IMAD.MOV.U32 R2, RZ, RZ, R28 ;  /* 0x000000ffff028224 */ /* 0x010fc600078e001c */
[----:B------:R-:W4:Y:S04]  /*47410*/  LDL R28, [R1+0xdc8] ;  /* 0x000dc800011c7983 */ /* 0x000f280000100800 */
[----:B---3--:R0:W3:Y:S04]  /*47420*/  @!P0 LDG.E.U8 R26, desc[UR10][R2.64] ;  /* 0x0000000a021a8981 */ /* 0x0080e8000c1e1100 */
[----:B------:R-:W0:Y:S04]  /*47430*/  LDL R2, [R1+0xdf0] ;  /* 0x000df00001027983 */ /* 0x000e280000100800 */
[----:B------:R-:W0:Y:S01]  /*47440*/  LDL R3, [R1+0xdf4] ;  /* 0x000df40001037983 */ /* 0x000e220000100800 */
[----:B--2---:R-:W-:-:S02]  /*47450*/  PRMT R14, RZ, 0x7610, R14 ;  /* 0x00007610ff0e7816 */ /* 0x004fc4000000000e */
[----:B0-----:R-:W-:-:S04]  /*47460*/  @!P0 LOP3.LUT R3, R3, R2, RZ, 0x3c, !PT ;  /* 0x0000000203038212 */ /* 0x001fc800078e3cff */
[----:B------:R-:W-:-:S04]  /*47470*/  @!P0 LOP3.LUT R2, R3, R2, RZ, 0x3c, !PT ;  /* 0x0000000203028212 */ /* 0x000fc800078e3cff */
[----:B------:R-:W-:-:S05]  /*47480*/  @!P0 LOP3.LUT R3, R3, R2, RZ, 0x3c, !PT ;  /* 0x0000000203038212 */ /* 0x000fca00078e3cff */
[----:B------:R-:W2:Y:S04]  /*47490*/  @!P0 LDG.E.U8 R14, desc[UR10][R2.64] ;  /* 0x0000000a020e8981 */ /* 0x000ea8000c1e1100 */
[----:B---3--:R0:W-:Y:S04]  /*474a0*/  STL [R1+0x74], R26 ;  /* 0x0000741a01007387 */ /* 0x0081e80000100800 */
[----:B0-----:R-:W3:Y:S04]  /*474b0*/  LDL R26, [R1+0xdcc] ;  /* 0x000dcc00011a7983 */ /* 0x001ee80000100800 */
[----:B--2---:R0:W-:Y:S04]  /*474c0*/  STL [R1+0x70], R14 ;  /* 0x0000700e01007387 */ /* 0x0041e80000100800 */
[----:B0-----:R-:W2:Y:S04]  /*474d0*/  LDL.LU R14, [R1+0x2f10] ;  /* 0x002f1000010e7983 */ /* 0x001ea80000300800 */
[----:B------:R-:W2:Y:S04]  /*474e0*/  LDL R2, [R1+0xde8] ;  /* 0x000de80001027983 */ /* 0x000ea80000100800 */
[----:B------:R-:W2:Y:S02]  /*474f0*/  LDL R3, [R1+0xdec] ;  /* 0x000dec0001037983 */ /* 0x000ea40000100800 */
[----:B--2---:R-:W-:-:S02]  /*47500*/  @!P0 LOP3.LUT R3, R3, R2, RZ, 0x3c, !PT ;  /* 0x0000000203038212 */ /* 0x004fc400078e3cff */
[----:B------:R-:W-:Y:S02]  /*47510*/  PRMT R14, RZ, 0x7610, R14 ;  /* 0x00007610ff0e7816 */ /* 0x000fe4000000000e */
[----:B------:R-:W-:-:S04]  /*47520*/  @!P0 LOP3.LUT R2, R3, R2, RZ, 0x3c, !PT ;  /* 0x0000000203028212 */ /* 0x000fc800078e3cff */
[----:B------:R-:W-:-:S05]  /*47530*/  @!P0 LOP3.LUT R3, R3, R2, RZ, 0x3c, !PT ;  /* 0x0000000203038212 */ /* 0x000fca00078e3cff */
[----:B------:R-:W2:Y:S04]  /*47540*/  @!P0 LDG.E.U8 R14, desc[UR10][R2.64] ;  /* 0x0000000a020e8981 */ /* 0x000ea8000c1e1100 */
        /* <DEDUP_REMOVED lines=28> */
[----:B0-----:R-:W2:Y:S01]  /*47710*/  LDL.LU R14, [R1+0x2f00] ;  /* 0x002f0000010e7983 */ /* 0x001ea20000300800 */
[----:B---3--:R-:W-:Y:S02]  /*47720*/  @!P0 IMAD.MOV.U32 R2, RZ, RZ, R26 ;  /* 0x000000ffff028224 */ /* 0x008fe400078e001a */
[----:B----4-:R-:W-:Y:S01]  /*47730*/  @!P0 IMAD.MOV.U32 R3, RZ, RZ, R28 ;  /* 0x000000ffff038224 */ /* 0x010fe200078e001c */
[----:B------:R-:W3:Y:S04]  /*47740*/  LDL R26, [R1+0xda4] ;  /* 0x000da400011a7983 */ /* 0x000ee80000100800 */
[----:B------:R-:W4:Y:S01]  /*47750*/  LDL R28, [R1+0xda0] ;  /* 0x000da000011c7983 */ /* 0x000f220000100800 */
[----:B--2---:R-:W-:-:S06]  /*47760*/  PRMT R14, RZ, 0x7610, R14 ;  /* 0x00007610ff0e7816 */ /* 0x004fcc000000000e */
        /* <DEDUP_REMOVED lines=18> */
[----:B------:R0:W2:Y:S04]  /*47890*/  @!P0 LDG.E.U8 R14, desc[UR10][R2.64] ;  /* 0x0000000a020e8981 */ /* 0x0000a8000c1e1100 */
[----:B------:R-:W0:Y:S04]  /*478a0*/  LDL R2, [R1+0xdb0] ;  /* 0x000db00001027983 */ /* 0x000e280000100800 */
[----:B------:R-:W0:Y:S01]  /*478b0*/  LDL R3, [R1+0xdb4] ;  /* 0x000db40001037983 */ /* 0x000e220000100800 */
[----:B------:R-:W-:Y:S02]  /*478c0*/  PRMT R15, RZ, 0x7610, R15 ;  /* 0x00007610ff0f7816 */ /* 0x000fe4000000000f */
[----:B0-----:R-:W-:-:S04]  /*478d0*/  @!P0 LOP3.LUT R3, R3, R2, RZ, 0x3c, !PT ;  /* 0x0000000203038212 */ /* 0x001fc800078e3cff */
[----:B------:R-:W-:-:S04]  /*478e0*/  @!P0 LOP3.LUT R2, R3, R2, RZ, 0x3c, !PT ;  /* 0x0000000203028212 */ /* 0x000fc800078e3cff */
[----:B------:R-:W-:-:S05]  /*478f0*/  @!P0 LOP3.LUT R3, R3, R2, RZ, 0x3c, !PT ;  /* 0x0000000203038212 */ /* 0x000fca00078e3cff */
[----:B------:R-:W3:Y:S04]  /*47900*/  @!P0 LDG.E.U8 R15, desc[UR10][R2.64] ;  /* 0x0000000a020f8981 */ /* 0x000ee8000c1e1100 */
[----:B--2---:R0:W-:Y:S04]  /*47910*/  STL [R1+0x54], R14 ;  /* 0x0000540e01007387 */ /* 0x0041e80000100800 */
[----:B0-----:R-:W2:Y:S04]  /*47920*/  LDL R14, [R1+0xd94] ;  /* 0x000d9400010e7983 */ /* 0x001ea80000100800 */
[----:B---3--:R0:W-:Y:S04]  /*47930*/  STL [R1+0x50], R15 ;  /* 0x0000500f01007387 */ /* 0x0081e80000100800 */
[----:B0-----:R-:W3:Y:S04]  /*47940*/  LDL.LU R15, [R1+0x2ef4] ;  /* 0x002ef400010f7983 */ /* 0x001ee80000300800 */
[----:B------:R-:W2:Y:S04]  /*47950*/  LDL R2, [R1+0xda8] ;  /* 0x000da80001027983 */ /* 0x000ea80000100800 */
[----:B------:R-:W2:Y:S01]  /*47960*/  LDL R3, [R1+0xdac] ;  /* 0x000dac0001037983 */ /* 0x000ea20000100800 */
[----:B------:R-:W-:-:S02]  /*47970*/  PRMT R29, RZ, 0x7610, R29 ;  /* 0x00007610ff1d7816 */ /* 0x000fc4000000001d */
[----:B--2---:R-:W-:-:S04]  /*47980*/  @!P0 LOP3.LUT R3, R3, R2, RZ, 0x3c, !PT ;  /* 0x0000000203038212 */ /* 0x004fc800078e3cff */
[----:B------:R-:W-:-:S04]  /*47990*/  @!P0 LOP3.LUT R2, R3, R2, RZ, 0x3c, !PT ;  /* 0x0000000203028212 */ /* 0x000fc800078e3cff */
[----:B------:R-:W-:Y:S02]  /*479a0*/  @!P0 LOP3.LUT R3, R3, R2, RZ, 0x3c, !PT ;  /* 0x0000000203038212 */ /* 0x000fe400078e3cff */
[----:B---3--:R-:W-:-:S03]  /*479b0*/  PRMT R15, RZ, 0x7610, R15 ;  /* 0x00007610ff0f7816 */ /* 0x008fc6000000000f */
[----:B------:R0:W2:Y:S02]  /*479c0*/  @!P0 LDG.E.U8 R29, desc[UR10][R2.64] ;  /* 0x0000000a021d8981 */ /* 0x0000a4000c1e1100 */
[----:B0-----:R-:W-:Y:S02]  /*479d0*/  @!P0 IMAD.MOV.U32 R2, RZ, RZ, R26 ;  /* 0x000000ffff028224 */ /* 0x001fe400078e001a */
[----:B----4-:R-:W-:-:S05]  /*479e0*/  @!P0 IMAD.MOV.U32 R3, RZ, RZ, R28 ;  /* 0x000000ffff038224 */ /* 0x010fca00078e001c */
[----:B------:R-:W3:Y:S04]  /*479f0*/  @!P0 LDG.E.U8 R15, desc[UR10][R2.64] ;  /* 0x0000000a020f8981 */ /* 0x000ee8000c1e1100 */
[----:B--2---:R0:W-:Y:S04]  /*47a00*/  STL [R1+0x4c], R29 ;  /* 0x00004c1d01007387 */ /* 0x0041e80000100800 */
[----:B------:R-:W2:Y:S04]  /*47a10*/  LDL R28, [R1+0xd7c] ;  /* 0x000d7c00011c7983 */ /* 0x000ea80000100800 */
[----:B------:R-:W4:Y:S04]  /*47a20*/  LDL R26, [R1+0x1c4c] ;  /* 0x001c4c00011a7983 */ /* 0x000f280000100800 */
[----:B0-----:R-:W2:Y:S04]  /*47a30*/  LDL R29, [R1+0xd84] ;  /* 0x000d8400011d7983 */ /* 0x001ea80000100800 */
        /* <DEDUP_REMOVED lines=11> */
[----:B------:R-:W3:Y:S01]  /*47af0*/  LDL R3, [R1+0xd90] ;  /* 0x000d900001037983 */ /* 0x000ee20000100800 */
[----:B------:R-:W-:-:S03]  /*47b00*/  @!P0 IMAD.MOV.U32 R2, RZ, RZ, R14 ;  /* 0x000000ffff028224 */ /* 0x000fc600078e000e */
[----:B------:R-:W4:Y:S01]  /*47b10*/  LDL R14, [R1+0x1c54] ;  /* 0x001c5400010e7983 */ /* 0x000f220000100800 */
[----:B--2---:R-:W-:-:S06]  /*47b20*/  PRMT R15, RZ, 0x7610, R15 ;  /* 0x00007610ff0f7816 */ /* 0x004fcc000000000f */
[----:B---3--:R-:W2:Y:S04]  /*47b30*/  @!P0 LDG.E.U8 R15, desc[UR10][R2.64] ;  /* 0x0000000a020f8981 */ /* 0x008ea8000c1e1100 */
        /* <DEDUP_REMOVED lines=13> */
[----:B------:R-:W-:Y:S01]  /*47c10*/  @!P0 IMAD.MOV.U32 R2, RZ, RZ, R29 ;  /* 0x000000ffff028224 */ /* 0x000fe200078e001d */
[----:B------:R-:W-:-:S04]  /*47c20*/  PRMT R8, RZ, 0x7610, R8 ;  /* 0x00007610ff087816 */ /* 0x000fc80000000008 */
[----:B---3--:R4:W3:Y:S02]  /*47c30*/  @!P0 LDG.E.U8 R13, desc[UR10][R2.64] ;  /* 0x0000000a020d8981 */ /* 0x0088e4000c1e1100 */
[----:B----4-:R-:W-:Y:S02]  /*47c40*/  @!P0 IMAD.MOV.U32 R2, RZ, RZ, R26 ;  /* 0x000000ffff028224 */ /* 0x010fe400078e001a */
[----:B------:R-:W-:-:S05]  /*47c50*/  @!P0 IMAD.MOV.U32 R3, RZ, RZ, R28 ;  /* 0x000000ffff038224 */ /* 0x000fca00078e001c */
[----:B------:R0:W4:Y:S04]  /*47c60*/  @!P0 LDG.E.U8 R8, desc[UR10][R2.64] ;  /* 0x0000000a02088981 */ /* 0x000128000c1e1100 */
[----:B---3--:R1:W-:Y:S04]  /*47c70*/  STL [R1+0x38], R13 ;  /* 0x0000380d01007387 */ /* 0x0083e80000100800 */
[----:B------:R-:W3:Y:S01]  /*47c80*/  LDL R3, [R1+0xd78] ;  /* 0x000d780001037983 */ /* 0x000ee20000100800 */
[----:B------:R-:W-:Y:S01]  /*47c90*/  PRMT R7, RZ, 0x7610, R7 ;  /* 0x00007610ff077816 */ /* 0x000fe20000000007 */
[----:B0-----:R-:W-:-:S02]  /*47ca0*/  @!P0 IMAD.MOV.U32 R2, RZ, RZ, R14 ;  /* 0x000000ffff028224 */ /* 0x001fc400078e000e */
[----:B------:R-:W3:Y:S04]  /*47cb0*/  LDL R29, [R1+0xd6c] ;  /* 0x000d6c00011d7983 */ /* 0x000ee80000100800 */
[----:B------:R-:W3:Y:S04]  /*47cc0*/  LDL R28, [R1+0x1c6c] ;  /* 0x001c6c00011c7983 */ /* 0x000ee80000100800 */
[----:B------:R-:W3:Y:S04]  /*47cd0*/  LDL R26, [R1+0xd68] ;  /* 0x000d6800011a7983 */ /* 0x000ee80000100800 */
[----:B-1----:R-:W3:Y:S04]  /*47ce0*/  LDL R13, [R1+0x1c64] ;  /* 0x001c6400010d7983 */ /* 0x002ee80000100800 */
[----:B----4-:R0:W-:Y:S01]  /*47cf0*/  STL [R1+0x34], R8 ;  /* 0x0000340801007387 */ /* 0x0101e20000100800 */
[----:B--2---:R-:W-:-:S03]  /*47d00*/  PRMT R15, RZ, 0x7610, R15 ;  /* 0x00007610ff0f7816 */ /* 0x004fc6000000000f */
[----:B------:R-:W2:Y:S04]  /*47d10*/  LDL R14, [R1+0x1c48] ;  /* 0x001c4800010e7983 */ /* 0x000ea80000100800 */
[----:B0-----:R-:W4:Y:S04]  /*47d20*/  LDL R8, [R1+0x1c74] ;  /* 0x001c740001087983 */ /* 0x001f280000100800 */
[----:B---3--:R0:W3:Y:S04]  /*47d30*/  @!P0 LDG.E.U8 R7, desc[UR10][R2.64] ;  /* 0x0000000a02078981 */ /* 0x0080e8000c1e1100 */
[----:B------:R-:W0:Y:S04]  /*47d40*/  LDL R2, [R1+0xd74] ;  /* 0x000d740001027983 */ /* 0x000e280000100800 */
[----:B------:R-:W0:Y:S02]  /*47d50*/  LDL R3, [R1+0x1c5c] ;  /* 0x001c5c0001037983 */ /* 0x000e240000100800 */
        /* <DEDUP_REMOVED lines=8> */
[----:B------:R-:W2:Y:S01]  /*47de0*/  LDL R3, [R1+0xd70] ;  /* 0x000d700001037983 */ /* 0x000ea20000100800 */
[----:B------:R-:W-:Y:S01]  /*47df0*/  PRMT R11, RZ, 0x7610, R11 ;  /* 0x00007610ff0b7816 */ /* 0x000fe2000000000b */
[----:B------:R-:W-:Y:S01]  /*47e00*/  @!P0 IMAD.MOV.U32 R2, RZ, RZ, R13 ;  /* 0x000000ffff028224 */ /* 0x000fe200078e000d */
[----:B------:R-:W-:Y:S01]  /*47e10*/  PRMT R27, RZ, 0x7610, R27 ;  /* 0x00007610ff1b7816 */ /* 0x000fe2000000001b */
[----:B------:R-:W3:Y:S04]  /*47e20*/  LDL R13, [R1+0x1c50] ;  /* 0x001c5000010d7983 */ /* 0x000ee80000100800 */
[----:B--2---:R0:W2:Y:S02]  /*47e30*/  @!P0 LDG.E.U8 R11, desc[UR10][R2.64] ;  /* 0x0000000a020b8981 */ /* 0x0040a4000c1e1100 */
[----:B0-----:R-:W-:-:S02]  /*47e40*/  @!P0 IMAD.MOV.U32 R2, RZ, RZ, R28 ;  /* 0x000000ffff028224 */ /* 0x001fc400078e001c */
[----:B------:R-:W-:-:S05]  /*47e50*/  @!P0 IMAD.MOV.U32 R3, RZ, RZ, R29 ;  /* 0x000000ffff038224 */ /* 0x000fca00078e001d */
[----:B------:R4:W3:Y:S02]  /*47e60*/  @!P0 LDG.E.U8 R27, desc[UR10][R2.64] ;  /* 0x0000000a021b8981 */ /* 0x0008e4000c1e1100 */
[----:B----4-:R-:W-:Y:S02]  /*47e70*/  @!P0 IMAD.MOV.U32 R2, RZ, RZ, R8 ;  /* 0x000000ffff028224 */ /* 0x010fe400078e0008 */
[----:B--2---:R0:W-:Y:S04]  /*47e80*/  STL [R1+0x28], R11 ;  /* 0x0000280b01007387 */ /* 0x0041e80000100800 */
[----:B0-----:R-:W2:Y:S04]  /*47e90*/  LDL R11, [R1+0x1c84] ;  /* 0x001c8400010b7983 */ /* 0x001ea80000100800 */
[----:B---3--:R0:W-:Y:S04]  /*47ea0*/  STL [R1+0x24], R27 ;  /* 0x0000241b01007387 */ /* 0x0081e80000100800 */
[----:B------:R-:W3:Y:S04]  /*47eb0*/  LDL R8, [R1+0x1c8c] ;  /* 0x001c8c0001087983 */ /* 0x000ee80000100800 */
[----:B0-----:R-:W4:Y:S01]  /*47ec0*/  LDL R27, [R1+0x1c58] ;  /* 0x001c5800011b7983 */ /* 0x001f220000100800 */
[----:B------:R-:W-:Y:S01]  /*47ed0*/  PRMT R25, RZ, 0x7610, R25 ;  /* 0x00007610ff197816 */ /* 0x000fe20000000019 */
[----:B------:R-:W-:Y:S01]  /*47ee0*/  @!P0 IMAD.MOV.U32 R3, RZ, RZ, R26 ;  /* 0x000000ffff038224 */ /* 0x000fe200078e001a */
[----:B------:R-:W-:-:S02]  /*47ef0*/  PRMT R6, RZ, 0x7610, R6 ;  /* 0x00007610ff067816 */ /* 0x000fc40000000006 */
[----:B------:R-:W-:Y:S02]  /*47f00*/  PRMT R10, RZ, 0x7610, R10 ;  /* 0x00007610ff0a7816 */ /* 0x000fe4000000000a */
[----:B------:R-:W-:Y:S01]  /*47f10*/  PRMT R9, RZ, 0x7610, R9 ;  /* 0x00007610ff097816 */ /* 0x000fe20000000009 */
[----:B------:R-:W4:Y:S04]  /*47f20*/  LDL R26, [R1+0x1c60] ;  /* 0x001c6000011a7983 */ /* 0x000f280000100800 */
[----:B------:R0:W4:Y:S02]  /*47f30*/  @!P0 LDG.E.U8 R25, desc[UR10][R2.64] ;  /* 0x0000000a02198981 */ /* 0x000124000c1e1100 */
[----:B0-----:R-:W-:Y:S02]  /*47f40*/  @!P0 IMAD.MOV.U32 R2, RZ, RZ, R7 ;  /* 0x000000ffff028224 */ /* 0x001fe400078e0007 */
[----:B------:R-:W-:-:S05]  /*47f50*/  @!P0 IMAD.MOV.U32 R3, RZ, RZ, R14 ;  /* 0x000000ffff038224 */ /* 0x000fca00078e000e */
[----:B------:R0:W4:Y:S02]  /*47f60*/  @!P0 LDG.E.U8 R6, desc[UR10][R2.64] ;  /* 0x0000000a02068981 */ /* 0x000124000c1e1100 */
[----:B0-----:R-:W-:Y:S02]  /*47f70*/  @!P0 IMAD.MOV.U32 R3, RZ, RZ, R13 ;  /* 0x000000ffff038224 */ /* 0x001fe400078e000d */
[----:B--2---:R-:W-:-:S05]  /*47f80*/  @!P0 IMAD.MOV.U32 R2, RZ, RZ, R11 ;  /* 0x000000ffff028224 */ /* 0x004fca00078e000b */
[----:B------:R3:W2:Y:S02]  /*47f90*/  @!P0 LDG.E.U8 R10, desc[UR10][R2.64] ;  /* 0x0000000a020a8981 */ /* 0x0006a4000c1e1100 */
[----:B---3--:R-:W-:Y:S02]  /*47fa0*/  @!P0 IMAD.MOV.U32 R2, RZ, RZ, R8 ;  /* 0x000000ffff028224 */ /* 0x008fe400078e0008 */
[----:B----4-:R-:W-:-:S05]  /*47fb0*/  @!P0 IMAD.MOV.U32 R3, RZ, RZ, R27 ;  /* 0x000000ffff038224 */ /* 0x010fca00078e001b */
[----:B------:R-:W3:Y:S04]  /*47fc0*/  @!P0 LDG.E.U8 R9, desc[UR10][R2.64] ;  /* 0x0000000a02098981 */ /* 0x000ee8000c1e1100 */
[----:B------:R0:W-:Y:S04]  /*47fd0*/  STL [R1+0x20], R25 ;  /* 0x0000201901007387 */ /* 0x0001e80000100800 */
[----:B------:R-:W4:Y:S04]  /*47fe0*/  LDL R7, [R1+0x1c70] ;  /* 0x001c700001077983 */ /* 0x000f280000100800 */
[----:B0-----:R-:W4:Y:S04]  /*47ff0*/  LDL R25, [R1+0x1c94] ;  /* 0x001c940001197983 */ /* 0x001f280000100800 */
[----:B------:R0:W-:Y:S04]  /*48000*/  STL [R1+0x1c], R6 ;  /* 0x00001c0601007387 */ /* 0x0001e80000100800 */
[----:B------:R-:W4:Y:S04]  /*48010*/  LDL R14, [R1+0x1c78] ;  /* 0x001c7800010e7983 */ /* 0x000f280000100800 */
[----:B------:R-:W4:Y:S04]  /*48020*/  LDL R13, [R1+0x1cac] ;  /* 0x001cac00010d7983 */ /* 0x000f280000100800 */
[----:B------:R-:W4:Y:S04]  /*48030*/  LDL R11, [R1+0x1cb0] ;  /* 0x001cb000010b7983 */ /* 0x000f280000100800 */
[----:B0-----:R-:W4:Y:S04]  /*48040*/  LDL R6, [R1+0x1ca4] ;  /* 0x001ca40001067983 */ /* 0x001f280000100800 */
[----:B--2---:R0:W-:Y:S04]  /*48050*/  STL [R1+0x18], R10 ;  /* 0x0000180a01007387 */ /* 0x0041e80000100800 */
[----:B------:R-:W2:Y:S04]  /*48060*/  LDL R8, [R1+0x1cec] ;  /* 0x001cec0001087983 */ /* 0x000ea80000100800 */
[----:B0-----:R-:W2:Y:S04]  /*48070*/  LDL R10, [R1+0x1ce4] ;  /* 0x001ce400010a7983 */ /* 0x001ea80000100800 */
[----:B---3--:R0:W-:Y:S04]  /*48080*/  STL [R1+0x14], R9 ;  /* 0x0000140901007387 */ /* 0x0081e80000100800 */
[----:B0-----:R-:W3:Y:S01]  /*48090*/  LDL R9, [R1+0x1cb8] ;  /* 0x001cb80001097983 */ /* 0x001ee20000100800 */
[----:B------:R-:W-:Y:S01]  /*480a0*/  PRMT R24, RZ, 0x7610, R24 ;  /* 0x00007610ff187816 */ /* 0x000fe20000000018 */
[----:B----4-:R-:W-:-:S02]  /*480b0*/  @!P0 IMAD.MOV.U32 R2, RZ, RZ, R25 ;  /* 0x000000ffff028224 */ /* 0x010fc400078e0019 */
[----:B------:R-:W-:Y:S01]  /*480c0*/  @!P0 IMAD.MOV.U32 R3, RZ, RZ, R26 ;  /* 0x000000ffff038224 */ /* 0x000fe200078e001a */
[----:B------:R-:W-:-:S04]  /*480d0*/  PRMT R15, RZ, 0x7610, R15 ;  /* 0x00007610ff0f7816 */ /* 0x000fc8000000000f */
[----:B------:R0:W4:Y:S01]  /*480e0*/  @!P0 LDG.E.U8 R24, desc[UR10][R2.64] ;  /* 0x0000000a02188981 */ /* 0x000122000c1e1100 */
[----:B------:R-:W-:Y:S01]  /*480f0*/  PRMT R12, RZ, 0x7610, R12 ;  /* 0x00007610ff0c7816 */ /* 0x000fe2000000000c */
[----:B0-----:R-:W-:Y:S02]  /*48100*/  @!P0 IMAD.MOV.U32 R2, RZ, RZ, R6 ;  /* 0x000000ffff028224 */ /* 0x001fe400078e0006 */
[----:B------:R-:W-:Y:S01]  /*48110*/  @!P0 IMAD.MOV.U32 R3, RZ, RZ, R7 ;  /* 0x000000ffff038224 */ /* 0x000fe200078e0007 */
[----:B------:R-:W-:Y:S01]  /*48120*/  PRMT R5, RZ, 0x7610, R5 ;  /* 0x00007610ff057816 */ /* 0x000fe20000000005 */
[----:B------:R-:W4:Y:S04]  /*48130*/  LDL R7, [R1+0x1cf0] ;  /* 0x001cf00001077983 */ /* 0x000f280000100800 */
[----:B------:R0:W4:Y:S04]  /*48140*/  @!P0 LDG.E.U8 R15, desc[UR10][R2.64] ;  /* 0x0000000a020f8981 */ /* 0x000128000c1e1100 */
[----:B------:R-:W4:Y:S01]  /*48150*/  LDL R6, [R1+0x1d24] ;  /* 0x001d240001067983 */ /* 0x000f220000100800 */
[----:B0-----:R-:W-:-:S02]  /*48160*/  @!P0 IMAD.MOV.U32 R2, RZ, RZ, R13 ;  /* 0x000000ffff028224 */ /* 0x001fc400078e000d */
[----:B------:R-:W-:Y:S01]  /*48170*/  @!P0 IMAD.MOV.U32 R3, RZ, RZ, R14 ;  /* 0x000000ffff038224 */ /* 0x000fe200078e000e */
[----:B------:R-:W-:Y:S01]  /*48180*/  PRMT R4, RZ, 0x7610, R4 ;  /* 0x00007610ff047816 */ /* 0x000fe20000000004 */
[----:B------:R-:W4:Y:S04]  /*48190*/  LDL R14, [R1+0x1d2c] ;  /* 0x001d2c00010e7983 */ /* 0x000f280000100800 */
[----:B------:R0:W4:Y:S02]  /*481a0*/  @!P0 LDG.E.U8 R12, desc[UR10][R2.64] ;  /* 0x0000000a020c8981 */ /* 0x000124000c1e1100 */
[----:B0-----:R-:W-:Y:S02]  /*481b0*/  @!P0 IMAD.MOV.U32 R3, RZ, RZ, R11 ;  /* 0x000000ffff038224 */ /* 0x001fe400078e000b */
[----:B--2---:R-:W-:-:S05]  /*481c0*/  @!P0 IMAD.MOV.U32 R2, RZ, RZ, R10 ;  /* 0x000000ffff028224 */ /* 0x004fca00078e000a */
[----:B------:R0:W2:Y:S02]  /*481d0*/  @!P0 LDG.E.U8 R5, desc[UR10][R2.64] ;  /* 0x0000000a02058981 */ /* 0x0000a4000c1e1100 */
[----:B0-----:R-:W-:Y:S02]  /*481e0*/  @!P0 IMAD.MOV.U32 R2, RZ, RZ, R8 ;  /* 0x000000ffff028224 */ /* 0x001fe400078e0008 */
[----:B---3--:R-:W-:-:S05]  /*481f0*/  @!P0 IMAD.MOV.U32 R3, RZ, RZ, R9 ;  /* 0x000000ffff038224 */ /* 0x008fca00078e0009 */
[----:B------:R0:W3:Y:S02]  /*48200*/  @!P0 LDG.E.U8 R4, desc[UR10][R2.64] ;  /* 0x0000000a02048981 */ /* 0x0000e4000c1e1100 */
[----:B0-----:R-:W-:Y:S02]  /*48210*/  PRMT R3, RZ, 0x7610, R3 ;  /* 0x00007610ff037816 */ /* 0x001fe40000000003 */
[----:B------:R-:W-:-:S04]  /*48220*/  PRMT R2, RZ, 0x7610, R2 ;  /* 0x00007610ff027816 */ /* 0x000fc80000000002 */
[----:B----4-:R0:W4:Y:S02]  /*48230*/  @!P0 LDG.E.U8 R3, desc[UR10][R6.64] ;  /* 0x0000000a06038981 */ /* 0x010124000c1e1100 */
[----:B0-----:R-:W-:Y:S02]  /*48240*/  @!P0 IMAD.MOV.U32 R7, RZ, RZ, R0 ;  /* 0x000000ffff078224 */ /* 0x001fe400078e0000 */
[----:B------:R-:W-:-:S05]  /*48250*/  @!P0 IMAD.MOV.U32 R6, RZ, RZ, R14 ;  /* 0x000000ffff068224 */ /* 0x000fca00078e000e */
[----:B------:R-:W4:Y:S04]  /*48260*/  @!P0 LDG.E.U8 R2, desc[UR10][R6.64] ;  /* 0x0000000a06028981 */ /* 0x000f28000c1e1100 */
[----:B--2---:R-:W-:Y:S04]  /*48270*/  STL [R1+0x2eac], R5 ;  /* 0x002eac0501007387 */ /* 0x004fe80000100800 */
[----:B------:R-:W2:Y:S04]  /*48280*/  LDL R13, [R1+0x1c68] ;  /* 0x001c6800010d7983 */ /* 0x000ea80000100800 */
[----:B------:R0:W-:Y:S04]  /*48290*/  STL [R1+0x4], R12 ;  /* 0x0000040c01007387 */ /* 0x0001e80000100800 */
[----:B0-----:R-:W2:Y:S04]  /*482a0*/  LDL R12, [R1+0x1c9c] ;  /* 0x001c9c00010c7983 */ /* 0x001ea80000100800 */
[----:B---3--:R0:W-:Y:S04]  /*482b0*/  STL [R1+0x2eb0], R4 ;  /* 0x002eb00401007387 */ /* 0x0081e80000100800 */
[----:B------:R-:W3:Y:S04]  /*482c0*/  LDL R11, [R1+0x1c80] ;  /* 0x001c8000010b7983 */ /* 0x000ee80000100800 */
[----:B------:R-:W3:Y:S04]  /*482d0*/  LDL R10, [R1+0x1cb4] ;  /* 0x001cb400010a7983 */ /* 0x000ee80000100800 */
[----:B------:R-:W3:Y:S04]  /*482e0*/  LDL R9, [R1+0x1c88] ;  /* 0x001c880001097983 */ /* 0x000ee80000100800 */
[----:B------:R-:W3:Y:S04]  /*482f0*/  LDL R5, [R1+0x1cbc] ;  /* 0x001cbc0001057983 */ /* 0x000ee80000100800 */
[----:B------:R-:W3:Y:S04]  /*48300*/  LDL R8, [R1+0x1c90] ;  /* 0x001c900001087983 */ /* 0x000ee80000100800 */
[----:B0-----:R-:W3:Y:S04]  /*48310*/  LDL R4, [R1+0x1cc4] ;  /* 0x001cc40001047983 */ /* 0x001ee80000100800 */
[----:B----4-:R0:W-:Y:S04]  /*48320*/  STL [R1+0x2eb4], R3 ;  /* 0x002eb40301007387 */ /* 0x0101e80000100800 */
[----:B------:R-:W-:Y:S01]  /*48330*/  STL [R1+0x10], R24 ;  /* 0x0000101801007387 */ /* 0x000fe20000100800 */
[----:B0-----:R-:W-:-:S03]  /*48340*/  PRMT R3, RZ, 0x7610, R3 ;  /* 0x00007610ff037816 */ /* 0x001fc60000000003 */
[----:B------:R0:W-:Y:S01]  /*48350*/  STL [R1+0x1e4c], R0 ;  /* 0x001e4c0001007387 */ /* 0x0001e20000100800 */
[----:B------:R-:W-:-:S03]  /*48360*/  PRMT R16, RZ, 0x7610, R16 ;  /* 0x00007610ff107816 */ /* 0x000fc60000000010 */
[----:B0-----:R-:W4:Y:S04]  /*48370*/  LDL.LU R0, [R1+0x1cd8] ;  /* 0x001cd80001007983 */ /* 0x001f280000300800 */
[----:B------:R0:W-:Y:S02]  /*48380*/  STL [R1+0x2eb8], R2 ;  /* 0x002eb80201007387 */ /* 0x0001e40000100800 */
[----:B0-----:R-:W-:Y:S01]  /*48390*/  PRMT R2, RZ, 0x7610, R2 ;  /* 0x00007610ff027816 */ /* 0x001fe20000000002 */
[----:B--2---:R-:W-:Y:S02]  /*483a0*/  @!P0 IMAD.MOV.U32 R7, RZ, RZ, R13 ;  /* 0x000000ffff078224 */ /* 0x004fe400078e000d */
[----:B------:R-:W-:-:S05]  /*483b0*/  @!P0 IMAD.MOV.U32 R6, RZ, RZ, R12 ;  /* 0x000000ffff068224 */ /* 0x000fca00078e000c */
[----:B------:R3:W2:Y:S02]  /*483c0*/  @!P0 LDG.E.U8 R3, desc[UR10][R6.64] ;  /* 0x0000000a06038981 */ /* 0x0006a4000c1e1100 */
[----:B---3--:R-:W-:Y:S02]  /*483d0*/  @!P0 IMAD.MOV.U32 R6, RZ, RZ, R10 ;  /* 0x000000ffff068224 */ /* 0x008fe400078e000a */
[----:B------:R-:W-:-:S05]  /*483e0*/  @!P0 IMAD.MOV.U32 R7, RZ, RZ, R11 ;  /* 0x000000ffff078224 */ /* 0x000fca00078e000b */
[----:B------:R0:W3:Y:S02]  /*483f0*/  @!P0 LDG.E.U8 R2, desc[UR10][R6.64] ;  /* 0x0000000a06028981 */ /* 0x0000e4000c1e1100 */
[----:B0-----:R-:W-:Y:S02]  /*48400*/  @!P0 IMAD.MOV.U32 R6, RZ, RZ, R5 ;  /* 0x000000ffff068224 */ /* 0x001fe400078e0005 */
[----:B------:R-:W-:-:S05]  /*48410*/  @!P0 IMAD.MOV.U32 R7, RZ, RZ, R9 ;  /* 0x000000ffff078224 */ /* 0x000fca00078e0009 */
[----:B------:R-:W3:Y:S04]  /*48420*/  @!P0 LDG.E.U8 R16, desc[UR10][R6.64] ;  /* 0x0000000a06108981 */ /* 0x000ee8000c1e1100 */
[----:B------:R-:W-:Y:S04]  /*48430*/  STL [R1+0x8], R15 ;  /* 0x0000080f01007387 */ /* 0x000fe80000100800 */
[----:B------:R-:W4:Y:S04]  /*48440*/  LDL R11, [R1+0x1c98] ;  /* 0x001c9800010b7983 */ /* 0x000f280000100800 */
[----:B--2---:R0:W-:Y:S04]  /*48450*/  STL [R1+0xc], R3 ;  /* 0x00000c0301007387 */ /* 0x0041e80000100800 */
[----:B------:R-:W2:Y:S04]  /*48460*/  LDL R10, [R1+0x1ca0] ;  /* 0x001ca000010a7983 */ /* 0x000ea80000100800 */
[----:B------:R-:W2:Y:S04]  /*48470*/  LDL R5, [R1+0x1cd4] ;  /* 0x001cd40001057983 */ /* 0x000ea80000100800 */
[----:B0-----:R-:W2:Y:S04]  /*48480*/  LDL R3, [R1+0x1ccc] ;  /* 0x001ccc0001037983 */ /* 0x001ea80000100800 */
[----:B---3--:R-:W-:Y:S04]  /*48490*/  STL [R1+0x2e64], R16 ;  /* 0x002e641001007387 */ /* 0x008fe80000100800 */
[----:B------:R-:W3:Y:S04]  /*484a0*/  LDL R13, [R1+0x1ca8] ;  /* 0x001ca800010d7983 */ /* 0x000ee80000100800 */
[----:B------:R-:W3:Y:S01]  /*484b0*/  LDL R12, [R1+0x1cdc] ;  /* 0x001cdc00010c7983 */ /* 0x000ee20000100800 */
[----:B------:R-:W-:Y:S01]  /*484c0*/  PRMT R6, RZ, 0x7610, R6 ;  /* 0x00007610ff067816 */ /* 0x000fe20000000006 */
[----:B------:R-:W-:-:S02]  /*484d0*/  @!P0 IMAD.MOV.U32 R9, RZ, RZ, R8 ;  /* 0x000000ffff098224 */ /* 0x000fc400078e0008 */
[----:B------:R-:W-:Y:S01]  /*484e0*/  @!P0 IMAD.MOV.U32 R8, RZ, RZ, R4 ;  /* 0x000000ffff088224 */ /* 0x000fe200078e0004 */
[----:B------:R-:W-:Y:S01]  /*484f0*/  PRMT R7, RZ, 0x7610, R7 ;  /* 0x00007610ff077816 */ /* 0x000fe20000000007 */
[----:B------:R-:W3:Y:S04]  /*48500*/  LDL R4, [R1+0x1cc0] ;  /* 0x001cc00001047983 */ /* 0x000ee80000100800 */
[----:B------:R4:W3:Y:S02]  /*48510*/  @!P0 LDG.E.U8 R6, desc[UR10][R8.64] ;  /* 0x0000000a08068981 */ /* 0x0008e4000c1e1100 */
[----:B----4-:R-:W-:Y:S02]  /*48520*/  @!P0 IMAD.MOV.U32 R9, RZ, RZ, R11 ;  /* 0x000000ffff098224 */ /* 0x010fe400078e000b */
[----:B------:R0:W-:Y:S04]  /*48530*/  STL [R1], R2 ;  /* 0x0000000201007387 */ /* 0x0001e80000100800 */
[----:B0-----:R-:W4:Y:S01]  /*48540*/  LDL R2, [R1+0x1cf4] ;  /* 0x001cf40001027983 */ /* 0x001f220000100800 */
[----:B--2---:R-:W-:-:S05]  /*48550*/  @!P0 IMAD.MOV.U32 R8, RZ, RZ, R3 ;  /* 0x000000ffff088224 */ /* 0x004fca00078e0003 */
[----:B------:R0:W2:Y:S01]  /*48560*/  @!P0 LDG.E.U8 R7, desc[UR10][R8.64] ;  /* 0x0000000a08078981 */ /* 0x0000a2000c1e1100 */
[----:B------:R-:W-:Y:S02]  /*48570*/  @!P0 IMAD.MOV.U32 R11, RZ, RZ, R10 ;  /* 0x000000ffff0b8224 */ /* 0x000fe400078e000a */
[----:B------:R-:W-:Y:S01]  /*48580*/  @!P0 IMAD.MOV.U32 R10, RZ, RZ, R5 ;  /* 0x000000ffff0a8224 */ /* 0x000fe200078e0005 */
[----:B0-----:R-:W-:Y:S02]  /*48590*/  PRMT R8, RZ, 0x7610, R8 ;  /* 0x00007610ff087816 */ /* 0x001fe40000000008 */
[----:B------:R-:W-:-:S04]  /*485a0*/  PRMT R9, RZ, 0x7610, R9 ;  /* 0x00007610ff097816 */ /* 0x000fc80000000009 */
[----:B------:R3:W2:Y:S02]  /*485b0*/  @!P0 LDG.E.U8 R8, desc[UR10][R10.64] ;  /* 0x0000000a0a088981 */ /* 0x0006a4000c1e1100 */
[----:B---3--:R-:W-:Y:S02]  /*485c0*/  @!P0 IMAD.MOV.U32 R10, RZ, RZ, R12 ;  /* 0x000000ffff0a8224 */ /* 0x008fe400078e000c */
[----:B------:R-:W-:-:S05]  /*485d0*/  @!P0 IMAD.MOV.U32 R11, RZ, RZ, R13 ;  /* 0x000000ffff0b8224 */ /* 0x000fca00078e000d */
[----:B------:R0:W3:Y:S04]  /*485e0*/  @!P0 LDG.E.U8 R9, desc[UR10][R10.64] ;  /* 0x0000000a0a098981 */ /* 0x0000e8000c1e1100 */
[----:B------:R1:W-:Y:S04]  /*485f0*/  STL [R1+0x2e1c], R6 ;  /* 0x002e1c0601007387 */ /* 0x0003e80000100800 */
[----:B------:R-:W3:Y:S04]  /*48600*/  LDL R14, [R1+0x1cc8] ;  /* 0x001cc800010e7983 */ /* 0x000ee80000100800 */
[----:B------:R-:W3:Y:S01]  /*48610*/  LDL R3, [R1+0x1cfc] ;  /* 0x001cfc0001037983 */ /* 0x000ee20000100800 */
[----:B------:R-:W-:Y:S01]  /*48620*/  @!P0 IMAD.MOV.U32 R13, RZ, RZ, R4 ;  /* 0x000000ffff0d8224 */ /* 0x000fe200078e0004 */
[----:B0-----:R-:W-:Y:S01]  /*48630*/  PRMT R10, RZ, 0x7610, R10 ;  /* 0x00007610ff0a7816 */ /* 0x001fe2000000000a */
[----:B----4-:R-:W-:-:S05]  /*48640*/  @!P0 IMAD.MOV.U32 R12, RZ, RZ, R2 ;  /* 0x000000ffff0c8224 */ /* 0x010fca00078e0002 */
[----:B------:R0:W4:Y:S04]  /*48650*/  @!P0 LDG.E.U8 R10, desc[UR10][R12.64] ;  /* 0x0000000a0c0a8981 */ /* 0x000128000c1e1100 */
[----:B--2---:R-:W-:Y:S04]  /*48660*/  STL [R1+0x2e20], R7 ;  /* 0x002e200701007387 */ /* 0x004fe80000100800 */
[----:B-1----:R-:W2:Y:S04]  /*48670*/  LDL R6, [R1+0x1cd0] ;  /* 0x001cd00001067983 */ /* 0x002ea80000100800 */
[----:B------:R-:W2:Y:S04]  /*48680*/  LDL R5, [R1+0x1d04] ;  /* 0x001d040001057983 */ /* 0x000ea80000100800 */
[----:B------:R-:W-:Y:S04]  /*48690*/  STL [R1+0x2dd8], R8 ;  /* 0x002dd80801007387 */ /* 0x000fe80000100800 */
[----:B---3--:R-:W-:Y:S04]  /*486a0*/  STL [R1+0x2ddc], R9 ;  /* 0x002ddc0901007387 */ /* 0x008fe80000100800 */
[----:B------:R-:W3:Y:S01]  /*486b0*/  LDL R4, [R1+0x1d0c] ;  /* 0x001d0c0001047983 */ /* 0x000ee20000100800 */
[----:B------:R-:W-:Y:S01]  /*486c0*/  PRMT R11, RZ, 0x7610, R11 ;  /* 0x00007610ff0b7816 */ /* 0x000fe2000000000b */
[----:B0-----:R-:W-:-:S02]  /*486d0*/  @!P0 IMAD.MOV.U32 R12, RZ, RZ, R3 ;  /* 0x000000ffff0c8224 */ /* 0x001fc400078e0003 */
[----:B------:R-:W-:Y:S01]  /*486e0*/  @!P0 IMAD.MOV.U32 R13, RZ, RZ, R14 ;  /* 0x000000ffff0d8224 */ /* 0x000fe200078e000e */
[----:B------:R-:W3:Y:S04]  /*486f0*/  LDL R2, [R1+0x1d14] ;  /* 0x001d140001027983 */ /* 0x000ee80000100800 */
[----:B------:R0:W3:Y:S02]  /*48700*/  @!P0 LDG.E.U8 R11, desc[UR10][R12.64] ;  /* 0x0000000a0c0b8981 */ /* 0x0000e4000c1e1100 */
[----:B0-----:R-:W-:Y:S02]  /*48710*/  PRMT R12, RZ, 0x7610, R12 ;  /* 0x00007610ff0c7816 */ /* 0x001fe4000000000c */
[----:B------:R-:W-:Y:S01]  /*48720*/  PRMT R13, RZ, 0x7610, R13 ;  /* 0x00007610ff0d7816 */ /* 0x000fe2000000000d */
[----:B----4-:R0:W-:Y:S04]  /*48730*/  STL [R1+0x2e68], R10 ;  /* 0x002e680a01007387 */ /* 0x0101e80000100800 */
[----:B------:R-:W4:Y:S01]  /*48740*/  LDL R3, [R1+0x1ce0] ;  /* 0x001ce00001037983 */ /* 0x000f220000100800 */
[----:B--2---:R-:W-:-:S02]  /*48750*/  @!P0 IMAD.MOV.U32 R15, RZ, RZ, R6 ;  /* 0x000000ffff0f8224 */ /* 0x004fc400078e0006 */
[----:B------:R-:W-:-:S05]  /*48760*/  @!P0 IMAD.MOV.U32 R14, RZ, RZ, R5 ;  /* 0x000000ffff0e8224 */ /* 0x000fca00078e0005 */
[----:B------:R1:W2:Y:S02]  /*48770*/  @!P0 LDG.E.U8 R12, desc[UR10][R14.64] ;  /* 0x0000000a0e0c8981 */ /* 0x0002a4000c1e1100 */
[----:B-1----:R-:W-:Y:S02]  /*48780*/  @!P0 IMAD.MOV.U32 R15, RZ, RZ, R0 ;  /* 0x000000ffff0f8224 */ /* 0x002fe400078e0000 */
[----:B---3--:R-:W-:-:S05]  /*48790*/  @!P0 IMAD.MOV.U32 R14, RZ, RZ, R4 ;  /* 0x000000ffff0e8224 */ /* 0x008fca00078e0004 */
[----:B------:R4:W3:Y:S04]  /*487a0*/  @!P0 LDG.E.U8 R13, desc[UR10][R14.64] ;  /* 0x0000000a0e0d8981 */ /* 0x0008e8000c1e1100 */
[----:B------:R1:W-:Y:S04]  /*487b0*/  STL [R1+0x2e6c], R11 ;  /* 0x002e6c0b01007387 */ /* 0x0003e80000100800 */
[----:B------:R-:W3:Y:S04]  /*487c0*/  LDL R16, [R1+0x1ce8] ;  /* 0x001ce80001107983 */ /* 0x000ee80000100800 */
[----:B0-----:R-:W3:Y:S04]  /*487d0*/  LDL R10, [R1+0x1d44] ;  /* 0x001d4400010a7983 */ /* 0x001ee80000100800 */
[----:B------:R-:W3:Y:S04]  /*487e0*/  LDL R9, [R1+0x1d08] ;  /* 0x001d080001097983 */ /* 0x000ee80000100800 */
[----:B------:R-:W3:Y:S04]  /*487f0*/  LDL R8, [R1+0x1d40] ;  /* 0x001d400001087983 */ /* 0x000ee80000100800 */
[----:B------:R-:W3:Y:S04]  /*48800*/  LDL R6, [R1+0x1d3c] ;  /* 0x001d3c0001067983 */ /* 0x000ee80000100800 */
[----:B-1----:R-:W3:Y:S01]  /*48810*/  LDL R11, [R1+0x1d00] ;  /* 0x001d0000010b7983 */ /* 0x002ee20000100800 */
[----:B----4-:R-:W-:-:S02]  /*48820*/  @!P0 IMAD.MOV.U32 R15, RZ, RZ, R3 ;  /* 0x000000ffff0f8224 */ /* 0x010fc400078e0003 */
[----:B------:R-:W-:Y:S01]  /*48830*/  @!P0 IMAD.MOV.U32 R14, RZ, RZ, R2 ;  /* 0x000000ffff0e8224 */ /* 0x000fe200078e0002 */
[----:B--2---:R-:W-:Y:S04]  /*48840*/  STL [R1+0x2e24], R12 ;  /* 0x002e240c01007387 */ /* 0x004fe80000100800 */
[----:B------:R0:W-:Y:S04]  /*48850*/  STL [R1+0x1e50], R0 ;  /* 0x001e500001007387 */ /* 0x0001e80000100800 */
[----:B0-----:R-:W2:Y:S04]  /*48860*/  LDL.LU R0, [R1+0x1d1c] ;  /* 0x001d1c0001007983 */ /* 0x001ea80000300800 */
[----:B---3--:R-:W-:Y:S04]  /*48870*/  STL [R1+0x2e28], R13 ;  /* 0x002e280d01007387 */ /* 0x008fe80000100800 */
[----:B------:R-:W3:Y:S04]  /*48880*/  LDL R7, [R1+0x1d10] ;  /* 0x001d100001077983 */ /* 0x000ee80000100800 */
[----:B------:R-:W4:Y:S04]  /*48890*/  LDL R4, [R1+0x1d18] ;  /* 0x001d180001047983 */ /* 0x000f280000100800 */
[----:B------:R-:W3:Y:S04]  /*488a0*/  LDL R3, [R1+0x1d38] ;  /* 0x001d380001037983 */ /* 0x000ee80000100800 */
[----:B------:R-:W3:Y:S04]  /*488b0*/  LDL R5, [R1+0x1d20] ;  /* 0x001d200001057983 */ /* 0x000ee80000100800 */
[----:B------:R-:W3:Y:S01]  /*488c0*/  LDL R2, [R1+0x1d34] ;  /* 0x001d340001027983 */ /* 0x000ee20000100800 */
[----:B------:R-:W-:-:S02]  /*488d0*/  PRMT R17, RZ, 0x7610, R17 ;  /* 0x00007610ff117816 */ /* 0x000fc40000000011 */
[----:B------:R-:W-:-:S04]  /*488e0*/  PRMT R18, RZ, 0x7610, R18 ;  /* 0x00007610ff127816 */ /* 0x000fc80000000012 */
[----:B------:R0:W3:Y:S01]  /*488f0*/  @!P0 LDG.E.U8 R17, desc[UR10][R14.64] ;  /* 0x0000000a0e118981 */ /* 0x0000e2000c1e1100 */
[----:B------:R-:W-:Y:S01]  /*48900*/  PRMT R19, RZ, 0x7610, R19 ;  /* 0x00007610ff137816 */ /* 0x000fe20000000013 */
[----:B0-----:R-:W-:Y:S01]  /*48910*/  @!P0 IMAD.MOV.U32 R15, RZ, RZ, R16 ;  /* 0x000000ffff0f8224 */ /* 0x001fe200078e0010 */
[----:B------:R-:W-:Y:S02]  /*48920*/  PRMT R20, RZ, 0x7610, R20 ;  /* 0x00007610ff147816 */ /* 0x000fe40000000014 */
[----:B------:R-:W-:Y:S02]  /*48930*/  PRMT R21, RZ, 0x7610, R21 ;  /* 0x00007610ff157816 */ /* 0x000fe40000000015 */
[----:B------:R-:W-:Y:S02]  /*48940*/  PRMT R22, RZ, 0x7610, R22 ;  /* 0x00007610ff167816 */ /* 0x000fe40000000016 */
[----:B------:R-:W-:Y:S01]  /*48950*/  PRMT R23, RZ, 0x7610, R23 ;  /* 0x00007610ff177816 */ /* 0x000fe20000000017 */
[----:B------:R-:W0:Y:S01]  /*48960*/  S2R R28, SR_TID.X ;  /* 0x00000000001c7919 */ /* 0x000e220000002100 */
[----:B--2---:R-:W-:-:S05]  /*48970*/  @!P0 IMAD.MOV.U32 R14, RZ, RZ, R0 ;  /* 0x000000ffff0e8224 */ /* 0x004fca00078e0000 */
[----:B------:R1:W2:Y:S02]  /*48980*/  @!P0 LDG.E.U8 R18, desc[UR10][R14.64] ;  /* 0x0000000a0e128981 */ /* 0x0002a4000c1e1100 */
[----:B-1----:R-:W-:Y:S02]  /*48990*/  @!P0 IMAD.MOV.U32 R14, RZ, RZ, R10 ;  /* 0x000000ffff0e8224 */ /* 0x002fe400078e000a */
[----:B------:R-:W-:-:S05]  /*489a0*/  @!P0 IMAD.MOV.U32 R15, RZ, RZ, R11 ;  /* 0x000000ffff0f8224 */ /* 0x000fca00078e000b */
[----:B------:R1:W2:Y:S02]  /*489b0*/  @!P0 LDG.E.U8 R19, desc[UR10][R14.64] ;  /* 0x0000000a0e138981 */ /* 0x0002a4000c1e1100 */
[----:B-1----:R-:W-:Y:S02]  /*489c0*/  @!P0 IMAD.MOV.U32 R14, RZ, RZ, R8 ;  /* 0x000000ffff0e8224 */ /* 0x002fe400078e0008 */
[----:B------:R-:W-:-:S05]  /*489d0*/  @!P0 IMAD.MOV.U32 R15, RZ, RZ, R9 ;  /* 0x000000ffff0f8224 */ /* 0x000fca00078e0009 */
[----:B------:R1:W2:Y:S02]  /*489e0*/  @!P0 LDG.E.U8 R20, desc[UR10][R14.64] ;  /* 0x0000000a0e148981 */ /* 0x0002a4000c1e1100 */
[----:B-1----:R-:W-:Y:S02]  /*489f0*/  @!P0 IMAD.MOV.U32 R14, RZ, RZ, R6 ;  /* 0x000000ffff0e8224 */ /* 0x002fe400078e0006 */
[----:B---3--:R-:W-:-:S05]  /*48a00*/  @!P0 IMAD.MOV.U32 R15, RZ, RZ, R7 ;  /* 0x000000ffff0f8224 */ /* 0x008fca00078e0007 */
[----:B------:R1:W3:Y:S02]  /*48a10*/  @!P0 LDG.E.U8 R21, desc[UR10][R14.64] ;  /* 0x0000000a0e158981 */ /* 0x0002e4000c1e1100 */
[----:B-1----:R-:W-:Y:S02]  /*48a20*/  @!P0 IMAD.MOV.U32 R14, RZ, RZ, R3 ;  /* 0x000000ffff0e8224 */ /* 0x002fe400078e0003 */
[----:B----4-:R-:W-:-:S05]  /*48a30*/  @!P0 IMAD.MOV.U32 R15, RZ, RZ, R4 ;  /* 0x000000ffff0f8224 */ /* 0x010fca00078e0004 */
[----:B------:R1:W4:Y:S02]  /*48a40*/  @!P0 LDG.E.U8 R22, desc[UR10][R14.64] ;  /* 0x0000000a0e168981 */ /* 0x000324000c1e1100 */
[----:B-1----:R-:W-:Y:S02]  /*48a50*/  @!P0 IMAD.MOV.U32 R14, RZ, RZ, R2 ;  /* 0x000000ffff0e8224 */ /* 0x002fe400078e0002 */
[----:B------:R-:W-:-:S05]  /*48a60*/  @!P0 IMAD.MOV.U32 R15, RZ, RZ, R5 ;  /* 0x000000ffff0f8224 */ /* 0x000fca00078e0005 */
[----:B------:R1:W4:Y:S01]  /*48a70*/  @!P0 LDG.E.U8 R23, desc[UR10][R14.64] ;  /* 0x0000000a0e178981 */ /* 0x000322000c1e1100 */
[----:B0-----:R-:W-:Y:S02]  /*48a80*/  LOP3.LUT R3, R28, 0x3, RZ, 0xc0, !PT ;  /* 0x000000031c037812 */ /* 0x001fe400078ec0ff */
[----:B------:R-:W-:-:S03]  /*48a90*/  SHF.R.U32.HI R4, RZ, 0x2, R28 ;  /* 0x00000002ff047819 */ /* 0x000fc6000001161c */
[----:B------:R-:W-:Y:S01]  /*48aa0*/  IMAD R3, R3, 0x88, RZ ;  /* 0x0000008803037824 */ /* 0x000fe200078e02ff */
[----:B------:R-:W-:-:S04]  /*48ab0*/  SGXT.U32 R4, R4, 0x3 ;  /* 0x000000030404781a */ /* 0x000fc80000000000 */
[----:B------:R-:W-:Y:S01]  /*48ac0*/  LOP3.LUT R3, R3, R4, RZ, 0xfc, !PT ;  /* 0x0000000403037212 */ /* 0x000fe200078efcff */
[----:B------:R-:W-:Y:S04]  /*48ad0*/  STL [R1+0x2de0], R17 ;  /* 0x002de01101007387 */ /* 0x000fe80000100800 */
[----:B------:R-:W-:Y:S04]  /*48ae0*/  STL [R1+0x1e54], R0 ;  /* 0x001e540001007387 */ /* 0x000fe80000100800 */
[----:B-1----:R-:W0:Y:S04]  /*48af0*/  LDS.U8 R14, [R3+UR6] ;  /* 0x00000006030e7984 */ /* 0x002e280008000000 */
[----:B------:R-:W1:Y:S04]  /*48b00*/  LDS.U8 R15, [R3+UR6+0x20] ;  /* 0x00002006030f7984 */ /* 0x000e680008000000 */
[----:B------:R-:W0:Y:S04]  /*48b10*/  LDS.U8 R2, [R3+UR6+0x40] ;  /* 0x0000400603027984 */ /* 0x000e280008000000 */
[----:B------:R-:W0:Y:S04]  /*48b20*/  LDS.U8 R24, [R3+UR6+0x200] ;  /* 0x0002000603187984 */ /* 0x000e280008000000 */
[----:B------:R-:W0:Y:S04]  /*48b30*/  LDS.U8 R0, [R3+UR6+0x60] ;  /* 0x0000600603007984 */ /* 0x000e280008000000 */
[----:B------:R-:W0:Y:S04]  /*48b40*/  LDS.U8 R25, [R3+UR6+0x220] ;  /* 0x0002200603197984 */ /* 0x000e280008000000 */
[----:B------:R-:W-:Y:S04]  /*48b50*/  LDS.U8 R4, [R3+UR6+0x400] ;  /* 0x0004000603047984 */ /* 0x000fe80008000000 */
[----:B------:R-:W-:Y:S04]  /*48b60*/  LDS.U8 R5, [R3+UR6+0x620] ;  /* 0x0006200603057984 */ /* 0x000fe80008000000 */
[----:B--2---:R-:W-:Y:S04]  /*48b70*/  STL [R1+0x2de4], R18 ;  /* 0x002de41201007387 */ /* 0x004fe80000100800 */
[----:B------:R-:W-:Y:S04]  /*48b80*/  STL [R1+0x2e70], R19 ;  /* 0x002e701301007387 */ /* 0x000fe80000100800 */
[----:B------:R-:W-:Y:S04]  /*48b90*/  STL [R1+0x2e74], R20 ;  /* 0x002e741401007387 */ /* 0x000fe80000100800 */
[----:B---3--:R-:W-:Y:S04]  /*48ba0*/  STL [R1+0x2e2c], R21 ;  /* 0x002e2c1501007387 */ /* 0x008fe80000100800 */
[----:B----4-:R-:W-:Y:S04]  /*48bb0*/  STL [R1+0x2e30], R22 ;  /* 0x002e301601007387 */ /* 0x010fe80000100800 */
[----:B------:R-:W-:Y:S04]  /*48bc0*/  STL [R1+0x2de8], R23 ;  /* 0x002de81701007387 */ /* 0x000fe80000100800 */
[----:B0-----:R-:W-:Y:S04]  /*48bd0*/  STL [R1+0x2dec], R14 ;  /* 0x002dec0e01007387 */ /* 0x001fe80000100800 */
[----:B-1----:R-:W-:Y:S04]  /*48be0*/  STL [R1+0x2df0], R15 ;  /* 0x002df00f01007387 */ /* 0x002fe80000100800 */
[----:B------:R-:W-:Y:S04]  /*48bf0*/  STL [R1+0xbec], R2 ;  /* 0x000bec0201007387 */ /* 0x000fe80000100800 */
[----:B------:R-:W-:Y:S04]  /*48c00*/  STL [R1+0x2df4], R24 ;  /* 0x002df41801007387 */ /* 0x000fe80000100800 */
[----:B------:R-:W-:Y:S04]  /*48c10*/  STL [R1+0xbe8], R0 ;  /* 0x000be80001007387 */ /* 0x000fe80000100800 */
[----:B------:R-:W0:Y:S04]  /*48c20*/  LDS.U8 R0, [R3+UR6+0x240] ;  /* 0x0002400603007984 */ /* 0x000e280008000000 */
[----:B------:R-:W-:Y:S04]  /*48c30*/  STL [R1+0x2df8], R25 ;  /* 0x002df81901007387 */ /* 0x000fe80000100800 */
[----:B------:R-:W1:Y:S04]  /*48c40*/  LDS.U8 R2, [R3+UR6+0x260] ;  /* 0x0002600603027984 */ /* 0x000e680008000000 */
[----:B0-----:R-:W-:Y:S04]  /*48c50*/  STL [R1+0xbf4], R0 ;  /* 0x000bf40001007387 */ /* 0x001fe80000100800 */
[----:B------:R-:W0:Y:S04]  /*48c60*/  LDS.U8 R0, [R3+UR6+0x420] ;  /* 0x0004200603007984 */ /* 0x000e280008000000 */
[----:B-1----:R-:W-:Y:S04]  /*48c70*/  STL [R1+0xbf0], R2 ;  /* 0x000bf00201007387 */ /* 0x002fe80000100800 */
[----:B------:R-:W1:Y:S04]  /*48c80*/  LDS.U8 R2, [R3+UR6+0x440] ;  /* 0x0004400603027984 */ /* 0x000e680008000000 */
[----:B------:R-:W-:Y:S04]  /*48c90*/  STL [R1+0xc2c], R4 ;  /* 0x000c2c0401007387 */ /* 0x000fe80000100800 */
[----:B------:R-:W2:Y:S04]  /*48ca0*/  LDS.U8 R4, [R3+UR6+0x460] ;  /* 0x0004600603047984 */ /* 0x000ea80008000000 */
[----:B0-----:R-:W-:Y:S04]  /*48cb0*/  STL [R1+0xc28], R0 ;  /* 0x000c280001007387 */ /* 0x001fe80000100800 */
[----:B------:R-:W0:Y:S04]  /*48cc0*/  LDS.U8 R0, [R3+UR6+0x600] ;  /* 0x0006000603007984 */ /* 0x000e280008000000 */
[----:B-1----:R1:W-:Y:S04]  /*48cd0*/  STL [R1+0x1d6c], R2 ;  /* 0x001d6c0201007387 */ /* 0x0023e80000100800 */
[----:B--2---:R-:W-:Y:S04]  /*48ce0*/  STL [R1+0x1d68], R4 ;  /* 0x001d680401007387 */ /* 0x004fe80000100800 */
[----:B------:R-:W2:Y:S01]  /*48cf0*/  LDS.U8 R4, [R3+UR6+0x640] ;  /* 0x0006400603047984 */ /* 0x000ea20008000000 */
[----:B-1----:R-:W-:-:S04]  /*48d00*/  SHF.R.U32.HI R2, RZ, 0x2, R28 ;  /* 0x00000002ff027819 */ /* 0x002fc8000001161c */
[----:B------:R-:W-:Y:S01]  /*48d10*/  SGXT.U32 R2, R2, 0x3 ;  /* 0x000000030202781a */ /* 0x000fe20000000000 */
[----:B0-----:R0:W-:Y:S02]  /*48d20*/  STL [R1+0xc34], R0 ;  /* 0x000c340001007387 */ /* 0x0011e40000100800 */
[----:B0-----:R-:W-:-:S05]  /*48d30*/  LOP3.LUT R0, R28, 0x3, RZ, 0xc0, !PT ;  /* 0x000000031c007812 */ /* 0x001fca00078ec0ff */
[----:B------:R-:W-:-:S05]  /*48d40*/  IMAD R0, R0, 0x88, RZ ;  /* 0x0000008800007824 */ /* 0x000fca00078e02ff */
[----:B------:R-:W-:Y:S02]  /*48d50*/  LOP3.LUT R0, R0, R2, RZ, 0xfc, !PT ;  /* 0x0000000200007212 */ /* 0x000fe400078efcff */
[----:B------:R-:W-:Y:S02]  /*48d60*/  LDS.U8 R2, [R3+UR6+0x660] ;  /* 0x0006600603027984 */ /* 0x000fe40008000000 */
[----:B------:R-:W-:-:S05]  /*48d70*/  LOP3.LUT R0, R0, 0x8, RZ, 0x3c, !PT ;  /* 0x0000000800007812 */ /* 0x000fca00078e3cff */
[----:B------:R-:W0:Y:S04]  /*48d80*/  LDS.U8 R26, [R0+UR6] ;  /* 0x00000006001a7984 */ /* 0x000e280008000000 */
[----:B------:R-:W-:Y:S04]  /*48d90*/  STL [R1+0xc30], R5 ;  /* 0x000c300501007387 */ /* 0x000fe80000100800 */
[----:B--2---:R-:W-:Y:S04]  /*48da0*/  STL [R1+0x1d74], R4 ;  /* 0x001d740401007387 */ /* 0x004fe80000100800 */
[----:B------:R-:W1:Y:S04]  /*48db0*/  LDS.U8 R27, [R0+UR6+0x20] ;  /* 0x00002006001b7984 */ /* 0x000e680008000000 */
[----:B------:R-:W2:Y:S04]  /*48dc0*/  LDS.U8 R3, [R0+UR6+0x40] ;  /* 0x0000400600037984 */ /* 0x000ea80008000000 */
[----:B------:R-:W3:Y:S04]  /*48dd0*/  LDS.U8 R28, [R0+UR6+0x200] ;  /* 0x00020006001c7984 */ /* 0x000ee80008000000 */
[----:B------:R-:W-:Y:S04]  /*48de0*/  LDS.U8 R29, [R0+UR6+0x220] ;  /* 0x00022006001d7984 */ /* 0x000fe80008000000 */
[----:B------:R-:W-:Y:S04]  /*48df0*/  LDS.U8 R4, [R0+UR6+0x260] ;  /* 0x0002600600047984 */ /* 0x000fe80008000000 */
[----:B------:R-:W-:Y:S04]  /*48e00*/  LDS.U8 R6, [R0+UR6+0x620] ;  /* 0x0006200600067984 */ /* 0x000fe80008000000 */
[----:B0-----:R-:W-:Y:S04]  /*48e10*/  STL [R1+0x2dfc], R26 ;  /* 0x002dfc1a01007387 */ /* 0x001fe80000100800 */
[----:B------:R-:W-:Y:S04]  /*48e20*/  STL [R1+0x1d70], R2 ;  /* 0x001d700201007387 */ /* 0x000fe80000100800 */
[----:B------:R-:W0:Y:S04]  /*48e30*/  LDS.U8 R2, [R0+UR6+0x60] ;  /* 0x0000600600027984 */ /* 0x000e280008000000 */
[----:B-1----:R-:W-:Y:S04]  /*48e40*/  STL [R1+0x2e00], R27 ;  /* 0x002e001b01007387 */ /* 0x002fe80000100800 */
[----:B--2---:R-:W-:Y:S04]  /*48e50*/  STL [R1+0xbfc], R3 ;  /* 0x000bfc0301007387 */ /* 0x004fe80000100800 */
[----:B---3--:R-:W-:Y:S04]  /*48e60*/  STL [R1+0x2e04], R28 ;  /* 0x002e041c01007387 */ /* 0x008fe80000100800 */
[----:B------:R-:W-:Y:S04]  /*48e70*/  LDS.U8 R3, [R0+UR6+0x400] ;  /* 0x0004000600037984 */ /* 0x000fe80008000000 */
[----:B0-----:R-:W-:Y:S04]  /*48e80*/  STL [R1+0xbf8], R2 ;  /* 0x000bf80201007387 */ /* 0x001fe80000100800 */
[----:B------:R-:W0:Y:S04]  /*48e90*/  LDS.U8 R2, [R0+UR6+0x240] ;  /* 0x0002400600027984 */ /* 0x000e280008000000 */
[----:B------:R-:W-:Y:S01]  /*48ea0*/  STL [R1+0x2e08], R29 ;  /* 0x002e081d01007387 */ /* 0x000fe20000100800 */
[----:B------:R-:W1:Y:S03]  /*48eb0*/  S2R R5, SR_TID.X ;  /* 0x0000000000057919 */ /* 0x000e660000002100 */
[----:B0-----:R-:W-:Y:S04]  /*48ec0*/  STL [R1+0xc04], R2 ;  /* 0x000c040201007387 */ /* 0x001fe80000100800 */
[----:B------:R-:W0:Y:S04]  /*48ed0*/  LDS.U8 R2, [R0+UR6+0x420] ;  /* 0x0004200600027984 */ /* 0x000e280008000000 */
[----:B------:R-:W-:Y:S04]  /*48ee0*/  STL [R1+0xc00], R4 ;  /* 0x000c000401007387 */ /* 0x000fe80000100800 */
[----:B------:R-:W-:Y:S04]  /*48ef0*/  STL [R1+0xc3c], R3 ;  /* 0x000c3c0301007387 */ /* 0x000fe80000100800 */
[----:B------:R-:W2:Y:S04]  /*48f00*/  LDS.U8 R4, [R0+UR6+0x440] ;  /* 0x0004400600047984 */ /* 0x000ea80008000000 */
[----:B------:R-:W3:Y:S04]  /*48f10*/  LDS.U8 R3, [R0+UR6+0x460] ;  /* 0x0004600600037984 */ /* 0x000ee80008000000 */
[----:B0-----:R-:W-:Y:S04]  /*48f20*/  STL [R1+0xc38], R2 ;  /* 0x000c380201007387 */ /* 0x001fe80000100800 */
[----:B------:R-:W0:Y:S04]  /*48f30*/  LDS.U8 R2, [R0+UR6+0x600] ;  /* 0x0006000600027984 */ /* 0x000e280008000000 */
[----:B--2---:R1:W-:Y:S04]  /*48f40*/  STL [R1+0x1d7c], R4 ;  /* 0x001d7c0401007387 */ /* 0x0043e80000100800 */
[----:B---3--:R2:W-:Y:S01]  /*48f50*/  STL [R1+0x1d78], R3 ;  /* 0x001d780301007387 */ /* 0x0085e20000100800 */
[----:B-1----:R-:W-:-:S02]  /*48f60*/  SHF.R.U32.HI R4, RZ, 0x2, R5 ;  /* 0x00000002ff047819 */ /* 0x002fc40000011605 */
[----:B--2---:R-:W-:Y:S02]  /*48f70*/  LOP3.LUT R3, R5, 0x3, RZ, 0xc0, !PT ;  /* 0x0000000305037812 */ /* 0x004fe400078ec0ff */
[----:B------:R-:W-:-:S03]  /*48f80*/  SGXT.U32 R4, R4, 0x3 ;  /* 0x000000030404781a */ /* 0x000fc60000000000 */
[----:B------:R-:W-:-:S05]  /*48f90*/  IMAD R3, R3, 0x88, RZ ;  /* 0x0000008803037824 */ /* 0x000fca00078e02ff */
[----:B------:R-:W-:Y:S02]  /*48fa0*/  LOP3.LUT R3, R3, R4, RZ, 0xfc, !PT ;  /* 0x0000000403037212 */ /* 0x000fe400078efcff */
[----:B------:R-:W-:Y:S02]  /*48fb0*/  LDS.U8 R4, [R0+UR6+0x660] ;  /* 0x0006600600047984 */ /* 0x000fe40008000000 */
[----:B------:R-:W-:Y:S02]  /*48fc0*/  LOP3.LUT R3, R3, 0x10, RZ, 0x3c, !PT ;  /* 0x0000001003037812 */ /* 0x000fe400078e3cff */
[----:B0-----:R-:W-:Y:S04]  /*48fd0*/  STL [R1+0xc44], R2 ;  /* 0x000c440201007387 */ /* 0x001fe80000100800 */
[----:B------:R-:W0:Y:S04]  /*48fe0*/  LDS.U8 R2, [R0+UR6+0x640] ;  /* 0x0006400600027984 */ /* 0x000e280008000000 */
[----:B------:R-:W1:Y:S04]  /*48ff0*/  LDS.U8 R0, [R3+UR6] ;  /* 0x0000000603007984 */ /* 0x000e680008000000 */
[----:B------:R-:W-:Y:S04]  /*49000*/  STL [R1+0xc40], R6 ;  /* 0x000c400601007387 */ /* 0x000fe80000100800 */
[----:B0-----:R-:W-:Y:S04]  /*49010*/  STL [R1+0x1d84], R2 ;  /* 0x001d840201007387 */ /* 0x001fe80000100800 */
[----:B------:R-:W0:Y:S04]  /*49020*/  LDS.U8 R2, [R3+UR6+0x20] ;  /* 0x0000200603027984 */ /* 0x000e280008000000 */
[----:B------:R-:W-:Y:S04]  /*49030*/  STL [R1+0x1d80], R4 ;  /* 0x001d800401007387 */ /* 0x000fe80000100800 */
[----:B------:R-:W2:Y:S04]  /*49040*/  LDS.U8 R4, [R3+UR6+0x40] ;  /* 0x0000400603047984 */ /* 0x000ea80008000000 */
[----:B-1----:R-:W-:Y:S04]  /*49050*/  STL [R1+0xa40], R0 ;  /* 0x000a400001007387 */ /* 0x002fe80000100800 */
[----:B------:R-:W1:Y:S04]  /*49060*/  LDS.U8 R0, [R3+UR6+0x60] ;  /* 0x0000600603007984 */ /* 0x000e680008000000 */
[----:B0-----:R-:W-:Y:S04]  /*49070*/  STL [R1+0xa3c], R2 ;  /* 0x000a3c0201007387 */ /* 0x001fe80000100800 */
[----:B------:R-:W0:Y:S04]  /*49080*/  LDS.U8 R2, [R3+UR6+0x200] ;  /* 0x0002000603027984 */ /* 0x000e280008000000 */
[----:B--2---:R-:W-:Y:S04]  /*49090*/  STL [R1+0xc0c], R4 ;  /* 0x000c0c0401007387 */ /* 0x004fe80000100800 */
        /* <DEDUP_REMOVED lines=15> */
[----:B0-----:R0:W-:Y:S04]  /*49190*/  STL [R1+0x1d8c], R2 ;  /* 0x001d8c0201007387 */ /* 0x0011e80000100800 */
[----:B--2---:R-:W-:Y:S04]  /*491a0*/  STL [R1+0x1d88], R4 ;  /* 0x001d880401007387 */ /* 0x004fe80000100800 */
[----:B------:R-:W-:Y:S04]  /*491b0*/  LDS.U8 R4, [R3+UR6+0x660] ;  /* 0x0006600603047984 */ /* 0x000fe80008000000 */
[----:B-1----:R1:W-:Y:S01]  /*491c0*/  STL [R1+0x1d54], R0 ;  /* 0x001d540001007387 */ /* 0x0023e20000100800 */
[----:B0-----:R-:W-:-:S02]  /*491d0*/  SHF.R.U32.HI R2, RZ, 0x2, R5 ;  /* 0x00000002ff027819 */ /* 0x001fc40000011605 */
[----:B-1----:R-:W-:Y:S02]  /*491e0*/  LOP3.LUT R0, R5, 0x3, RZ, 0xc0, !PT ;  /* 0x0000000305007812 */ /* 0x002fe400078ec0ff */
[----:B------:R-:W-:Y:S01]  /*491f0*/  SGXT.U32 R2, R2, 0x3 ;  /* 0x000000030202781a */ /* 0x000fe20000000000 */
[----:B------:R-:W0:Y:S02]  /*49200*/  LDS.U8 R5, [R3+UR6+0x620] ;  /* 0x0006200603057984 */ /* 0x000e240008000000 */
[----:B------:R-:W-:-:S05]  /*49210*/  IMAD R0, R0, 0x88, RZ ;  /* 0x0000008800007824 */ /* 0x000fca00078e02ff */
[----:B------:R-:W-:Y:S02]  /*49220*/  LOP3.LUT R0, R0, R2, RZ, 0xfc, !PT ;  /* 0x0000000200007212 */ /* 0x000fe400078efcff */
[----:B------:R-:W1:Y:S02]  /*49230*/  LDS.U8 R2, [R3+UR6+0x640] ;  /* 0x0006400603027984 */ /* 0x000e640008000000 */
[----:B------:R-:W-:-:S05]  /*49240*/  LOP3.LUT R0, R0, 0x18, RZ, 0x3c, !PT ;  /* 0x0000001800007812 */ /* 0x000fca00078e3cff */
[----:B------:R-:W2:Y:S04]  /*49250*/  LDS.U8 R3, [R0+UR6] ;  /* 0x0000000600037984 */ /* 0x000ea80008000000 */
[----:B0-----:R-:W-:Y:S04]  /*49260*/  STL [R1+0x1d50], R5 ;  /* 0x001d500501007387 */ /* 0x001fe80000100800 */
[----:B-1----:R-:W-:Y:S04]  /*49270*/  STL [R1+0x1d94], R2 ;  /* 0x001d940201007387 */ /* 0x002fe80000100800 */
[----:B------:R-:W0:Y:S04]  /*49280*/  LDS.U8 R2, [R0+UR6+0x20] ;  /* 0x0000200600027984 */ /* 0x000e280008000000 */
[----:B------:R-:W-:Y:S04]  /*49290*/  STL [R1+0x1d90], R4 ;  /* 0x001d900401007387 */ /* 0x000fe80000100800 */
[----:B------:R-:W1:Y:S04]  /*492a0*/  LDS.U8 R4, [R0+UR6+0x40] ;  /* 0x0000400600047984 */ /* 0x000e680008000000 */
[----:B--2---:R-:W-:Y:S04]  /*492b0*/  STL [R1+0xa60], R3 ;  /* 0x000a600301007387 */ /* 0x004fe80000100800 */
[----:B------:R-:W2:Y:S04]  /*492c0*/  LDS.U8 R3, [R0+UR6+0x60] ;  /* 0x0000600600037984 */ /* 0x000ea80008000000 */
[----:B0-----:R-:W-:Y:S04]  /*492d0*/  STL [R1+0xa58], R2 ;  /* 0x000a580201007387 */ /* 0x001fe80000100800 */
[----:B------:R-:W0:Y:S04]  /*492e0*/  LDS.U8 R2, [R0+UR6+0x200] ;  /* 0x0002000600027984 */ /* 0x000e280008000000 */
[----:B-1----:R-:W-:Y:S04]  /*492f0*/  STL [R1+0xc1c], R4 ;  /* 0x000c1c0401007387 */ /* 0x002fe80000100800 */
        /* <DEDUP_REMOVED lines=14> */
[----:B------:R-:W2:Y:S01]  /*493e0*/  LDS.U8 R3, [R0+UR6+0x600] ;  /* 0x0006000600037984 */ /* 0x000ea20008000000 */
[----:B------:R-:W3:Y:S03]  /*493f0*/  S2R R6, SR_TID.X ;  /* 0x0000000000067919 */ /* 0x000ee60000002100 */
[----:B0-----:R-:W-:Y:S04]  /*49400*/  STL [R1+0x1d9c], R2 ;  /* 0x001d9c0201007387 */ /* 0x001fe80000100800 */
[----:B------:R-:W0:Y:S04]  /*49410*/  LDS.U8 R2, [R0+UR6+0x620] ;  /* 0x0006200600027984 */ /* 0x000e280008000000 */
[----:B-1----:R-:W-:Y:S01]  /*49420*/  STL [R1+0x1d98], R4 ;  /* 0x001d980401007387 */ /* 0x002fe20000100800 */
[----:B---3--:R-:W-:-:S03]  /*49430*/  LOP3.LUT R8, R6, 0x3f, RZ, 0xc0, !PT ;  /* 0x0000003f06087812 */ /* 0x008fc600078ec0ff */
[----:B--2---:R-:W-:Y:S04]  /*49440*/  STL [R1+0x1d64], R3 ;  /* 0x001d640301007387 */ /* 0x004fe80000100800 */
[----:B------:R1:W-:Y:S04]  /*49450*/  STL [R1+0x2e78], R6 ;  /* 0x002e780601007387 */ /* 0x0003e80000100800 */
[----:B0-----:R-:W-:Y:S04]  /*49460*/  STL [R1+0x1d60], R2 ;  /* 0x001d600201007387 */ /* 0x001fe80000100800 */
[----:B-1----:R-:W2:Y:S04]  /*49470*/  LDL.LU R6, [R1+0xbbc] ;  /* 0x000bbc0001067983 */ /* 0x002ea80000300800 */
[----:B------:R-:W0:Y:S04]  /*49480*/  LDS.U8 R2, [R0+UR6+0x640] ;  /* 0x0006400600027984 */ /* 0x000e280008000000 */
[----:B------:R-:W1:Y:S04]  /*49490*/  LDS.U8 R0, [R0+UR6+0x660] ;  /* 0x0006600600007984 */ /* 0x000e680008000000 */
[----:B0-----:R-:W-:Y:S01]  /*494a0*/  STL [R1+0x1da4], R2 ;  /* 0x001da40201007387 */ /* 0x001fe20000100800 */
[----:B------:R-:W-:Y:S06]  /*494b0*/  BAR.SYNC.DEFER_BLOCKING 0x0 ;  /* 0x0000000000007b1d */ /* 0x000fec0000010000 */
[----:B--2---:R0:W-:Y:S04]  /*494c0*/  STL [R1+0x2ed4], R6 ;  /* 0x002ed40601007387 */ /* 0x0041e80000100800 */
[----:B-1----:R-:W-:Y:S04]  /*494d0*/  STL [R1+0x1da0], R0 ;  /* 0x001da00001007387 */ /* 0x002fe80000100800 */
[----:B0-----:R-:W2:Y:S04]  /*494e0*/  LDL.LU R6, [R1+0xbc0] ;  /* 0x000bc00001067983 */ /* 0x001ea80000300800 */
[----:B--2---:R0:W-:Y:S04]  /*494f0*/  STL [R1+0x2ed8], R6 ;  /* 0x002ed80601007387 */ /* 0x0041e80000100800 */
[----:B0-----:R-:W2:Y:S04]  /*49500*/  LDL.LU R6, [R1+0xbe0] ;  /* 0x000be00001067983 */ /* 0x001ea80000300800 */
[----:B--2---:R0:W-:Y:S04]  /*49510*/  STL [R1+0x2edc], R6 ;  /* 0x002edc0601007387 */ /* 0x0041e80000100800 */
[----:B0-----:R-:W2:Y:S04]  /*49520*/  LDL.LU R6, [R1+0xbe4] ;  /* 0x000be40001067983 */ /* 0x001ea80000300800 */
        /* <DEDUP_REMOVED lines=27> */
[----:B--2---:R0:W-:Y:S04]  /*496e0*/  STS.U8 [R8+UR6], R6 ;  /* 0x0000000608007988 */ /* 0x0041e80008000006 */
[----:B0-----:R-:W2:Y:S04]  /*496f0*/  LDL.LU R6, [R1+0x2edc] ;  /* 0x002edc0001067983 */ /* 0x001ea80000300800 */
[----:B--2---:R0:W-:Y:S04]  /*49700*/  STS.U8 [R8+UR6+0x40], R6 ;  /* 0x0000400608007988 */ /* 0x0041e80008000006 */
[----:B0-----:R-:W2:Y:S04]  /*49710*/  LDL.LU R6, [R1+0x2ed8] ;  /* 0x002ed80001067983 */ /* 0x001ea80000300800 */
[----:B--2---:R0:W-:Y:S04]  /*49720*/  STS.U8 [R8+UR6+0x200], R6 ;  /* 0x0002000608007988 */ /* 0x0041e80008000006 */
[----:B0-----:R-:W2:Y:S04]  /*49730*/  LDL.LU R6, [R1+0x2ed4] ;  /* 0x002ed40001067983 */ /* 0x001ea80000300800 */
[----:B--2---:R-:W-:Y:S04]  /*49740*/  STS.U8 [R8+UR6+0x240], R6 ;  /* 0x0002400608007988 */ /* 0x004fe80008000006 */
[----:B---3--:R-:W-:Y:S04]  /*49750*/  STS.U8 [R8+UR6+0x400], R29 ;  /* 0x0004001d08007988 */ /* 0x008fe80008000006 */
[----:B----4-:R-:W-:Y:S04]  /*49760*/  STS.U8 [R8+UR6+0x440], R28 ;  /* 0x0004401c08007988 */ /* 0x010fe80008000006 */
[----:B------:R-:W-:Y:S04]  /*49770*/  STS.U8 [R8+UR6+0x600], R27 ;  /* 0x0006001b08007988 */ /* 0x000fe80008000006 */
        /* <DEDUP_REMOVED lines=22> */
[----:B------:R0:W-:Y:S04]  /*498e0*/  STS.U8 [R8+UR6+0x1c40], R4 ;  /* 0x001c400408007988 */ /* 0x0001e80008000006 */
[----:B0-----:R-:W2:Y:S04]  /*498f0*/  LDL.LU R4, [R1+0x9dc] ;  /* 0x0009dc0001047983 */ /* 0x001ea80000300800 */
[----:B------:R-:W3:Y:S04]  /*49900*/  LDL.LU R6, [R1+0x9a0] ;  /* 0x0009a00001067983 */ /* 0x000ee80000300800 */
[----:B---3--:R0:W-:Y:S04]  /*49910*/  STL [R1+0x2ecc], R6 ;  /* 0x002ecc0601007387 */ /* 0x0081e80000100800 */
[----:B0-----:R-:W3:Y:S04]  /*49920*/  LDL.LU R6, [R1+0x9bc] ;  /* 0x0009bc0001067983 */ /* 0x001ee80000300800 */
[----:B------:R-:W-:Y:S04]  /*49930*/  STS.U8 [R8+UR6+0x1e00], R5 ;  /* 0x001e000508007988 */ /* 0x000fe80008000006 */
[----:B---3--:R0:W-:Y:S04]  /*49940*/  STL [R1+0x2ed0], R6 ;  /* 0x002ed00601007387 */ /* 0x0081e80000100800 */
[----:B0-----:R-:W3:Y:S04]  /*49950*/  LDL.LU R6, [R1+0x9c0] ;  /* 0x0009c00001067983 */ /* 0x001ee80000300800 */
        /* <DEDUP_REMOVED lines=26> */
[----:B--2---:R0:W-:Y:S04]  /*49b00*/  STS.U8 [R8+UR6+0x1e40], R4 ;  /* 0x001e400408007988 */ /* 0x0041e80008000006 */
[----:B0-----:R-:W2:Y:S04]  /*49b10*/  LDL.LU R4, [R1+0x7fc] ;  /* 0x0007fc0001047983 */ /* 0x001ea80000300800 */
[----:B---3--:R0:W-:Y:S04]  /*49b20*/  STS.U8 [R8+UR6+0x2000], R6 ;  /* 0x0020000608007988 */ /* 0x0081e80008000006 */
[----:B0-----:R-:W3:Y:S04]  /*49b30*/  LDL.LU R6, [R1+0x2ed0] ;  /* 0x002ed00001067983 */ /* 0x001ee80000300800 */
[----:B---3--:R0:W-:Y:S04]  /*49b40*/  STS.U8 [R8+UR6+0x2040], R6 ;  /* 0x0020400608007988 */ /* 0x0081e80008000006 */
[----:B0-----:R-:W3:Y:S04]  /*49b50*/  LDL.LU R6, [R1+0x2ecc] ;  /* 0x002ecc0001067983 */ /* 0x001ee80000300800 */
        /* <DEDUP_REMOVED lines=27> */
[----:B0-----:R-:W3:Y:S04]  /*49d10*/  LDL.LU R5, [R1+0x7e0] ;  /* 0x0007e00001057983 */ /* 0x001ee80000300800 */
[----:B------:R-:W4:Y:S04]  /*49d20*/  LDL.LU R6, [R1+0x6a4] ;  /* 0x0006a40001067983 */ /* 0x000f280000300800 */
[----:B----4-:R0:W-:Y:S04]  /*49d30*/  STL [R1+0x2ec4], R6 ;  /* 0x002ec40601007387 */ /* 0x0101e80000100800 */
[----:B0-----:R-:W4:Y:S04]  /*49d40*/  LDL.LU R6, [R1+0x6a8] ;  /* 0x0006a80001067983 */ /* 0x001f280000300800 */
[----:B--2---:R-:W-:Y:S04]  /*49d50*/  STS.U8 [R8+UR6+0x3c40], R4 ;  /* 0x003c400408007988 */ /* 0x004fe80008000006 */
[----:B----4-:R0:W-:Y:S04]  /*49d60*/  STL [R1+0x2ec8], R6 ;  /* 0x002ec80601007387 */ /* 0x0101e80000100800 */
[----:B0-----:R-:W2:Y:S04]  /*49d70*/  LDL.LU R6, [R1+0x7dc] ;  /* 0x0007dc0001067983 */ /* 0x001ea80000300800 */
        /* <DEDUP_REMOVED lines=25> */
[----:B---3--:R0:W-:Y:S04]  /*49f10*/  STS.U8 [R8+UR6+0x3e00], R5 ;  /* 0x003e000508007988 */ /* 0x0081e80008000006 */
[----:B------:R-:W3:Y:S04]  /*49f20*/  LDL.LU R4, [R1+0x504] ;  /* 0x0005040001047983 */ /* 0x000ee80000300800 */
[----:B0-----:R-:W3:Y:S04]  /*49f30*/  LDL.LU R5, [R1+0x4e8] ;  /* 0x0004e80001057983 */ /* 0x001ee80000300800 */
[----:B--2---:R0:W-:Y:S04]  /*49f40*/  STS.U8 [R8+UR6+0x3e40], R6 ;  /* 0x003e400608007988 */ /* 0x0041e80008000006 */
[----:B0-----:R-:W2:Y:S04]  /*49f50*/  LDL.LU R6, [R1+0x2ec8] ;  /* 0x002ec80001067983 */ /* 0x001ea80000300800 */
[----:B--2---:R0:W-:Y:S04]  /*49f60*/  STS.U8 [R8+UR6+0x4000], R6 ;  /* 0x0040000608007988 */ /* 0x0041e80008000006 */
[----:B0-----:R-:W2:Y:S04]  /*49f70*/  LDL.LU R6, [R1+0x2ec4] ;  /* 0x002ec40001067983 */ /* 0x001ea80000300800 */
[----:B--2---:R-:W-:Y:S04]  /*49f80*/  STS.U8 [R8+UR6+0x4040], R6 ;  /* 0x0040400608007988 */ /* 0x004fe80008000006 */
        /* <DEDUP_REMOVED lines=22> */
[----:B------:R-:W-:Y:S04]  /*4a0f0*/  STS.U8 [R8+UR6+0x5800], R16 ;  /* 0x0058001008007988 */ /* 0x000fe80008000006 */
[----:B------:R1:W-:Y:S04]  /*4a100*/  STS.U8 [R8+UR6+0x5840], R2 ;  /* 0x0058400208007988 */ /* 0x0003e80008000006 */
[----:B0-----:R-:W2:Y:S04]  /*4a110*/  LDL.LU R7, [R1+0x4e4] ;  /* 0x0004e40001077983 */ /* 0x001ea80000300800 */
[----:B-1----:R-:W4:Y:S04]  /*4a120*/  LDL.LU R2, [R1+0x1a8] ;  /* 0x0001a80001027983 */ /* 0x002f280000300800 */
[----:B----4-:R0:W-:Y:S04]  /*4a130*/  STL [R1+0x2ebc], R2 ;  /* 0x002ebc0201007387 */ /* 0x0101e80000100800 */
[----:B0-----:R-:W4:Y:S04]  /*4a140*/  LDL.LU R2, [R1+0x4c4] ;  /* 0x0004c40001027983 */ /* 0x001f280000300800 */
[----:B------:R-:W-:Y:S04]  /*4a150*/  STS.U8 [R8+UR6+0x5a00], R3 ;  /* 0x005a000308007988 */ /* 0x000fe80008000006 */
[----:B---3--:R-:W-:Y:S04]  /*4a160*/  STS.U8 [R8+UR6+0x5a40], R4 ;  /* 0x005a400408007988 */ /* 0x008fe80008000006 */
[----:B------:R-:W-:Y:S04]  /*4a170*/  STS.U8 [R8+UR6+0x5c00], R5 ;  /* 0x005c000508007988 */ /* 0x000fe80008000006 */
[----:B----4-:R0:W-:Y:S04]  /*4a180*/  STL [R1+0x2ec0], R2 ;  /* 0x002ec00201007387 */ /* 0x0101e80000100800 */
        /* <DEDUP_REMOVED lines=27> */
[----:B------:R-:W2:Y:S04]  /*4a340*/  LDL.LU R9, [R1+0x8] ;  /* 0x0000080001097983 */ /* 0x000ea80000300800 */
[----:B0-----:R-:W2:Y:S04]  /*4a350*/  LDL.LU R7, [R1+0x4] ;  /* 0x0000040001077983 */ /* 0x001ea80000300800 */
[----:B---3--:R0:W-:Y:S04]  /*4a360*/  STS.U8 [R8+UR6+0x5e00], R2 ;  /* 0x005e000208007988 */ /* 0x0081e80008000006 */
[----:B0-----:R-:W3:Y:S04]  /*4a370*/  LDL.LU R2, [R1+0x2ec0] ;  /* 0x002ec00001027983 */ /* 0x001ee80000300800 */
[----:B---3--:R0:W-:Y:S04]  /*4a380*/  STS.U8 [R8+UR6+0x5e40], R2 ;  /* 0x005e400208007988 */ /* 0x0081e80008000006 */
[----:B0-----:R-:W3:Y:S04]  /*4a390*/  LDL.LU R2, [R1+0x2ebc] ;  /* 0x002ebc0001027983 */ /* 0x001ee80000300800 */
[----:B---3--:R0:W-:Y:S04]  /*4a3a0*/  STS.U8 [R8+UR6+0x6000], R2 ;  /* 0x0060000208007988 */ /* 0x0081e80008000006 */
[----:B----4-:R1:W-:Y:S04]  /*4a3b0*/  STS.U8 [R8+UR6+0x6040], R3 ;  /* 0x0060400308007988 */ /* 0x0103e80008000006 */
[----:B------:R3:W-:Y:S04]  /*4a3c0*/  STS.U8 [R8+UR6+0x6200], R4 ;  /* 0x0062000408007988 */ /* 0x0007e80008000006 */
[----:B------:R4:W-:Y:S04]  /*4a3d0*/  STS.U8 [R8+UR6+0x6240], R5 ;  /* 0x0062400508007988 */ /* 0x0009e80008000006 */
[----:B0-----:R-:W2:Y:S04]  /*4a3e0*/  LDL.LU R2, [R1+0x2eb8] ;  /* 0x002eb80001027983 */ /* 0x001ea80000300800 */
[----:B-1----:R-:W2:Y:S04]  /*4a3f0*/  LDL.LU R3, [R1+0x2eb4] ;  /* 0x002eb40001037983 */ /* 0x002ea80000300800 */
[----:B---3--:R-:W3:Y:S04]  /*4a400*/  LDL.LU R4, [R1+0x2eb0] ;  /* 0x002eb00001047983 */ /* 0x008ee80000300800 */
[----:B----4-:R-:W4:Y:S04]  /*4a410*/  LDL.LU R5, [R1+0x2eac] ;  /* 0x002eac0001057983 */ /* 0x010f280000300800 */
        /* <DEDUP_REMOVED lines=22> */
[----:B--2---:R-:W-:Y:S04]  /*4a580*/  STS.U8 [R8+UR6+0x7a00], R9 ;  /* 0x007a000908007988 */ /* 0x004fe80008000006 */
[----:B------:R-:W-:Y:S04]  /*4a590*/  STS.U8 [R8+UR6+0x7a40], R7 ;  /* 0x007a400708007988 */ /* 0x000fe80008000006 */
[----:B----4-:R0:W-:Y:S04]  /*4a5a0*/  STS.U8 [R8+UR6+0x7c00], R5 ;  /* 0x007c000508007988 */ /* 0x0101e80008000006 */
[----:B0-----:R-:W2:Y:S04]  /*4a5b0*/  LDL.LU R5, [R1+0xb78] ;  /* 0x000b780001057983 */ /* 0x001ea80000300800 */
[----:B--2---:R0:W-:Y:S04]  /*4a5c0*/  STL [R1+0x2ea4], R5 ;  /* 0x002ea40501007387 */ /* 0x0041e80000100800 */
[----:B0-----:R-:W2:Y:S01]  /*4a5d0*/  LDL.LU R5, [R1+0xbd4] ;  /* 0x000bd40001057983 */ /* 0x001ea20000300800 */
[----:B------:R-:W0:Y:S03]  /*4a5e0*/  S2R R16, SR_TID.X ;  /* 0x0000000000107919 */ /* 0x000e260000002100 */
[----:B---3--:R-:W-:Y:S04]  /*4a5f0*/  STS.U8 [R8+UR6+0x7c40], R4 ;  /* 0x007c400408007988 */ /* 0x008fe80008000006 */
[----:B------:R-:W-:Y:S04]  /*4a600*/  STS.U8 [R8+UR6+0x7e00], R3 ;  /* 0x007e000308007988 */ /* 0x000fe80008000006 */
        /* <DEDUP_REMOVED lines=18> */
[----:B0-----:R-:W-:-:S03]  /*4a730*/  LOP3.LUT R16, R16, 0x3f, RZ, 0xc0, !PT ;  /* 0x0000003f10107812 */ /* 0x001fc600078ec0ff */
[----:B------:R-:W3:Y:S04]  /*4a740*/  LDL.LU R17, [R1+0xa74] ;  /* 0x000a740001117983 */ /* 0x000ee80000300800 */
[----:B------:R-:W3:Y:S04]  /*4a750*/  LDL.LU R13, [R1+0xa38] ;  /* 0x000a3800010d7983 */ /* 0x000ee80000300800 */
[----:B------:R-:W3:Y:S04]  /*4a760*/  LDL.LU R12, [R1+0xa34] ;  /* 0x000a3400010c7983 */ /* 0x000ee80000300800 */
[----:B------:R-:W3:Y:S04]  /*4a770*/  LDL.LU R11, [R1+0xa18] ;  /* 0x000a1800010b7983 */ /* 0x000ee80000300800 */
[----:B------:R-:W3:Y:S01]  /*4a780*/  LDL.LU R10, [R1+0xa14] ;  /* 0x000a1400010a7983 */ /* 0x000ee20000300800 */
[----:B------:R-:W-:-:S03]  /*4a790*/  LOP3.LUT R9, R16, 0x10, RZ, 0x3c, !PT ;  /* 0x0000001010097812 */ /* 0x000fc600078e3cff */
[----:B------:R-:W3:Y:S04]  /*4a7a0*/  LDL.LU R7, [R1+0x9f8] ;  /* 0x0009f80001077983 */ /* 0x000ee80000300800 */
[----:B------:R-:W3:Y:S04]  /*4a7b0*/  LDL.LU R16, [R1+0x9f4] ;  /* 0x0009f40001107983 */ /* 0x000ee80000300800 */
[----:B------:R-:W3:Y:S04]  /*4a7c0*/  LDL.LU R4, [R1+0xb94] ;  /* 0x000b940001047983 */ /* 0x000ee80000300800 */
[----:B------:R-:W3:Y:S04]  /*4a7d0*/  LDL.LU R3, [R1+0xb98] ;  /* 0x000b980001037983 */ /* 0x000ee80000300800 */
[----:B------:R0:W-:Y:S04]  /*4a7e0*/  STS.U8 [R8+UR6+0x7e40], R2 ;  /* 0x007e400208007988 */ /* 0x0001e80008000006 */
[----:B0-----:R-:W3:Y:S04]  /*4a7f0*/  LDL.LU R2, [R1+0xbb4] ;  /* 0x000bb40001027983 */ /* 0x001ee80000300800 */
[----:B------:R0:W-:Y:S04]  /*4a800*/  STL [R1+0x2e7c], R8 ;  /* 0x002e7c0801007387 */ /* 0x0001e80000100800 */
[----:B0-----:R-:W3:Y:S04]  /*4a810*/  LDL.LU R8, [R1+0xbb8] ;  /* 0x000bb80001087983 */ /* 0x001ee80000300800 */
[----:B--2---:R0:W-:Y:S04]  /*4a820*/  STS.U8 [R9+UR6+0x80], R5 ;  /* 0x0000800509007988 */ /* 0x0041e80008000006 */
[----:B0-----:R-:W2:Y:S04]  /*4a830*/  LDL.LU R5, [R1+0x2ea8] ;  /* 0x002ea80001057983 */ /* 0x001ea80000300800 */
[----:B--2---:R0:W-:Y:S04]  /*4a840*/  STS.U8 [R9+UR6+0xc0], R5 ;  /* 0x0000c00509007988 */ /* 0x0041e80008000006 */
[----:B---3--:R1:W-:Y:S04]  /*4a850*/  STS.U8 [R9+UR6+0x280], R8 ;  /* 0x0002800809007988 */ /* 0x0083e80008000006 */
[----:B0-----:R-:W2:Y:S04]  /*4a860*/  LDL.LU R5, [R1+0x2ea4] ;  /* 0x002ea40001057983 */ /* 0x001ea80000300800 */
[----:B-1----:R-:W3:Y:S04]  /*4a870*/  LDL.LU R8, [R1+0x9b4] ;  /* 0x0009b40001087983 */ /* 0x002ee80000300800 */
[----:B---3--:R0:W-:Y:S04]  /*4a880*/  STL [R1+0x2e98], R8 ;  /* 0x002e980801007387 */ /* 0x0081e80000100800 */
[----:B0-----:R-:W3:Y:S04]  /*4a890*/  LDL.LU R8, [R1+0x9b8] ;  /* 0x0009b80001087983 */ /* 0x001ee80000300800 */
[----:B---3--:R0:W-:Y:S04]  /*4a8a0*/  STL [R1+0x2e9c], R8 ;  /* 0x002e9c0801007387 */ /* 0x0081e80000100800 */
[----:B0-----:R-:W3:Y:S04]  /*4a8b0*/  LDL.LU R8, [R1+0x9d4] ;  /* 0x0009d40001087983 */ /* 0x001ee80000300800 */
[----:B------:R-:W-:Y:S04]  /*4a8c0*/  STS.U8 [R9+UR6+0x2c0], R2 ;  /* 0x0002c00209007988 */ /* 0x000fe80008000006 */
[----:B------:R-:W-:Y:S04]  /*4a8d0*/  STS.U8 [R9+UR6+0x480], R3 ;  /* 0x0004800309007988 */ /* 0x000fe80008000006 */
[----:B------:R-:W-:Y:S04]  /*4a8e0*/  STS.U8 [R9+UR6+0x4c0], R4 ;  /* 0x0004c00409007988 */ /* 0x000fe80008000006 */
[----:B--2---:R-:W-:Y:S04]  /*4a8f0*/  STS.U8 [R9+UR6+0x680], R5 ;  /* 0x0006800509007988 */ /* 0x004fe80008000006 */
[----:B------:R-:W-:Y:S04]  /*4a900*/  STS.U8 [R9+UR6+0x6c0], R6 ;  /* 0x0006c00609007988 */ /* 0x000fe80008000006 */
        /* <DEDUP_REMOVED lines=8> */
[----:B---3--:R0:W-:Y:S04]  /*4a990*/  STL [R1+0x2ea0], R8 ;  /* 0x002ea00801007387 */ /* 0x0081e80000100800 */
        /* <DEDUP_REMOVED lines=13> */
[----:B------:R0:W-:Y:S04]  /*4aa70*/  STS.U8 [R9+UR6+0x1080], R23 ;  /* 0x0010801709007988 */ /* 0x0001e80008000006 */
[----:B------:R-:W3:Y:S04]  /*4aa80*/  LDL.LU R14, [R1+0x8d8] ;  /* 0x0008d800010e7983 */ /* 0x000ee80000300800 */
[----:B------:R1:W-:Y:S04]  /*4aa90*/  STS.U8 [R9+UR6+0x10c0], R22 ;  /* 0x0010c01609007988 */ /* 0x0003e80008000006 */
[----:B------:R0:W-:Y:S04]  /*4aaa0*/  STS.U8 [R9+UR6+0x1280], R21 ;  /* 0x0012801509007988 */ /* 0x0001e80008000006 */
[----:B------:R0:W-:Y:S04]  /*4aab0*/  STS.U8 [R9+UR6+0x12c0], R20 ;  /* 0x0012c01409007988 */ /* 0x0001e80008000006 */
[----:B------:R1:W-:Y:S04]  /*4aac0*/  STS.U8 [R9+UR6+0x1480], R19 ;  /* 0x0014801309007988 */ /* 0x0003e80008000006 */
[----:B------:R1:W-:Y:S04]  /*4aad0*/  STS.U8 [R9+UR6+0x14c0], R18 ;  /* 0x0014c01209007988 */ /* 0x0003e80008000006 */
[----:B0-----:R-:W3:Y:S04]  /*4aae0*/  LDL.LU R23, [R1+0x8d4] ;  /* 0x0008d40001177983 */ /* 0x001ee80000300800 */
[----:B-1----:R-:W3:Y:S04]  /*4aaf0*/  LDL.LU R22, [R1+0x8b8] ;  /* 0x0008b80001167983 */ /* 0x002ee80000300800 */
        /* <DEDUP_REMOVED lines=18> */
[----:B0-----:R-:W3:Y:S04]  /*4ac20*/  LDL.LU R7, [R1+0x814] ;  /* 0x0008140001077983 */ /* 0x001ee80000300800 */
[----:B-1----:R-:W3:Y:S04]  /*4ac30*/  LDL.LU R16, [R1+0x7f8] ;  /* 0x0007f80001107983 */ /* 0x002ee80000300800 */
[----:B--2---:R0:W-:Y:S04]  /*4ac40*/  STS.U8 [R9+UR6+0x1e80], R8 ;  /* 0x001e800809007988 */ /* 0x0041e80008000006 */
[----:B0-----:R-:W2:Y:S04]  /*4ac50*/  LDL.LU R8, [R1+0x2ea0] ;  /* 0x002ea00001087983 */ /* 0x001ea80000300800 */
[----:B--2---:R0:W-:Y:S04]  /*4ac60*/  STS.U8 [R9+UR6+0x1ec0], R8 ;  /* 0x001ec00809007988 */ /* 0x0041e80008000006 */
[----:B0-----:R-:W2:Y:S04]  /*4ac70*/  LDL.LU R8, [R1+0x2e9c] ;  /* 0x002e9c0001087983 */ /* 0x001ea80000300800 */
[----:B--2---:R0:W-:Y:S04]  /*4ac80*/  STS.U8 [R9+UR6+0x2080], R8 ;  /* 0x0020800809007988 */ /* 0x0041e80008000006 */
[----:B0-----:R-:W2:Y:S04]  /*4ac90*/  LDL.LU R8, [R1+0x2e98] ;  /* 0x002e980001087983 */ /* 0x001ea80000300800 */
[----:B--2---:R0:W-:Y:S04]  /*4aca0*/  STS.U8 [R9+UR6+0x20c0], R8 ;  /* 0x0020c00809007988 */ /* 0x0041e80008000006 */
[----:B0-----:R-:W2:Y:S04]  /*4acb0*/  LDL.LU R8, [R1+0x6a0] ;  /* 0x0006a00001087983 */ /* 0x001ea80000300800 */
[----:B--2---:R0:W-:Y:S04]  /*4acc0*/  STL [R1+0x2e8c], R8 ;  /* 0x002e8c0801007387 */ /* 0x0041e80000100800 */
[----:B0-----:R-:W2:Y:S04]  /*4acd0*/  LDL.LU R8, [R1+0x7d4] ;  /* 0x0007d40001087983 */ /* 0x001ea80000300800 */
[----:B--2---:R0:W-:Y:S04]  /*4ace0*/  STL [R1+0x2e90], R8 ;  /* 0x002e900801007387 */ /* 0x0041e80000100800 */
[----:B0-----:R-:W2:Y:S04]  /*4acf0*/  LDL.LU R8, [R1+0x7d8] ;  /* 0x0007d80001087983 */ /* 0x001ea80000300800 */
        /* <DEDUP_REMOVED lines=96> */
[----:B------:R0:W-:Y:S04]  /*4b300*/  STS.U8 [R9+UR6+0x58c0], R10 ;  /* 0x0058c00a09007988 */ /* 0x0001e80008000006 */
[----:B------:R-:W3:Y:S04]  /*4b310*/  LDL.LU R19, [R1+0x180] ;  /* 0x0001800001137983 */ /* 0x000ee80000300800 */
[----:B------:R-:W-:Y:S04]  /*4b320*/  STS.U8 [R9+UR6+0x5a80], R7 ;  /* 0x005a800709007988 */ /* 0x000fe80008000006 */
[----:B------:R-:W3:Y:S04]  /*4b330*/  LDL.LU R11, [R1+0x17c] ;  /* 0x00017c00010b7983 */ /* 0x000ee80000300800 */
[----:B------:R1:W-:Y:S04]  /*4b340*/  STS.U8 [R9+UR6+0x5ac0], R16 ;  /* 0x005ac01009007988 */ /* 0x0003e80008000006 */
[----:B0-----:R-:W3:Y:S04]  /*4b350*/  LDL.LU R10, [R1+0x160] ;  /* 0x00016000010a7983 */ /* 0x001ee80000300800 */
        /* <DEDUP_REMOVED lines=21> */
[----:B------:R-:W3:Y:S04]  /*4b4b0*/  LDL.LU R7, [R1] ;  /* 0x0000000001077983 */ /* 0x000ee80000300800 */
[----:B--2---:R0:W-:Y:S04]  /*4b4c0*/  STS.U8 [R9+UR6+0x5c80], R8 ;  /* 0x005c800809007988 */ /* 0x0041e80008000006 */
[----:B0-----:R-:W2:Y:S04]  /*4b4d0*/  LDL.LU R8, [R1+0x2e88] ;  /* 0x002e880001087983 */ /* 0x001ea80000300800 */
[----:B--2---:R0:W-:Y:S04]  /*4b4e0*/  STS.U8 [R9+UR6+0x5cc0], R8 ;  /* 0x005cc00809007988 */ /* 0x0041e80008000006 */
[----:B0-----:R-:W2:Y:S04]  /*4b4f0*/  LDL.LU R8, [R1+0x2e84] ;  /* 0x002e840001087983 */ /* 0x001ea80000300800 */
[----:B--2---:R0:W-:Y:S04]  /*4b500*/  STS.U8 [R9+UR6+0x5e80], R8 ;  /* 0x005e800809007988 */ /* 0x0041e80008000006 */
[----:B0-----:R-:W2:Y:S04]  /*4b510*/  LDL.LU R8, [R1+0x2e80] ;  /* 0x002e800001087983 */ /* 0x001ea80000300800 */
[----:B--2---:R0:W-:Y:S04]  /*4b520*/  STS.U8 [R9+UR6+0x5ec0], R8 ;  /* 0x005ec00809007988 */ /* 0x0041e80008000006 */
[----:B---3--:R1:W-:Y:S04]  /*4b530*/  STS.U8 [R9+UR6+0x6080], R6 ;  /* 0x0060800609007988 */ /* 0x0083e80008000006 */
[----:B----4-:R2:W-:Y:S04]  /*4b540*/  STS.U8 [R9+UR6+0x60c0], R20 ;  /* 0x0060c01409007988 */ /* 0x0105e80008000006 */
[----:B------:R3:W-:Y:S04]  /*4b550*/  STS.U8 [R9+UR6+0x6280], R19 ;  /* 0x0062801309007988 */ /* 0x0007e80008000006 */
[----:B------:R4:W-:Y:S04]  /*4b560*/  STS.U8 [R9+UR6+0x62c0], R11 ;  /* 0x0062c00b09007988 */ /* 0x0009e80008000006 */
[----:B------:R2:W-:Y:S04]  /*4b570*/  STS.U8 [R9+UR6+0x6480], R10 ;  /* 0x0064800a09007988 */ /* 0x0005e80008000006 */
[----:B0-----:R-:W4:Y:S04]  /*4b580*/  LDL.LU R8, [R1+0x2e7c] ;  /* 0x002e7c0001087983 */ /* 0x001f280000300800 */
[----:B-1----:R-:W4:Y:S04]  /*4b590*/  LDL.LU R6, [R1+0x2e78] ;  /* 0x002e780001067983 */ /* 0x002f280000300800 */
[----:B--2---:R-:W2:Y:S04]  /*4b5a0*/  LDL.LU R20, [R1+0x2e74] ;  /* 0x002e740001147983 */ /* 0x004ea80000300800 */
[----:B---3--:R-:W3:Y:S04]  /*4b5b0*/  LDL.LU R19, [R1+0x2e70] ;  /* 0x002e700001137983 */ /* 0x008ee80000300800 */
[----:B----4-:R-:W4:Y:S04]  /*4b5c0*/  LDL.LU R11, [R1+0x2e6c] ;  /* 0x002e6c00010b7983 */ /* 0x010f280000300800 */
[----:B------:R-:W2:Y:S04]  /*4b5d0*/  LDL.LU R10, [R1+0x2e68] ;  /* 0x002e6800010a7983 */ /* 0x000ea80000300800 */
[----:B------:R0:W-:Y:S04]  /*4b5e0*/  STS.U8 [R9+UR6+0x64c0], R16 ;  /* 0x0064c01009007988 */ /* 0x0001e80008000006 */
[----:B------:R1:W-:Y:S04]  /*4b5f0*/  STS.U8 [R9+UR6+0x6680], R2 ;  /* 0x0066800209007988 */ /* 0x0003e80008000006 */
[----:B0-----:R-:W2:Y:S04]  /*4b600*/  LDL.LU R16, [R1+0x2e64] ;  /* 0x002e640001107983 */ /* 0x001ea80000300800 */
[----:B-1----:R-:W2:Y:S04]  /*4b610*/  LDL.LU R2, [R1+0xb6c] ;  /* 0x000b6c0001027983 */ /* 0x002ea80000300800 */
[----:B--2---:R0:W-:Y:S04]  /*4b620*/  STL [R1+0x2e5c], R2 ;  /* 0x002e5c0201007387 */ /* 0x0041e80000100800 */
[----:B0-----:R-:W2:Y:S04]  /*4b630*/  LDL.LU R2, [R1+0xbd0] ;  /* 0x000bd00001027983 */ /* 0x001ea80000300800 */
        /* <DEDUP_REMOVED lines=13> */
[----:B------:R-:W-:Y:S01]  /*4b710*/  STS.U8 [R9+UR6+0x7480], R21 ;  /* 0x0074801509007988 */ /* 0x000fe20008000006 */
[----:B------:R-:W-:-:S03]  /*4b720*/  LOP3.LUT R6, R6, 0x3f, RZ, 0xc0, !PT ;  /* 0x0000003f06067812 */ /* 0x000fc600078ec0ff */
[----:B------:R-:W-:Y:S04]  /*4b730*/  STS.U8 [R9+UR6+0x74c0], R18 ;  /* 0x0074c01209007988 */ /* 0x000fe80008000006 */
[----:B------:R0:W-:Y:S04]  /*4b740*/  STS.U8 [R9+UR6+0x7680], R0 ;  /* 0x0076800009007988 */ /* 0x0001e80008000006 */
[----:B------:R1:W-:Y:S04]  /*4b750*/  STS.U8 [R9+UR6+0x76c0], R17 ;  /* 0x0076c01109007988 */ /* 0x0003e80008000006 */
[----:B------:R-:W-:Y:S04]  /*4b760*/  STS.U8 [R9+UR6+0x7880], R13 ;  /* 0x0078800d09007988 */ /* 0x000fe80008000006 */
[----:B------:R-:W-:Y:S04]  /*4b770*/  STS.U8 [R9+UR6+0x78c0], R12 ;  /* 0x0078c00c09007988 */ /* 0x000fe80008000006 */
[----:B------:R-:W-:Y:S01]  /*4b780*/  STS.U8 [R9+UR6+0x7a80], R7 ;  /* 0x007a800709007988 */ /* 0x000fe20008000006 */
[----:B0-----:R-:W-:-:S03]  /*4b790*/  LOP3.LUT R0, R8, 0x20, RZ, 0x3c, !PT ;  /* 0x0000002008007812 */ /* 0x001fc600078e3cff */
[----:B--2---:R0:W-:Y:S04]  /*4b7a0*/  STL [R1+0x2e60], R2 ;  /* 0x002e600201007387 */ /* 0x0041e80000100800 */
        /* <DEDUP_REMOVED lines=15> */
[----:B-1----:R-:W2:Y:S01]  /*4b8a0*/  LDL.LU R17, [R1+0xa64] ;  /* 0x000a640001117983 */ /* 0x002ea20000300800 */
[----:B0-----:R-:W-:-:S03]  /*4b8b0*/  LOP3.LUT R2, R6, 0x10, RZ, 0x3c, !PT ;  /* 0x0000001006027812 */ /* 0x001fc600078e3cff */
[----:B------:R-:W2:Y:S04]  /*4b8c0*/  LDL.LU R13, [R1+0xa30] ;  /* 0x000a3000010d7983 */ /* 0x000ea80000300800 */
[----:B------:R-:W2:Y:S04]  /*4b8d0*/  LDL.LU R12, [R1+0xa2c] ;  /* 0x000a2c00010c7983 */ /* 0x000ea80000300800 */
[----:B------:R-:W2:Y:S04]  /*4b8e0*/  LDL.LU R9, [R1+0xa10] ;  /* 0x000a100001097983 */ /* 0x000ea80000300800 */
[----:B------:R-:W2:Y:S04]  /*4b8f0*/  LDL.LU R7, [R1+0xa0c] ;  /* 0x000a0c0001077983 */ /* 0x000ea80000300800 */
[----:B------:R-:W2:Y:S04]  /*4b900*/  LDL.LU R6, [R1+0x9f0] ;  /* 0x0009f00001067983 */ /* 0x000ea80000300800 */
[----:B------:R0:W-:Y:S04]  /*4b910*/  STS.U8 [R2+UR6+0x7ac0], R16 ;  /* 0x007ac01002007988 */ /* 0x0001e80008000006 */
[----:B------:R1:W-:Y:S04]  /*4b920*/  STS.U8 [R2+UR6+0x7c80], R10 ;  /* 0x007c800a02007988 */ /* 0x0003e80008000006 */
[----:B----4-:R-:W-:Y:S04]  /*4b930*/  STS.U8 [R2+UR6+0x7cc0], R11 ;  /* 0x007cc00b02007988 */ /* 0x010fe80008000006 */
[----:B---3--:R-:W-:Y:S04]  /*4b940*/  STS.U8 [R2+UR6+0x7e80], R19 ;  /* 0x007e801302007988 */ /* 0x008fe80008000006 */
[----:B------:R-:W-:Y:S04]  /*4b950*/  STS.U8 [R2+UR6+0x7ec0], R20 ;  /* 0x007ec01402007988 */ /* 0x000fe80008000006 */
[----:B0-----:R-:W3:Y:S04]  /*4b960*/  LDL.LU R16, [R1+0xb70] ;  /* 0x000b700001107983 */ /* 0x001ee80000300800 */
[----:B-1----:R-:W4:Y:S04]  /*4b970*/  LDL.LU R10, [R1+0xb8c] ;  /* 0x000b8c00010a7983 */ /* 0x002f280000300800 */
[----:B------:R0:W-:Y:S04]  /*4b980*/  STL [R1+0x2e34], R8 ;  /* 0x002e340801007387 */ /* 0x0001e80000100800 */
[----:B0-----:R-:W2:Y:S04]  /*4b990*/  LDL.LU R8, [R1+0xb90] ;  /* 0x000b900001087983 */ /* 0x001ea80000300800 */
[----:B------:R-:W2:Y:S04]  /*4b9a0*/  LDL.LU R11, [R1+0xbac] ;  /* 0x000bac00010b7983 */ /* 0x000ea80000300800 */
[----:B------:R-:W2:Y:S04]  /*4b9b0*/  LDL.LU R19, [R1+0xbb0] ;  /* 0x000bb00001137983 */ /* 0x000ea80000300800 */
[----:B------:R-:W2:Y:S04]  /*4b9c0*/  LDL.LU R2, [R1+0x2e60] ;  /* 0x002e600001027983 */ /* 0x000ea80000300800 */
[----:B------:R-:W3:Y:S04]  /*4b9d0*/  LDL.LU R20, [R1+0xbcc] ;  /* 0x000bcc0001147983 */ /* 0x000ee80000300800 */
        /* <DEDUP_REMOVED lines=11> */
[----:B----4-:R-:W-:Y:S04]  /*4ba90*/  STS.U8 [R0+UR6+0x540], R10 ;  /* 0x0005400a00007988 */ /* 0x010fe80008000006 */
[----:B------:R-:W-:Y:S04]  /*4baa0*/  STS.U8 [R0+UR6+0x700], R16 ;  /* 0x0007001000007988 */ /* 0x000fe80008000006 */
[----:B--2---:R-:W-:Y:S04]  /*4bab0*/  STS.U8 [R0+UR6+0x740], R2 ;  /* 0x0007400200007988 */ /* 0x004fe80008000006 */
        /* <DEDUP_REMOVED lines=127> */
[----:B------:R0:W-:Y:S04]  /*4c2b0*/  STS.U8 [R0+UR6+0x4300], R8 ;  /* 0x0043000800007988 */ /* 0x0001e80008000006 */
[----:B0-----:R-:W2:Y:S04]  /*4c2c0*/  LDL.LU R8, [R1+0x4b8] ;  /* 0x0004b80001087983 */ /* 0x001ea80000300800 */
[----:B--2---:R0:W-:Y:S04]  /*4c2d0*/  STL [R1+0x2e38], R8 ;  /* 0x002e380801007387 */ /* 0x0041e80000100800 */
[----:B0-----:R-:W2:Y:S04]  /*4c2e0*/  LDL.LU R8, [R1+0x4d4] ;  /* 0x0004d40001087983 */ /* 0x001ea80000300800 */
        /* <DEDUP_REMOVED lines=29> */
[----:B------:R0:W-:Y:S04]  /*4c4c0*/  STS.U8 [R0+UR6+0x5940], R7 ;  /* 0x0059400700007988 */ /* 0x0001e80008000006 */
        /* <DEDUP_REMOVED lines=69> */
[----:B0-----:R-:W2:Y:S01]  /*4c920*/  LDL.LU R12, [R1+0xb88] ;  /* 0x000b8800010c7983 */ /* 0x001ea20000300800 */
[----:B------:R-:W-:-:S03]  /*4c930*/  LOP3.LUT R2, R8, 0x30, RZ, 0x3c, !PT ;  /* 0x0000003008027812 */ /* 0x000fc600078e3cff */
[----:B---3--:R-:W-:Y:S04]  /*4c940*/  STS.U8 [R0+UR6+0x7d40], R13 ;  /* 0x007d400d00007988 */ /* 0x008fe80008000006 */
        /* <DEDUP_REMOVED lines=26> */
[----:B------:R-:W4:Y:S04]  /*4caf0*/  LDL.LU R14, [R1+0xa28] ;  /* 0x000a2800010e7983 */ /* 0x000f280000300800 */
[----:B------:R-:W4:Y:S04]  /*4cb00*/  LDL.LU R23, [R1+0xa24] ;  /* 0x000a240001177983 */ /* 0x000f280000300800 */
[----:B------:R-:W4:Y:S04]  /*4cb10*/  LDL.LU R18, [R1+0xa08] ;  /* 0x000a080001127983 */ /* 0x000f280000300800 */
[----:B------:R-:W4:Y:S04]  /*4cb20*/  LDL.LU R0, [R1+0xa04] ;  /* 0x000a040001007983 */ /* 0x000f280000300800 */
[----:B------:R-:W4:Y:S04]  /*4cb30*/  LDL.LU R17, [R1+0x9e8] ;  /* 0x0009e80001117983 */ /* 0x000f280000300800 */
[----:B--2---:R0:W-:Y:S04]  /*4cb40*/  STS.U8 [R2+UR6+0x180], R12 ;  /* 0x0001800c02007988 */ /* 0x0041e80008000006 */
[----:B0-----:R-:W2:Y:S04]  /*4cb50*/  LDL.LU R12, [R1+0x2e18] ;  /* 0x002e1800010c7983 */ /* 0x001ea80000300800 */
[----:B---3--:R-:W-:Y:S04]  /*4cb60*/  STS.U8 [R2+UR6+0x1c0], R22 ;  /* 0x0001c01602007988 */ /* 0x008fe80008000006 */
[----:B------:R-:W-:Y:S04]  /*4cb70*/  STS.U8 [R2+UR6+0x380], R21 ;  /* 0x0003801502007988 */ /* 0x000fe80008000006 */
[----:B------:R-:W-:Y:S04]  /*4cb80*/  STS.U8 [R2+UR6+0x3c0], R13 ;  /* 0x0003c00d02007988 */ /* 0x000fe80008000006 */
[----:B--2---:R-:W-:Y:S04]  /*4cb90*/  STS.U8 [R2+UR6+0x580], R12 ;  /* 0x0005800c02007988 */ /* 0x004fe80008000006 */
[----:B------:R-:W-:Y:S04]  /*4cba0*/  STS.U8 [R2+UR6+0x5c0], R7 ;  /* 0x0005c00702007988 */ /* 0x000fe80008000006 */
[----:B----4-:R-:W-:Y:S04]  /*4cbb0*/  STS.U8 [R2+UR6+0x780], R6 ;  /* 0x0007800602007988 */ /* 0x010fe80008000006 */
[----:B------:R0:W-:Y:S04]  /*4cbc0*/  STS.U8 [R2+UR6+0x7c0], R9 ;  /* 0x0007c00902007988 */ /* 0x0001e80008000006 */
        /* <DEDUP_REMOVED lines=15> */
[----:B0-----:R-:W2:Y:S04]  /*4ccc0*/  LDL.LU R9, [R1+0x9e4] ;  /* 0x0009e40001097983 */ /* 0x001ea80000300800 */
[----:B------:R0:W-:Y:S04]  /*4ccd0*/  STS.U8 [R2+UR6+0x17c0], R8 ;  /* 0x0017c00802007988 */ /* 0x0001e80008000006 */
[----:B0-----:R-:W3:Y:S04]  /*4cce0*/  LDL.LU R8, [R1+0x9c8] ;  /* 0x0009c80001087983 */ /* 0x001ee80000300800 */
[----:B------:R-:W4:Y:S04]  /*4ccf0*/  LDL.LU R22, [R1+0x9a8] ;  /* 0x0009a80001167983 */ /* 0x000f280000300800 */
[----:B------:R-:W-:Y:S04]  /*4cd00*/  STS.U8 [R2+UR6+0x1980], R14 ;  /* 0x0019800e02007988 */ /* 0x000fe80008000006 */
[----:B------:R-:W-:Y:S04]  /*4cd10*/  STS.U8 [R2+UR6+0x19c0], R23 ;  /* 0x0019c01702007988 */ /* 0x000fe80008000006 */
[----:B------:R-:W-:Y:S04]  /*4cd20*/  STS.U8 [R2+UR6+0x1b80], R18 ;  /* 0x001b801202007988 */ /* 0x000fe80008000006 */
[----:B------:R-:W-:Y:S04]  /*4cd30*/  STS.U8 [R2+UR6+0x1bc0], R0 ;  /* 0x001bc00002007988 */ /* 0x000fe80008000006 */
[----:B------:R-:W-:Y:S04]  /*4cd40*/  STS.U8 [R2+UR6+0x1d80], R17 ;  /* 0x001d801102007988 */ /* 0x000fe80008000006 */
[----:B----4-:R0:W-:Y:S04]  /*4cd50*/  STL [R1+0x2e14], R22 ;  /* 0x002e141601007387 */ /* 0x0101e80000100800 */
        /* <DEDUP_REMOVED lines=22> */
[----:B---3--:R1:W-:Y:S04]  /*4cec0*/  STS.U8 [R2+UR6+0x1f80], R8 ;  /* 0x001f800802007988 */ /* 0x0083e80008000006 */
[----:B0-----:R-:W3:Y:S04]  /*4ced0*/  LDL.LU R9, [R1+0x864] ;  /* 0x0008640001097983 */ /* 0x001ee80000300800 */
[----:B------:R-:W2:Y:S04]  /*4cee0*/  LDL.LU R15, [R1+0x848] ;  /* 0x00084800010f7983 */ /* 0x000ea80000300800 */
[----:B------:R-:W2:Y:S04]  /*4cef0*/  LDL.LU R14, [R1+0x844] ;  /* 0x00084400010e7983 */ /* 0x000ea80000300800 */
[----:B------:R-:W2:Y:S04]  /*4cf00*/  LDL.LU R23, [R1+0x828] ;  /* 0x0008280001177983 */ /* 0x000ea80000300800 */
[----:B------:R-:W2:Y:S04]  /*4cf10*/  LDL.LU R18, [R1+0x824] ;  /* 0x0008240001127983 */ /* 0x000ea80000300800 */
[----:B------:R-:W2:Y:S04]  /*4cf20*/  LDL.LU R0, [R1+0x808] ;  /* 0x0008080001007983 */ /* 0x000ea80000300800 */
[----:B-1----:R-:W2:Y:S04]  /*4cf30*/  LDL.LU R8, [R1+0x804] ;  /* 0x0008040001087983 */ /* 0x002ea80000300800 */
[----:B----4-:R0:W-:Y:S04]  /*4cf40*/  STS.U8 [R2+UR6+0x1fc0], R22 ;  /* 0x001fc01602007988 */ /* 0x0101e80008000006 */
[----:B0-----:R-:W4:Y:S04]  /*4cf50*/  LDL.LU R22, [R1+0x2e14] ;  /* 0x002e140001167983 */ /* 0x001f280000300800 */
[----:B----4-:R-:W-:Y:S04]  /*4cf60*/  STS.U8 [R2+UR6+0x2180], R22 ;  /* 0x0021801602007988 */ /* 0x010fe80008000006 */
[----:B------:R-:W-:Y:S04]  /*4cf70*/  STS.U8 [R2+UR6+0x21c0], R21 ;  /* 0x0021c01502007988 */ /* 0x000fe80008000006 */
[----:B------:R-:W-:Y:S04]  /*4cf80*/  STS.U8 [R2+UR6+0x2380], R13 ;  /* 0x0023800d02007988 */ /* 0x000fe80008000006 */
[----:B------:R-:W-:Y:S04]  /*4cf90*/  STS.U8 [R2+UR6+0x23c0], R12 ;  /* 0x0023c00c02007988 */ /* 0x000fe80008000006 */
[----:B------:R-:W-:Y:S04]  /*4cfa0*/  STS.U8 [R2+UR6+0x2580], R7 ;  /* 0x0025800702007988 */ /* 0x000fe80008000006 */
        /* <DEDUP_REMOVED lines=16> */
[----:B0-----:R-:W2:Y:S04]  /*4d0b0*/  LDL.LU R17, [R1+0x7e8] ;  /* 0x0007e80001117983 */ /* 0x001ea80000300800 */
[----:B---3--:R0:W-:Y:S04]  /*4d0c0*/  STS.U8 [R2+UR6+0x35c0], R9 ;  /* 0x0035c00902007988 */ /* 0x0081e80008000006 */
[----:B0-----:R-:W3:Y:S04]  /*4d0d0*/  LDL.LU R9, [R1+0x7e4] ;  /* 0x0007e40001097983 */ /* 0x001ee80000300800 */
[----:B------:R-:W4:Y:S04]  /*4d0e0*/  LDL.LU R22, [R1+0x6ac] ;  /* 0x0006ac0001167983 */ /* 0x000f280000300800 */
[----:B------:R-:W-:Y:S04]  /*4d0f0*/  STS.U8 [R2+UR6+0x3780], R15 ;  /* 0x0037800f02007988 */ /* 0x000fe80008000006 */
        /* <DEDUP_REMOVED lines=35> */
[----:B-1----:R-:W2:Y:S04]  /*4d330*/  LDL.LU R9, [R1+0x4f0] ;  /* 0x0004f00001097983 */ /* 0x002ea80000300800 */
[----:B----4-:R0:W-:Y:S04]  /*4d340*/  STS.U8 [R2+UR6+0x3f80], R22 ;  /* 0x003f801602007988 */ /* 0x0101e80008000006 */
[----:B0-----:R-:W4:Y:S04]  /*4d350*/  LDL.LU R22, [R1+0x2e10] ;  /* 0x002e100001167983 */ /* 0x001f280000300800 */
[----:B----4-:R-:W-:Y:S04]  /*4d360*/  STS.U8 [R2+UR6+0x3fc0], R22 ;  /* 0x003fc01602007988 */ /* 0x010fe80008000006 */
        /* <DEDUP_REMOVED lines=13> */
[----:B0-----:R-:W4:Y:S04]  /*4d440*/  LDL.LU R8, [R1+0x4ec] ;  /* 0x0004ec0001087983 */ /* 0x001f280000300800 */
[----:B------:R0:W-:Y:S04]  /*4d450*/  STS.U8 [R2+UR6+0x4dc0], R5 ;  /* 0x004dc00502007988 */ /* 0x0001e80008000006 */
[----:B------:R1:W-:Y:S04]  /*4d460*/  STS.U8 [R2+UR6+0x4f80], R29 ;  /* 0x004f801d02007988 */ /* 0x0003e80008000006 */
[----:B0-----:R-:W4:Y:S04]  /*4d470*/  LDL.LU R5, [R1+0x4d0] ;  /* 0x0004d00001057983 */ /* 0x001f280000300800 */
[----:B-1----:R-:W4:Y:S04]  /*4d480*/  LDL.LU R29, [R1+0x4b0] ;  /* 0x0004b000011d7983 */ /* 0x002f280000300800 */
        /* <DEDUP_REMOVED lines=10> */
[----:B---3--:R-:W-:Y:S04]  /*4d530*/  STS.U8 [R2+UR6+0x59c0], R17 ;  /* 0x0059c01102007988 */ /* 0x008fe80008000006 */
[----:B------:R-:W-:Y:S04]  /*4d540*/  STS.U8 [R2+UR6+0x5b80], R9 ;  /* 0x005b800902007988 */ /* 0x000fe80008000006 */
[----:B----4-:R0:W-:Y:S04]  /*4d550*/  STL [R1+0x2e0c], R29 ;  /* 0x002e0c1d01007387 */ /* 0x0101e80000100800 */
        /* <DEDUP_REMOVED lines=14> */
[----:B0-----:R-:W3:Y:S04]  /*4d640*/  LDL.LU R8, [R1+0xec] ;  /* 0x0000ec0001087983 */ /* 0x001ee80000300800 */
        /* <DEDUP_REMOVED lines=27> */
[----:B----4-:R-:W2:Y:S04]  /*4d800*/  LDL.LU R26, [R1+0x2dfc] ;  /* 0x002dfc00011a7983 */ /* 0x010ea80000300800 */
[----:B------:R-:W4:Y:S04]  /*4d810*/  LDL.LU R25, [R1+0x2df8] ;  /* 0x002df80001197983 */ /* 0x000f280000300800 */
[----:B------:R0:W-:Y:S04]  /*4d820*/  STS.U8 [R2+UR6+0x6580], R24 ;  /* 0x0065801802007988 */ /* 0x0001e80008000006 */
[----:B------:R1:W-:Y:S04]  /*4d830*/  STS.U8 [R2+UR6+0x65c0], R15 ;  /* 0x0065c00f02007988 */ /* 0x0003e80008000006 */
[----:B------:R0:W-:Y:S04]  /*4d840*/  STS.U8 [R2+UR6+0x6780], R14 ;  /* 0x0067800e02007988 */ /* 0x0001e80008000006 */
[----:B------:R0:W-:Y:S04]  /*4d850*/  STS.U8 [R2+UR6+0x67c0], R23 ;  /* 0x0067c01702007988 */ /* 0x0001e80008000006 */
[----:B------:R1:W-:Y:S04]  /*4d860*/  STS.U8 [R2+UR6+0x6980], R18 ;  /* 0x0069801202007988 */ /* 0x0003e80008000006 */
[----:B------:R1:W-:Y:S04]  /*4d870*/  STS.U8 [R2+UR6+0x69c0], R17 ;  /* 0x0069c01102007988 */ /* 0x0003e80008000006 */
[----:B0-----:R-:W4:Y:S04]  /*4d880*/  LDL.LU R24, [R1+0x2df4] ;  /* 0x002df40001187983 */ /* 0x001f280000300800 */
[----:B-1----:R-:W2:Y:S04]  /*4d890*/  LDL.LU R15, [R1+0x2df0] ;  /* 0x002df000010f7983 */ /* 0x002ea80000300800 */
[----:B------:R-:W2:Y:S04]  /*4d8a0*/  LDL.LU R14, [R1+0x2dec] ;  /* 0x002dec00010e7983 */ /* 0x000ea80000300800 */
[----:B------:R-:W2:Y:S04]  /*4d8b0*/  LDL.LU R23, [R1+0x2de8] ;  /* 0x002de80001177983 */ /* 0x000ea80000300800 */
[----:B------:R-:W2:Y:S04]  /*4d8c0*/  LDL.LU R18, [R1+0x2de4] ;  /* 0x002de40001127983 */ /* 0x000ea80000300800 */
[----:B------:R-:W2:Y:S04]  /*4d8d0*/  LDL.LU R17, [R1+0x2de0] ;  /* 0x002de00001117983 */ /* 0x000ea80000300800 */
[----:B------:R0:W-:Y:S04]  /*4d8e0*/  STS.U8 [R2+UR6+0x6b80], R9 ;  /* 0x006b800902007988 */ /* 0x0001e80008000006 */
[----:B------:R1:W-:Y:S04]  /*4d8f0*/  STS.U8 [R2+UR6+0x6bc0], R8 ;  /* 0x006bc00802007988 */ /* 0x0003e80008000006 */
[----:B0-----:R-:W2:Y:S04]  /*4d900*/  LDL.LU R9, [R1+0x2ddc] ;  /* 0x002ddc0001097983 */ /* 0x001ea80000300800 */
[----:B-1----:R-:W2:Y:S04]  /*4d910*/  LDL.LU R8, [R1+0x2dd8] ;  /* 0x002dd80001087983 */ /* 0x002ea80000300800 */
[----:B------:R0:W-:Y:S04]  /*4d920*/  STS.U8 [R2+UR6+0x6d80], R22 ;  /* 0x006d801602007988 */ /* 0x0001e80008000006 */
[----:B0-----:R-:W3:Y:S04]  /*4d930*/  LDL R22, [R1+0x2b0] ;  /* 0x0002b00001167983 */ /* 0x001ee80000100800 */
        /* <DEDUP_REMOVED lines=15> */
[----:B------:R-:W-:Y:S04]  /*4da30*/  STS.U8 [R2+UR6+0x7d80], R17 ;  /* 0x007d801102007988 */ /* 0x000fe80008000006 */
[----:B------:R-:W-:Y:S04]  /*4da40*/  STS.U8 [R2+UR6+0x7dc0], R18 ;  /* 0x007dc01202007988 */ /* 0x000fe80008000006 */
[----:B------:R-:W-:Y:S04]  /*4da50*/  STS.U8 [R2+UR6+0x7f80], R23 ;  /* 0x007f801702007988 */ /* 0x000fe80008000006 */
[----:B---3--:R-:W-:Y:S01]  /*4da60*/  STS.U8 [R2+UR6+0x7fc0], R0 ;  /* 0x007fc00002007988 */ /* 0x008fe20008000006 */
[----:B------:R-:W-:Y:S06]  /*4da70*/  BAR.SYNC.DEFER_BLOCKING 0x0 ;  /* 0x0000000000007b1d */ /* 0x000fec0000010000 */
[----:B------:R-:W0:Y:S04]  /*4da80*/  LDSM.16.M88.4 R4, [R22+UR7] ;  /* 0x000000071604783b */ /* 0x000e280008000200 */
[----:B------:R-:W1:Y:S04]  /*4da90*/  LDSM.16.M88.4 R8, [R22+UR7+0x400] ;  /* 0x000400071608783b */ /* 0x000e680008000200 */
[----:B------:R-:W2:Y:S04]  /*4daa0*/  LDSM.16.M88.4 R16, [R22+UR7+0x800] ;  /* 0x000800071610783b */ /* 0x000ea80008000200 */
[----:B0-----:R-:W-:Y:S04]  /*4dab0*/  STL.64 [R1+0x4e0], R4 ;  /* 0x0004e00401007387 */ /* 0x001fe80000100a00 */
[----:B------:R0:W-:Y:S04]  /*4dac0*/  STL.64 [R1+0x4e8], R6 ;  /* 0x0004e80601007387 */ /* 0x0001e80000100a00 */
[----:B-1----:R1:W-:Y:S04]  /*4dad0*/  STL.64 [R1+0x510], R8 ;  /* 0x0005100801007387 */ /* 0x0023e80000100a00 */
[----:B------:R-:W-:Y:S04]  /*4dae0*/  STL.64 [R1+0x518], R10 ;  /* 0x0005180a01007387 */ /* 0x000fe80000100a00 */
[----:B--2---:R-:W-:Y:S04]  /*4daf0*/  STL.64 [R1+0x540], R16 ;  /* 0x0005401001007387 */ /* 0x004fe80000100a00 */
[----:B------:R-:W-:Y:S01]  /*4db00*/  STL.64 [R1+0x548], R18 ;  /* 0x0005481201007387 */ /* 0x000fe20000100a00 */
[----:B0-----:R-:W-:-:S02]  /*4db10*/  IMAD.MOV.U32 R7, RZ, RZ, R8 ;  /* 0x000000ffff077224 */ /* 0x001fc400078e0008 */
[----:B------:R-:W-:Y:S02]  /*4db20*/  IMAD.MOV.U32 R6, RZ, RZ, R9 ;  /* 0x000000ffff067224 */ /* 0x000fe400078e0009 */
[----:B-1----:R-:W-:Y:S02]  /*4db30*/  IMAD.MOV.U32 R9, RZ, RZ, R16 ;  /* 0x000000ffff097224 */ /* 0x002fe400078e0010 */
[----:B------:R-:W-:Y:S02]  /*4db40*/  IMAD.MOV.U32 R8, RZ, RZ, R17 ;  /* 0x000000ffff087224 */ /* 0x000fe400078e0011 */
[----:B------:R-:W0:Y:S02]  /*4db50*/  LDSM.16.M88.4 R16, [R22+UR7+0xc00] ;  /* 0x000c00071610783b */ /* 0x000e240008000200 */
[----:B0-----:R-:W-:Y:S02]  /*4db60*/  IMAD.MOV.U32 R11, RZ, RZ, R16 ;  /* 0x000000ffff0b7224 */ /* 0x001fe400078e0010 */
[----:B------:R-:W-:Y:S01]  /*4db70*/  IMAD.MOV.U32 R10, RZ, RZ, R17 ;  /* 0x000000ffff0a7224 */ /* 0x000fe200078e0011 */
[----:B------:R-:W-:Y:S04]  /*4db80*/  STL.64 [R1+0x5a0], R16 ;  /* 0x0005a01001007387 */ /* 0x000fe80000100a00 */
[----:B------:R-:W-:Y:S04]  /*4db90*/  STL.64 [R1+0x5a8], R18 ;  /* 0x0005a81201007387 */ /* 0x000fe80000100a00 */
[----:B------:R-:W-:Y:S04]  /*4dba0*/  STL.64 [R1+0x2dc8], R10 ;  /* 0x002dc80a01007387 */ /* 0x000fe80000100a00 */
[----:B------:R-:W-:Y:S04]  /*4dbb0*/  STL.64 [R1+0x2dc0], R8 ;  /* 0x002dc00801007387 */ /* 0x000fe80000100a00 */
[----:B------:R-:W0:Y:S02]  /*4dbc0*/  LDSM.16.M88.4 R8, [R22+UR7+0x1000] ;  /* 0x001000071608783b */ /* 0x000e240008000200 */
[----:B0-----:R-:W-:-:S02]  /*4dbd0*/  IMAD.MOV.U32 R17, RZ, RZ, R8 ;  /* 0x000000ffff117224 */ /* 0x001fc400078e0008 */
[----:B------:R-:W-:Y:S01]  /*4dbe0*/  IMAD.MOV.U32 R16, RZ, RZ, R9 ;  /* 0x000000ffff107224 */ /* 0x000fe200078e0009 */
[----:B------:R-:W-:Y:S04]  /*4dbf0*/  STL.64 [R1+0x530], R8 ;  /* 0x0005300801007387 */ /* 0x000fe80000100a00 */
[----:B------:R-:W-:Y:S04]  /*4dc00*/  STL.64 [R1+0x538], R10 ;  /* 0x0005380a01007387 */ /* 0x000fe80000100a00 */
[----:B------:R-:W0:Y:S04]  /*4dc10*/  LDSM.16.M88.4 R8, [R22+UR7+0x1400] ;  /* 0x001400071608783b */ /* 0x000e280008000200 */
[----:B------:R1:W-:Y:S04]  /*4dc20*/  STL.64 [R1+0x2dd0], R16 ;  /* 0x002dd01001007387 */ /* 0x0003e80000100a00 */
[----:B-1----:R-:W2:Y:S04]  /*4dc30*/  LDL.LU.64 R16, [R1+0x730] ;  /* 0x0007300001107983 */ /* 0x002ea80000300a00 */
[----:B------:R-:W2:Y:S01]  /*4dc40*/  LDL.LU.64 R18, [R1+0x738] ;  /* 0x0007380001127983 */ /* 0x000ea20000300a00 */
[----:B------:R-:W-:-:S02]  /*4dc50*/  IMAD.MOV.U32 R21, RZ, RZ, R4 ;  /* 0x000000ffff157224 */ /* 0x000fc400078e0004 */
[----:B----4-:R-:W-:Y:S02]  /*4dc60*/  IMAD R3, R25, 0x100, R24 ;  /* 0x0000010019037824 */ /* 0x010fe400078e0218 */
[----:B------:R-:W-:Y:S02]  /*4dc70*/  IMAD R4, R27, 0x100, R26 ;  /* 0x000001001b047824 */ /* 0x000fe400078e021a */
[----:B------:R-:W1:Y:S01]  /*4dc80*/  LDSM.16.M88.4 R24, [R22+UR7+0x1800] ;  /* 0x001800071618783b */ /* 0x000e620008000200 */
[----:B------:R-:W-:Y:S02]  /*4dc90*/  IMAD R2, R15, 0x100, R14 ;  /* 0x000001000f027824 */ /* 0x000fe400078e020e */
[----:B------:R-:W-:Y:S02]  /*4dca0*/  IMAD.MOV.U32 R20, RZ, RZ, R5 ;  /* 0x000000ffff147224 */ /* 0x000fe400078e0005 */
[----:B------:R-:W-:Y:S01]  /*4dcb0*/  IMAD R5, R29, 0x100, R28 ;  /* 0x000001001d057824 */ /* 0x000fe200078e021c */
[----:B------:R-:W-:-:S02]  /*4dcc0*/  F2FP.F16.E4M3.UNPACK_B R14, R3 ;  /* 0x00000003ff0e723e */ /* 0x000fc400020006ff */
[----:B------:R-:W-:Y:S02]  /*4dcd0*/  F2FP.F16.E4M3.UNPACK_B R12, R2 ;  /* 0x00000002ff0c723e */ /* 0x000fe400020006ff */
[----:B------:R-:W-:Y:S02]  /*4dce0*/  F2FP.F16.E4M3.UNPACK_B R13, R4 ;  /* 0x00000004ff0d723e */ /* 0x000fe400020006ff */
[----:B------:R-:W-:Y:S01]  /*4dcf0*/  F2FP.F16.E4M3.UNPACK_B R15, R5 ;  /* 0x00000005ff0f723e */ /* 0x000fe200020006ff */
[----:B0-----:R-:W-:Y:S01]  /*4dd00*/  IMAD.MOV.U32 R2, RZ, RZ, R9 ;  /* 0x000000ffff027224 */ /* 0x001fe200078e0009 */
[----:B------:R0:W-:Y:S01]  /*4dd10*/  STL [R1+0x4b4], R9 ;  /* 0x0004b40901007387 */ /* 0x0001e20000100800 */
[----:B------:R-:W-:Y:S01]  /*4dd20*/  IMAD.MOV.U32 R0, RZ, RZ, R8 ;  /* 0x000000ffff007224 */ /* 0x000fe200078e0008 */
[----:B------:R-:W-:Y:S02]  /*4dd30*/  F2FP.F16.E4M3.UNPACK_B R8, R21 ;  /* 0x00000015ff08723e */ /* 0x000fe400020006ff */
[----:B------:R-:W-:Y:S01]  /*4dd40*/  STL.64 [R1+0x4b8], R10 ;  /* 0x0004b80a01007387 */ /* 0x000fe20000100a00 */
[----:B0-----:R-:W-:-:S03]  /*4dd50*/  F2FP.F16.E4M3.UNPACK_B R9, R20 ;  /* 0x00000014ff09723e */ /* 0x001fc600020006ff */
[----:B-1----:R0:W-:Y:S04]  /*4dd60*/  STL.64 [R1+0x4c0], R24 ;  /* 0x0004c01801007387 */ /* 0x0021e80000100a00 */
[----:B------:R1:W-:Y:S04]  /*4dd70*/  STL.64 [R1+0x4c8], R26 ;  /* 0x0004c81a01007387 */ /* 0x0003e80000100a00 */
[----:B------:R2:W-:Y:S01]  /*4dd80*/  STL.64 [R1+0x98], R8 ;  /* 0x0000980801007387 */ /* 0x0005e20000100a00 */
[----:B------:R-:W-:Y:S02]  /*4dd90*/  IMAD.MOV.U32 R5, RZ, RZ, R24 ;  /* 0x000000ffff057224 */ /* 0x000fe400078e0018 */
[----:B------:R-:W-:-:S02]  /*4dda0*/  IMAD.MOV.U32 R4, RZ, RZ, R25 ;  /* 0x000000ffff047224 */ /* 0x000fc400078e0019 */
[----:B0-----:R-:W3:Y:S04]  /*4ddb0*/  LDL.LU.64 R24, [R1+0x770] ;  /* 0x0007700001187983 */ /* 0x001ee80000300a00 */
[----:B-1----:R-:W3:Y:S01]  /*4ddc0*/  LDL.LU.64 R26, [R1+0x778] ;  /* 0x00077800011a7983 */ /* 0x002ee20000300a00 */
[----:B------:R-:W-:Y:S02]  /*4ddd0*/  F2FP.F16.E4M3.UNPACK_B R20, R7 ;  /* 0x00000007ff14723e */ /* 0x000fe400020006ff */
[----:B------:R-:W-:Y:S01]  /*4dde0*/  F2FP.F16.E4M3.UNPACK_B R21, R6 ;  /* 0x00000006ff15723e */ /* 0x000fe200020006ff */
[----:B--2---:R-:W-:Y:S01]  /*4ddf0*/  HMMA.16816.F32 R8, R12, R8, R16 ;  /* 0x000000080c08723c */ /* 0x004fe20000001810 */
[----:B------:R-:W2:-:S15]  /*4de00*/  LDL.LU.64 R16, [R1+0x2dd0] ;  /* 0x002dd00001107983 */ /* 0x000e9e0000300a00 */
[----:B------:R-:W-:-:S03]  /*4de10*/  NOP ;  /* 0x0000000000007918 */ /* 0x000fc60000000000 */
[----:B------:R-:W-:Y:S04]  /*4de20*/  STL.64 [R1+0xd0], R8 ;  /* 0x0000d00801007387 */ /* 0x000fe80000100a00 */
[----:B------:R-:W-:Y:S04]  /*4de30*/  STL.64 [R1+0xd8], R10 ;  /* 0x0000d80a01007387 */ /* 0x000fe80000100a00 */
[----:B------:R-:W0:Y:S02]  /*4de40*/  LDSM.16.M88.4 R8, [R22+UR7+0x1c00] ;  /* 0x001c00071608783b */ /* 0x000e240008000200 */
[----:B0-----:R-:W-:-:S02]  /*4de50*/  IMAD.MOV.U32 R7, RZ, RZ, R8 ;  /* 0x000000ffff077224 */ /* 0x001fc400078e0008 */
[----:B------:R-:W-:Y:S01]  /*4de60*/  STL.64 [R1+0x4d0], R8 ;  /* 0x0004d00801007387 */ /* 0x000fe20000100a00 */
[----:B------:R-:W-:-:S03]  /*4de70*/  IMAD.MOV.U32 R6, RZ, RZ, R9 ;  /* 0x000000ffff067224 */ /* 0x000fc600078e0009 */
[----:B------:R0:W-:Y:S04]  /*4de80*/  STL.64 [R1+0x4d8], R10 ;  /* 0x0004d80a01007387 */ /* 0x0001e80000100a00 */
[----:B0-----:R-:W4:Y:S04]  /*4de90*/  LDL.LU.64 R10, [R1+0x2dc8] ;  /* 0x002dc800010a7983 */ /* 0x001f280000300a00 */
[----:B------:R-:W2:Y:S04]  /*4dea0*/  LDL.LU.64 R8, [R1+0x2dc0] ;  /* 0x002dc00001087983 */ /* 0x000ea80000300a00 */
[----:B------:R-:W-:Y:S04]  /*4deb0*/  STL.64 [R1+0x90], R20 ;  /* 0x0000901401007387 */ /* 0x000fe80000100a00 */
[----:B------:R-:W-:Y:S04]  /*4dec0*/  STL.64 [R1+0x2db8], R6 ;  /* 0x002db80601007387 */ /* 0x000fe80000100a00 */
[----:B------:R0:W-:Y:S04]  /*4ded0*/  STL.64 [R1+0x2db0], R4 ;  /* 0x002db00401007387 */ /* 0x0001e80000100a00 */
[----:B0-----:R-:W2:Y:S04]  /*4dee0*/  LDL.LU.64 R4, [R1+0x750] ;  /* 0x0007500001047983 */ /* 0x001ea80000300a00 */
[----:B------:R-:W2:Y:S02]  /*4def0*/  LDL.LU.64 R6, [R1+0x758] ;  /* 0x0007580001067983 */ /* 0x000ea40000300a00 */
[----:B--2---:R-:W-:-:S15]  /*4df00*/  HMMA.16816.F32 R4, R12, R20, R4 ;  /* 0x000000140c04723c */ /* 0x004fde0000001804 */
[----:B------:R-:W-:-:S04]  /*4df10*/  NOP ;  /* 0x0000000000007918 */ /* 0x000fc80000000000 */
[----:B------:R-:W-:Y:S04]  /*4df20*/  STL.64 [R1+0xf0], R4 ;  /* 0x0000f00401007387 */ /* 0x000fe80000100a00 */
[----:B------:R-:W-:Y:S04]  /*4df30*/  STL.64 [R1+0xf8], R6 ;  /* 0x0000f80601007387 */ /* 0x000fe80000100a00 */
[----:B------:R-:W0:Y:S01]  /*4df40*/  LDSM.16.M88.4 R4, [R22+UR7+0x2000] ;  /* 0x002000071604783b */ /* 0x000e220008000200 */
[----:B------:R-:W-:Y:S02]  /*4df50*/  F2FP.F16.E4M3.UNPACK_B R18, R9 ;  /* 0x00000009ff12723e */ /* 0x000fe400020006ff */
[----:B------:R-:W-:-:S07]  /*4df60*/  F2FP.F16.E4M3.UNPACK_B R19, R8 ;  /* 0x00000008ff13723e */ /* 0x000fce00020006ff */
[----:B---3--:R-:W-:Y:S01]  /*4df70*/  HMMA.16816.F32 R24, R12, R18, R24 ;  /* 0x000000120c18723c */ /* 0x008fe20000001818 */
[----:B0-----:R0:W-:Y:S04]  /*4df80*/  STL.64 [R1+0x4f0], R4 ;  /* 0x0004f00401007387 */ /* 0x0011e80000100a00 */
[----:B------:R1:W-:Y:S01]  /*4df90*/  STL.64 [R1+0x4f8], R6 ;  /* 0x0004f80601007387 */ /* 0x0003e20000100a00 */
[----:B------:R-:W-:Y:S02]  /*4dfa0*/  IMAD.MOV.U32 R9, RZ, RZ, R4 ;  /* 0x000000ffff097224 */ /* 0x000fe400078e0004 */
[----:B------:R-:W-:Y:S01]  /*4dfb0*/  IMAD.MOV.U32 R8, RZ, RZ, R5 ;  /* 0x000000ffff087224 */ /* 0x000fe200078e0005 */
[----:B------:R-:W-:Y:S04]  /*4dfc0*/  STL.64 [R1+0x88], R18 ;  /* 0x0000881201007387 */ /* 0x000fe80000100a00 */
[----:B0-----:R-:W2:Y:S06]  /*4dfd0*/  LDL.LU.64 R4, [R1+0x7a0] ;  /* 0x0007a00001047983 */ /* 0x001eac0000300a00 */
[----:B------:R-:W-:Y:S04]  /*4dfe0*/  STL.64 [R1+0x110], R24 ;  /* 0x0001101801007387 */ /* 0x000fe80000100a00 */
[----:B------:R-:W-:Y:S04]  /*4dff0*/  STL.64 [R1+0x118], R26 ;  /* 0x0001181a01007387 */ /* 0x000fe80000100a00 */
[----:B------:R-:W0:Y:S01]  /*4e000*/  LDSM.16.M88.4 R24, [R22+UR7+0x2400] ;  /* 0x002400071618783b */ /* 0x000e220008000200 */
[----:B----4-:R-:W-:-:S02]  /*4e010*/  F2FP.F16.E4M3.UNPACK_B R20, R11 ;  /* 0x0000000bff14723e */ /* 0x010fc400020006ff */
[----:B------:R-:W-:-:S03]  /*4e020*/  F2FP.F16.E4M3.UNPACK_B R21, R10 ;  /* 0x0000000aff15723e */ /* 0x000fc600020006ff */
[----:B------:R-:W-:Y:S04]  /*4e030*/  STL [R1+0x80], R20 ;  /* 0x0000801401007387 */ /* 0x000fe80000100800 */
[----:B-1----:R-:W2:Y:S01]  /*4e040*/  LDL.LU.64 R6, [R1+0x7a8] ;  /* 0x0007a80001067983 */ /* 0x002ea20000300a00 */
[----:B0-----:R-:W-:-:S03]  /*4e050*/  IMAD.MOV.U32 R11, RZ, RZ, R24 ;  /* 0x000000ffff0b7224 */ /* 0x001fc600078e0018 */
[----:B------:R0:W-:Y:S01]  /*4e060*/  STL.64 [R1+0x500], R24 ;  /* 0x0005001801007387 */ /* 0x0001e20000100a00 */
[----:B------:R-:W-:-:S03]  /*4e070*/  IMAD.MOV.U32 R10, RZ, RZ, R25 ;  /* 0x000000ffff0a7224 */ /* 0x000fc600078e0019 */
[----:B------:R1:W-:Y:S04]  /*4e080*/  STL.64 [R1+0x508], R26 ;  /* 0x0005081a01007387 */ /* 0x0003e80000100a00 */
[----:B------:R-:W-:Y:S04]  /*4e090*/  STL [R1+0x84], R21 ;  /* 0x0000841501007387 */ /* 0x000fe80000100800 */
[----:B0-----:R-:W3:Y:S04]  /*4e0a0*/  LDL.LU.64 R24, [R1+0x7b0] ;  /* 0x0007b00001187983 */ /* 0x001ee80000300a00 */
[----:B-1----:R-:W3:Y:S04]  /*4e0b0*/  LDL.LU.64 R26, [R1+0x7b8] ;  /* 0x0007b800011a7983 */ /* 0x002ee80000300a00 */
[----:B------:R-:W-:Y:S04]  /*4e0c0*/  STL.64 [R1+0x2d98], R10 ;  /* 0x002d980a01007387 */ /* 0x000fe80000100a00 */
[----:B------:R0:W-:Y:S04]  /*4e0d0*/  STL.64 [R1+0x2d90], R8 ;  /* 0x002d900801007387 */ /* 0x0001e80000100a00 */
[----:B0-----:R-:W4:Y:S04]  /*4e0e0*/  LDL.LU.64 R8, [R1+0x790] ;  /* 0x0007900001087983 */ /* 0x001f280000300a00 */
[----:B------:R-:W4:Y:S01]  /*4e0f0*/  LDL.LU.64 R10, [R1+0x798] ;  /* 0x00079800010a7983 */ /* 0x000f220000300a00 */
[----:B------:R-:W-:-:S02]  /*4e100*/  F2FP.F16.E4M3.UNPACK_B R18, R17 ;  /* 0x00000011ff12723e */ /* 0x000fc400020006ff */
[----:B------:R-:W-:Y:S01]  /*4e110*/  F2FP.F16.E4M3.UNPACK_B R19, R16 ;  /* 0x00000010ff13723e */ /* 0x000fe200020006ff */
[----:B----4-:R-:W-:-:S15]  /*4e120*/  HMMA.16816.F32 R8, R12, R20, R8 ;  /* 0x000000140c08723c */ /* 0x010fde0000001808 */
[----:B------:R-:W-:-:S04]  /*4e130*/  NOP ;  /* 0x0000000000007918 */ /* 0x000fc80000000000 */
[----:B------:R-:W-:Y:S04]  /*4e140*/  STL.64 [R1+0x130], R8 ;  /* 0x0001300801007387 */ /* 0x000fe80000100a00 */
[----:B------:R-:W-:Y:S04]  /*4e150*/  STL.64 [R1+0x138], R10 ;  /* 0x0001380a01007387 */ /* 0x000fe80000100a00 */
[----:B------:R-:W0:Y:S02]  /*4e160*/  LDSM.16.M88.4 R8, [R22+UR7+0x2800] ;  /* 0x002800071608783b */ /* 0x000e240008000200 */
[----:B0-----:R-:W-:-:S02]  /*4e170*/  IMAD.MOV.U32 R17, RZ, RZ, R8 ;  /* 0x000000ffff117224 */ /* 0x001fc400078e0008 */
[----:B------:R-:W-:Y:S01]  /*4e180*/  IMAD.MOV.U32 R16, RZ, RZ, R9 ;  /* 0x000000ffff107224 */ /* 0x000fe200078e0009 */
[----:B------:R-:W-:Y:S04]  /*4e190*/  STL.64 [R1+0x520], R8 ;  /* 0x0005200801007387 */ /* 0x000fe80000100a00 */
[----:B------:R-:W-:Y:S04]  /*4e1a0*/  STL.64 [R1+0x528], R10 ;  /* 0x0005280a01007387 */ /* 0x000fe80000100a00 */
[----:B------:R-:W-:Y:S04]  /*4e1b0*/  STL.64 [R1+0x78], R18 ;  /* 0x0000781201007387 */ /* 0x000fe80000100a00 */
[----:B------:R2:W-:Y:S04]  /*4e1c0*/  STL.64 [R1+0x2d78], R16 ;  /* 0x002d781001007387 */ /* 0x0005e80000100a00 */
[----:B------:R-:W-:Y:S01]  /*4e1d0*/  STL [R1+0x2a80], R0 ;  /* 0x002a800001007387 */ /* 0x000fe20000100800 */
[----:B--2---:R-:W-:Y:S03]  /*4e1e0*/  HMMA.16816.F32 R16, R12, R18, R4 ;  /* 0x000000120c10723c */ /* 0x004fe60000001804 */
[----:B------:R-:W2:Y:S04]  /*4e1f0*/  LDL.LU.64 R6, [R1+0x2db8] ;  /* 0x002db80001067983 */ /* 0x000ea80000300a00 */
[----:B------:R-:W4:Y:S01]  /*4e200*/  LDL.LU.64 R4, [R1+0x2db0] ;  /* 0x002db00001047983 */ /* 0x000f220000300a00 */
[----:B------:R-:W-:-:S05]  /*4e210*/  F2FP.F16.E4M3.UNPACK_B R10, R0 ;  /* 0x00000000ff0a723e */ /* 0x000fca00020006ff */
[----:B------:R-:W-:Y:S06]  /*4e220*/  STL [R1+0x70], R10 ;  /* 0x0000700a01007387 */ /* 0x000fec0000100800 */
[----:B------:R-:W-:Y:S04]  /*4e230*/  STL.64 [R1+0x150], R16 ;  /* 0x0001501001007387 */ /* 0x000fe80000100a00 */
[----:B------:R-:W-:Y:S04]  /*4e240*/  STL.64 [R1+0x158], R18 ;  /* 0x0001581201007387 */ /* 0x000fe80000100a00 */
[----:B------:R-:W0:Y:S01]  /*4e250*/  LDSM.16.M88.4 R16, [R22+UR7+0x2c00] ;  /* 0x002c00071610783b */ /* 0x000e220008000200 */
[----:B------:R-:W-:-:S03]  /*4e260*/  F2FP.F16.E4M3.UNPACK_B R11, R2 ;  /* 0x00000002ff0b723e */ /* 0x000fc600020006ff */
[----:B0-----:R-:W-:Y:S01]  /*4e270*/  STL.64 [R1+0x550], R16 ;  /* 0x0005501001007387 */ /* 0x001fe20000100a00 */
[----:B------:R-:W-:-:S03]  /*4e280*/  IMAD.MOV.U32 R3, RZ, RZ, R16 ;  /* 0x000000ffff037224 */ /* 0x000fc600078e0010 */
[----:B------:R3:W-:Y:S01]  /*4e290*/  STL.64 [R1+0x558], R18 ;  /* 0x0005581201007387 */ /* 0x0007e20000100a00 */
[----:B------:R-:W-:Y:S02]  /*4e2a0*/  IMAD.MOV.U32 R2, RZ, RZ, R17 ;  /* 0x000000ffff027224 */ /* 0x000fe400078e0011 */
[----:B---3--:R-:W-:Y:S01]  /*4e2b0*/  HMMA.16816.F32 R16, R12, R10, R24 ;  /* 0x0000000a0c10723c */ /* 0x008fe20000001818 */
[----:B------:R-:W-:-:S15]  /*4e2c0*/  STL [R1+0x74], R11 ;  /* 0x0000740b01007387 */ /* 0x000fde0000100800 */
[----:B------:R-:W-:-:S03]  /*4e2d0*/  NOP ;  /* 0x0000000000007918 */ /* 0x000fc60000000000 */
[----:B------:R-:W-:Y:S01]  /*4e2e0*/  IMAD.MOV.U32 R0, RZ, RZ, R19 ;  /* 0x000000ffff007224 */ /* 0x000fe200078e0013 */
[----:B------:R-:W-:Y:S04]  /*4e2f0*/  STL.64 [R1+0x170], R16 ;  /* 0x0001701001007387 */ /* 0x000fe80000100a00 */
[----:B------:R-:W-:Y:S04]  /*4e300*/  STL [R1+0x178], R18 ;  /* 0x0001781201007387 */ /* 0x000fe80000100800 */
[----:B------:R-:W0:Y:S04]  /*4e310*/  LDSM.16.M88.4 R16, [R22+UR7+0x3000] ;  /* 0x003000071610783b */ /* 0x000e280008000200 */
[----:B------:R-:W-:Y:S01]  /*4e320*/  STL [R1+0x2c10], R0 ;  /* 0x002c100001007387 */ /* 0x000fe20000100800 */
[----:B----4-:R-:W-:-:S05]  /*4e330*/  F2FP.F16.E4M3.UNPACK_B R8, R5 ;  /* 0x00000005ff08723e */ /* 0x010fca00020006ff */
[----:B------:R-:W-:Y:S04]  /*4e340*/  STL [R1+0x68], R8 ;  /* 0x0000680801007387 */ /* 0x000fe80000100800 */
[----:B------:R-:W3:Y:S04]  /*4e350*/  LDL.LU.64 R24, [R1+0x1b0] ;  /* 0x0001b00001187983 */ /* 0x000ee80000300a00 */
[----:B------:R-:W4:Y:S01]  /*4e360*/  LDL.LU.64 R26, [R1+0x1b8] ;  /* 0x0001b800011a7983 */ /* 0x000f220000300a00 */
[----:B------:R-:W-:-:S03]  /*4e370*/  F2FP.F16.E4M3.UNPACK_B R9, R4 ;  /* 0x00000004ff09723e */ /* 0x000fc600020006ff */
[----:B----4-:R-:W-:Y:S04]  /*4e380*/  STL.64 [R1+0x2da8], R26 ;  /* 0x002da81a01007387 */ /* 0x010fe80000100a00 */
[----:B---3--:R1:W-:Y:S04]  /*4e390*/  STL.64 [R1+0x2da0], R24 ;  /* 0x002da01801007387 */ /* 0x0083e80000100a00 */
[----:B-1----:R-:W3:Y:S04]  /*4e3a0*/  LDL.LU.64 R24, [R1+0x7c0] ;  /* 0x0007c00001187983 */ /* 0x002ee80000300a00 */
[----:B------:R-:W3:Y:S04]  /*4e3b0*/  LDL.LU.64 R26, [R1+0x7c8] ;  /* 0x0007c800011a7983 */ /* 0x000ee80000300a00 */
[----:B0-----:R-:W-:Y:S04]  /*4e3c0*/  STL.64 [R1+0x560], R16 ;  /* 0x0005601001007387 */ /* 0x001fe80000100a00 */
[----:B------:R2:W-:Y:S04]  /*4e3d0*/  STL.64 [R1+0x568], R18 ;  /* 0x0005681201007387 */ /* 0x0005e80000100a00 */
[----:B------:R3:W-:Y:S01]  /*4e3e0*/  STL [R1+0x6c], R9 ;  /* 0x00006c0901007387 */ /* 0x0007e20000100800 */
[----:B------:R-:W-:-:S02]  /*4e3f0*/  IMAD.MOV.U32 R5, RZ, RZ, R16 ;  /* 0x000000ffff057224 */ /* 0x000fc400078e0010 */
[----:B------:R-:W-:Y:S01]  /*4e400*/  IMAD.MOV.U32 R4, RZ, RZ, R17 ;  /* 0x000000ffff047224 */ /* 0x000fe200078e0011 */
[----:B--2---:R-:W-:Y:S02]  /*4e410*/  F2FP.F16.E4M3.UNPACK_B R18, R7 ;  /* 0x00000007ff12723e */ /* 0x004fe400020006ff */
[----:B------:R-:W-:Y:S01]  /*4e420*/  F2FP.F16.E4M3.UNPACK_B R19, R6 ;  /* 0x00000006ff13723e */ /* 0x000fe200020006ff */
[----:B---3--:R-:W-:Y:S01]  /*4e430*/  HMMA.16816.F32 R8, R12, R8, R24 ;  /* 0x000000080c08723c */ /* 0x008fe20000001818 */
[----:B------:R-:W2:Y:S04]  /*4e440*/  LDL.LU.64 R26, [R1+0x2da8] ;  /* 0x002da800011a7983 */ /* 0x000ea80000300a00 */
[----:B------:R-:W2:-:S14]  /*4e450*/  LDL.LU.64 R24, [R1+0x2da0] ;  /* 0x002da00001187983 */ /* 0x000e9c0000300a00 */
[----:B------:R-:W-:Y:S04]  /*4e460*/  STL.64 [R1+0x190], R8 ;  /* 0x0001900801007387 */ /* 0x000fe80000100a00 */
[----:B------:R-:W-:Y:S04]  /*4e470*/  STL.64 [R1+0x198], R10 ;  /* 0x0001980a01007387 */ /* 0x000fe80000100a00 */
[----:B------:R-:W0:Y:S02]  /*4e480*/  LDSM.16.M88.4 R8, [R22+UR7+0x3400] ;  /* 0x003400071608783b */ /* 0x000e240008000200 */
[----:B0-----:R-:W-:-:S02]  /*4e490*/  IMAD.MOV.U32 R7, RZ, RZ, R8 ;  /* 0x000000ffff077224 */ /* 0x001fc400078e0008 */
[----:B------:R-:W-:Y:S01]  /*4e4a0*/  STL.64 [R1+0x570], R8 ;  /* 0x0005700801007387 */ /* 0x000fe20000100a00 */
[----:B------:R-:W-:-:S03]  /*4e4b0*/  IMAD.MOV.U32 R6, RZ, RZ, R9 ;  /* 0x000000ffff067224 */ /* 0x000fc600078e0009 */
[----:B------:R0:W-:Y:S04]  /*4e4c0*/  STL.64 [R1+0x578], R10 ;  /* 0x0005780a01007387 */ /* 0x0001e80000100a00 */
[----:B0-----:R-:W3:Y:S04]  /*4e4d0*/  LDL.LU.64 R10, [R1+0x2d98] ;  /* 0x002d9800010a7983 */ /* 0x001ee80000300a00 */
[----:B------:R-:W4:Y:S04]  /*4e4e0*/  LDL.LU.64 R8, [R1+0x2d90] ;  /* 0x002d900001087983 */ /* 0x000f280000300a00 */
[----:B------:R-:W-:Y:S04]  /*4e4f0*/  STL.64 [R1+0x60], R18 ;  /* 0x0000601201007387 */ /* 0x000fe80000100a00 */
[----:B------:R-:W-:Y:S04]  /*4e500*/  STL.64 [R1+0x2d70], R6 ;  /* 0x002d700601007387 */ /* 0x000fe80000100a00 */
[----:B------:R0:W-:Y:S04]  /*4e510*/  STL.64 [R1+0x2d68], R4 ;  /* 0x002d680401007387 */ /* 0x0001e80000100a00 */
[----:B0-----:R-:W2:Y:S04]  /*4e520*/  LDL.LU.64 R4, [R1+0x1d0] ;  /* 0x0001d00001047983 */ /* 0x001ea80000300a00 */
[----:B------:R-:W2:Y:S04]  /*4e530*/  LDL.LU.64 R6, [R1+0x1d8] ;  /* 0x0001d80001067983 */ /* 0x000ea80000300a00 */
[----:B--2---:R-:W-:Y:S04]  /*4e540*/  STL.64 [R1+0x2d88], R6 ;  /* 0x002d880601007387 */ /* 0x004fe80000100a00 */
[----:B------:R0:W-:Y:S02]  /*4e550*/  STL.64 [R1+0x2d80], R4 ;  /* 0x002d800401007387 */ /* 0x0001e40000100a00 */
[----:B0-----:R-:W-:Y:S02]  /*4e560*/  HMMA.16816.F32 R4, R12, R18, R24 ;  /* 0x000000120c04723c */ /* 0x001fe40000001818 */
[----:B------:R-:W2:-:S15]  /*4e570*/  LDL.LU.64 R24, [R1+0x1f0] ;  /* 0x0001f00001187983 */ /* 0x000e9e0000300a00 */
[----:B------:R-:W-:Y:S02]  /*4e580*/  NOP ;  /* 0x0000000000007918 */ /* 0x000fe40000000000 */
[----:B------:R-:W-:Y:S04]  /*4e590*/  STL.64 [R1+0x1b0], R4 ;  /* 0x0001b00401007387 */ /* 0x000fe80000100a00 */
[----:B------:R-:W-:Y:S04]  /*4e5a0*/  STL.64 [R1+0x1b8], R6 ;  /* 0x0001b80601007387 */ /* 0x000fe80000100a00 */
[----:B------:R-:W0:Y:S01]  /*4e5b0*/  LDSM.16.M88.4 R4, [R22+UR7+0x3800] ;  /* 0x003800071604783b */ /* 0x000e220008000200 */
[----:B----4-:R-:W-:Y:S02]  /*4e5c0*/  F2FP.F16.E4M3.UNPACK_B R16, R9 ;  /* 0x00000009ff10723e */ /* 0x010fe400020006ff */
[----:B------:R-:W-:-:S03]  /*4e5d0*/  F2FP.F16.E4M3.UNPACK_B R17, R8 ;  /* 0x00000008ff11723e */ /* 0x000fc600020006ff */
[----:B------:R-:W-:Y:S04]  /*4e5e0*/  STL [R1+0x58], R16 ;  /* 0x0000581001007387 */ /* 0x000fe80000100800 */
[----:B------:R-:W2:Y:S04]  /*4e5f0*/  LDL.LU.64 R26, [R1+0x1f8] ;  /* 0x0001f800011a7983 */ /* 0x000ea80000300a00 */
[----:B0-----:R-:W-:Y:S04]  /*4e600*/  STL.64 [R1+0x580], R4 ;  /* 0x0005800401007387 */ /* 0x001fe80000100a00 */
[----:B------:R0:W-:Y:S01]  /*4e610*/  STL.64 [R1+0x588], R6 ;  /* 0x0005880601007387 */ /* 0x0001e20000100a00 */
[----:B------:R-:W-:-:S02]  /*4e620*/  IMAD.MOV.U32 R9, RZ, RZ, R4 ;  /* 0x000000ffff097224 */ /* 0x000fc400078e0004 */
[----:B------:R-:W-:Y:S01]  /*4e630*/  IMAD.MOV.U32 R8, RZ, RZ, R5 ;  /* 0x000000ffff087224 */ /* 0x000fe200078e0005 */
[----:B0-----:R-:W4:Y:S04]  /*4e640*/  LDL.LU.64 R6, [R1+0x2d88] ;  /* 0x002d880001067983 */ /* 0x001f280000300a00 */
[----:B------:R-:W4:Y:S01]  /*4e650*/  LDL.LU.64 R4, [R1+0x2d80] ;  /* 0x002d800001047983 */ /* 0x000f220000300a00 */
[----:B------:R-:W-:Y:S01]  /*4e660*/  IMAD.MOV.U32 R0, RZ, RZ, R17 ;  /* 0x000000ffff007224 */ /* 0x000fe200078e0011 */
[----:B---3--:R-:W-:-:S04]  /*4e670*/  F2FP.F16.E4M3.UNPACK_B R20, R11 ;  /* 0x0000000bff14723e */ /* 0x008fc800020006ff */
[----:B------:R-:W-:Y:S01]  /*4e680*/  STL [R1+0x2c14], R0 ;  /* 0x002c140001007387 */ /* 0x000fe20000100800 */
[----:B------:R-:W-:Y:S01]  /*4e690*/  F2FP.F16.E4M3.UNPACK_B R21, R10 ;  /* 0x0000000aff15723e */ /* 0x000fe200020006ff */
[----:B----4-:R-:W-:Y:S02]  /*4e6a0*/  HMMA.16816.F32 R4, R12, R16, R4 ;  /* 0x000000100c04723c */ /* 0x010fe40000001804 */
[----:B------:R-:W0:-:S15]  /*4e6b0*/  LDSM.16.M88.4 R16, [R22+UR7+0x3c00] ;  /* 0x003c00071610783b */ /* 0x000e1e0008000200 */
[----:B------:R-:W-:Y:S02]  /*4e6c0*/  NOP ;  /* 0x0000000000007918 */ /* 0x000fe40000000000 */
[----:B------:R1:W-:Y:S04]  /*4e6d0*/  STL.64 [R1+0x1d0], R4 ;  /* 0x0001d00401007387 */ /* 0x0003e80000100a00 */
[----:B------:R3:W-:Y:S04]  /*4e6e0*/  STL.64 [R1+0x1d8], R6 ;  /* 0x0001d80601007387 */ /* 0x0007e80000100a00 */
[----:B------:R-:W-:Y:S04]  /*4e6f0*/  STL [R1+0x50], R20 ;  /* 0x0000501401007387 */ /* 0x000fe80000100800 */
[----:B-1----:R-:W4:Y:S04]  /*4e700*/  LDL.LU.64 R4, [R1+0x210] ;  /* 0x0002100001047983 */ /* 0x002f280000300a00 */
[----:B---3--:R-:W4:Y:S04]  /*4e710*/  LDL.LU.64 R6, [R1+0x218] ;  /* 0x0002180001067983 */ /* 0x008f280000300a00 */
[----:B0-----:R0:W-:Y:S01]  /*4e720*/  STL.64 [R1+0x590], R16 ;  /* 0x0005901001007387 */ /* 0x0011e20000100a00 */
[----:B------:R-:W-:-:S03]  /*4e730*/  IMAD.MOV.U32 R11, RZ, RZ, R16 ;  /* 0x000000ffff0b7224 */ /* 0x000fc600078e0010 */
[----:B------:R-:W-:Y:S01]  /*4e740*/  STL.64 [R1+0x598], R18 ;  /* 0x0005981201007387 */ /* 0x000fe20000100a00 */
[----:B------:R-:W-:-:S03]  /*4e750*/  IMAD.MOV.U32 R10, RZ, RZ, R17 ;  /* 0x000000ffff0a7224 */ /* 0x000fc600078e0011 */
[----:B0-----:R-:W3:Y:S04]  /*4e760*/  LDL.LU.64 R16, [R1+0x2d78] ;  /* 0x002d780001107983 */ /* 0x001ee80000300a00 */
[----:B------:R-:W-:Y:S04]  /*4e770*/  STL [R1+0x54], R21 ;  /* 0x0000541501007387 */ /* 0x000fe80000100800 */
[----:B------:R-:W-:Y:S04]  /*4e780*/  STL.64 [R1+0x2d50], R10 ;  /* 0x002d500a01007387 */ /* 0x000fe80000100a00 */
[----:B------:R2:W-:Y:S02]  /*4e790*/  STL.64 [R1+0x2d48], R8 ;  /* 0x002d480801007387 */ /* 0x0005e40000100a00 */
[----:B--2---:R-:W-:Y:S02]  /*4e7a0*/  HMMA.16816.F32 R8, R12, R20, R24 ;  /* 0x000000140c08723c */ /* 0x004fe40000001818 */
[----:B------:R-:W2:Y:S04]  /*4e7b0*/  LDL.LU.64 R24, [R1+0x230] ;  /* 0x0002300001187983 */ /* 0x000ea80000300a00 */
[----:B------:R-:W2:-:S13]  /*4e7c0*/  LDL.LU.64 R26, [R1+0x238] ;  /* 0x00023800011a7983 */ /* 0x000e9a0000300a00 */
[----:B------:R-:W-:Y:S04]  /*4e7d0*/  STL.64 [R1+0x1f0], R8 ;  /* 0x0001f00801007387 */ /* 0x000fe80000100a00 */
[----:B------:R-:W-:Y:S04]  /*4e7e0*/  STL.64 [R1+0x1f8], R10 ;  /* 0x0001f80a01007387 */ /* 0x000fe80000100a00 */
[----:B------:R-:W0:Y:S04]  /*4e7f0*/  LDSM.16.M88.4 R8, [R22+UR7+0x4000] ;  /* 0x004000071608783b */ /* 0x000e280008000200 */
[----:B0-----:R-:W-:Y:S04]  /*4e800*/  STL.64 [R1+0x5b0], R8 ;  /* 0x0005b00801007387 */ /* 0x001fe80000100a00 */
[----:B------:R-:W-:Y:S01]  /*4e810*/  STL.64 [R1+0x5b8], R10 ;  /* 0x0005b80a01007387 */ /* 0x000fe20000100a00 */
[----:B---3--:R-:W-:-:S02]  /*4e820*/  F2FP.F16.E4M3.UNPACK_B R18, R17 ;  /* 0x00000011ff12723e */ /* 0x008fc400020006ff */
[----:B------:R-:W-:-:S07]  /*4e830*/  F2FP.F16.E4M3.UNPACK_B R19, R16 ;  /* 0x00000010ff13723e */ /* 0x000fce00020006ff */
[----:B----4-:R-:W-:Y:S01]  /*4e840*/  HMMA.16816.F32 R4, R12, R18, R4 ;  /* 0x000000120c04723c */ /* 0x010fe20000001804 */
[----:B------:R-:W-:Y:S02]  /*4e850*/  IMAD.MOV.U32 R17, RZ, RZ, R8 ;  /* 0x000000ffff117224 */ /* 0x000fe400078e0008 */
[----:B------:R-:W-:Y:S01]  /*4e860*/  IMAD.MOV.U32 R16, RZ, RZ, R9 ;  /* 0x000000ffff107224 */ /* 0x000fe200078e0009 */
[----:B------:R-:W-:Y:S04]  /*4e870*/  STL [R1+0x4c], R19 ;  /* 0x00004c1301007387 */ /* 0x000fe80000100800 */
[----:B------:R-:W-:Y:S11]  /*4e880*/  STL.64 [R1+0x2d30], R16 ;  /* 0x002d301001007387 */ /* 0x000ff60000100a00 */
[----:B------:R-:W-:Y:S04]  /*4e890*/  STL.64 [R1+0x210], R4 ;  /* 0x0002100401007387 */ /* 0x000fe80000100a00 */
[----:B------:R0:W-:Y:S04]  /*4e8a0*/  STL.64 [R1+0x218], R6 ;  /* 0x0002180601007387 */ /* 0x0001e80000100a00 */
[----:B0-----:R-:W3:Y:S04]  /*4e8b0*/  LDL.LU.64 R6, [R1+0x2d70] ;  /* 0x002d700001067983 */ /* 0x001ee80000300a00 */
[----:B------:R-:W4:Y:S01]  /*4e8c0*/  LDL.LU.64 R4, [R1+0x2d68] ;  /* 0x002d680001047983 */ /* 0x000f220000300a00 */
[----:B------:R-:W-:-:S03]  /*4e8d0*/  IMAD.MOV.U32 R0, RZ, RZ, R18 ;  /* 0x000000ffff007224 */ /* 0x000fc600078e0012 */
[----:B------:R-:W0:Y:S01]  /*4e8e0*/  LDSM.16.M88.4 R16, [R22+UR7+0x4400] ;  /* 0x004400071610783b */ /* 0x000e220008000200 */
[----:B------:R-:W-:Y:S02]  /*4e8f0*/  F2FP.F16.E4M3.UNPACK_B R10, R3 ;  /* 0x00000003ff0a723e */ /* 0x000fe400020006ff */
[----:B------:R-:W-:Y:S01]  /*4e900*/  F2FP.F16.E4M3.UNPACK_B R11, R2 ;  /* 0x00000002ff0b723e */ /* 0x000fe200020006ff */
[----:B------:R-:W-:Y:S04]  /*4e910*/  STL [R1+0x2c18], R0 ;  /* 0x002c180001007387 */ /* 0x000fe80000100800 */
[----:B------:R-:W-:Y:S04]  /*4e920*/  STL [R1+0x40], R10 ;  /* 0x0000400a01007387 */ /* 0x000fe80000100800 */
[----:B0-----:R-:W-:Y:S01]  /*4e930*/  STL.64 [R1+0x5c0], R16 ;  /* 0x0005c01001007387 */ /* 0x001fe20000100a00 */
[----:B------:R-:W-:-:S03]  /*4e940*/  IMAD.MOV.U32 R3, RZ, RZ, R16 ;  /* 0x000000ffff037224 */ /* 0x000fc600078e0010 */
[----:B------:R2:W-:Y:S01]  /*4e950*/  STL.64 [R1+0x5c8], R18 ;  /* 0x0005c81201007387 */ /* 0x0005e20000100a00 */
[----:B------:R-:W-:Y:S02]  /*4e960*/  IMAD.MOV.U32 R2, RZ, RZ, R17 ;  /* 0x000000ffff027224 */ /* 0x000fe400078e0011 */
[----:B--2---:R-:W-:Y:S01]  /*4e970*/  HMMA.16816.F32 R16, R12, R10, R24 ;  /* 0x0000000a0c10723c */ /* 0x004fe20000001818 */
[----:B------:R-:W-:Y:S04]  /*4e980*/  STL [R1+0x44], R11 ;  /* 0x0000440b01007387 */ /* 0x000fe80000100800 */
[----:B------:R-:W2:-:S14]  /*4e990*/  LDL.LU.64 R24, [R1+0x270] ;  /* 0x0002700001187983 */ /* 0x000e9c0000300a00 */
[----:B------:R-:W-:Y:S04]  /*4e9a0*/  STL.64 [R1+0x230], R16 ;  /* 0x0002301001007387 */ /* 0x000fe80000100a00 */
[----:B------:R-:W-:Y:S04]  /*4e9b0*/  STL.64 [R1+0x238], R18 ;  /* 0x0002381201007387 */ /* 0x000fe80000100a00 */
[----:B------:R-:W0:Y:S01]  /*4e9c0*/  LDSM.16.M88.4 R16, [R22+UR7+0x4800] ;  /* 0x004800071610783b */ /* 0x000e220008000200 */
[----:B----4-:R-:W-:-:S05]  /*4e9d0*/  F2FP.F16.E4M3.UNPACK_B R8, R5 ;  /* 0x00000005ff08723e */ /* 0x010fca00020006ff */
[----:B------:R-:W-:Y:S04]  /*4e9e0*/  STL [R1+0x38], R8 ;  /* 0x0000380801007387 */ /* 0x000fe80000100800 */
[----:B------:R-:W4:Y:S01]  /*4e9f0*/  LDL.LU.64 R26, [R1+0x278] ;  /* 0x00027800011a7983 */ /* 0x000f220000300a00 */
[----:B------:R-:W-:-:S03]  /*4ea00*/  F2FP.F16.E4M3.UNPACK_B R9, R4 ;  /* 0x00000004ff09723e */ /* 0x000fc600020006ff */
[----:B----4-:R-:W-:Y:S04]  /*4ea10*/  STL.64 [R1+0x2d60], R26 ;  /* 0x002d601a01007387 */ /* 0x010fe80000100a00 */
[----:B--2---:R1:W-:Y:S04]  /*4ea20*/  STL.64 [R1+0x2d58], R24 ;  /* 0x002d581801007387 */ /* 0x0043e80000100a00 */
[----:B-1----:R-:W2:Y:S04]  /*4ea30*/  LDL.LU.64 R24, [R1+0x250] ;  /* 0x0002500001187983 */ /* 0x002ea80000300a00 */
[----:B------:R-:W2:Y:S04]  /*4ea40*/  LDL.LU.64 R26, [R1+0x258] ;  /* 0x00025800011a7983 */ /* 0x000ea80000300a00 */
[----:B0-----:R-:W-:Y:S04]  /*4ea50*/  STL.64 [R1+0x5d0], R16 ;  /* 0x0005d01001007387 */ /* 0x001fe80000100a00 */
[----:B------:R3:W-:Y:S04]  /*4ea60*/  STL.64 [R1+0x5d8], R18 ;  /* 0x0005d81201007387 */ /* 0x0007e80000100a00 */
[----:B------:R2:W-:Y:S01]  /*4ea70*/  STL [R1+0x3c], R9 ;  /* 0x00003c0901007387 */ /* 0x0005e20000100800 */
[----:B------:R-:W-:-:S02]  /*4ea80*/  IMAD.MOV.U32 R5, RZ, RZ, R16 ;  /* 0x000000ffff057224 */ /* 0x000fc400078e0010 */
[----:B------:R-:W-:Y:S01]  /*4ea90*/  IMAD.MOV.U32 R4, RZ, RZ, R17 ;  /* 0x000000ffff047224 */ /* 0x000fe200078e0011 */
[----:B---3--:R-:W-:Y:S02]  /*4eaa0*/  F2FP.F16.E4M3.UNPACK_B R18, R7 ;  /* 0x00000007ff12723e */ /* 0x008fe400020006ff */
[----:B------:R-:W-:Y:S01]  /*4eab0*/  F2FP.F16.E4M3.UNPACK_B R19, R6 ;  /* 0x00000006ff13723e */ /* 0x000fe200020006ff */
[----:B--2---:R-:W-:Y:S01]  /*4eac0*/  HMMA.16816.F32 R8, R12, R8, R24 ;  /* 0x000000080c08723c */ /* 0x004fe20000001818 */
        /* <DEDUP_REMOVED lines=11> */
[----:B------:R-:W-:Y:S04]  /*4eb80*/  STL [R1+0x30], R18 ;  /* 0x0000301201007387 */ /* 0x000fe80000100800 */
[----:B------:R-:W-:Y:S04]  /*4eb90*/  STL.64 [R1+0x2d28], R6 ;  /* 0x002d280601007387 */ /* 0x000fe80000100a00 */
[----:B------:R0:W-:Y:S04]  /*4eba0*/  STL.64 [R1+0x2d20], R4 ;  /* 0x002d200401007387 */ /* 0x0001e80000100a00 */
[----:B0-----:R-:W2:Y:S04]  /*4ebb0*/  LDL.LU.64 R4, [R1+0x290] ;  /* 0x0002900001047983 */ /* 0x001ea80000300a00 */
[----:B------:R-:W2:Y:S01]  /*4ebc0*/  LDL.LU.64 R6, [R1+0x298] ;  /* 0x0002980001067983 */ /* 0x000ea20000300a00 */
[----:B------:R-:W-:-:S03]  /*4ebd0*/  IMAD.MOV.U32 R0, RZ, RZ, R19 ;  /* 0x000000ffff007224 */ /* 0x000fc600078e0013 */
        /* <DEDUP_REMOVED lines=12> */
[----:B------:R-:W-:Y:S04]  /*4eca0*/  STL [R1+0x2c1c], R0 ;  /* 0x002c1c0001007387 */ /* 0x000fe80000100800 */
[----:B0-----:R-:W-:Y:S04]  /*4ecb0*/  STL.64 [R1+0x5f0], R4 ;  /* 0x0005f00401007387 */ /* 0x001fe80000100a00 */
[----:B------:R0:W-:Y:S01]  /*4ecc0*/  STL.64 [R1+0x5f8], R6 ;  /* 0x0005f80601007387 */ /* 0x0001e20000100a00 */
[----:B------:R-:W-:-:S02]  /*4ecd0*/  IMAD.MOV.U32 R9, RZ, RZ, R4 ;  /* 0x000000ffff097224 */ /* 0x000fc400078e0004 */
[----:B------:R-:W-:Y:S01]  /*4ece0*/  IMAD.MOV.U32 R8, RZ, RZ, R5 ;  /* 0x000000ffff087224 */ /* 0x000fe200078e0005 */
[----:B0-----:R-:W4:Y:S04]  /*4ecf0*/  LDL.LU.64 R6, [R1+0x2d40] ;  /* 0x002d400001067983 */ /* 0x001f280000300a00 */
[----:B------:R-:W4:Y:S04]  /*4ed00*/  LDL.LU.64 R4, [R1+0x2d38] ;  /* 0x002d380001047983 */ /* 0x000f280000300a00 */
[----:B------:R4:W-:Y:S01]  /*4ed10*/  STL [R1+0x2c], R17 ;  /* 0x00002c1101007387 */ /* 0x0009e20000100800 */
[----:B---3--:R-:W-:-:S02]  /*4ed20*/  F2FP.F16.E4M3.UNPACK_B R20, R11 ;  /* 0x0000000bff14723e */ /* 0x008fc400020006ff */
[----:B------:R-:W-:Y:S01]  /*4ed30*/  F2FP.F16.E4M3.UNPACK_B R21, R10 ;  /* 0x0000000aff15723e */ /* 0x000fe200020006ff */
[----:B----4-:R-:W-:Y:S01]  /*4ed40*/  HMMA.16816.F32 R16, R12, R16, R4 ;  /* 0x000000100c10723c */ /* 0x010fe20000001804 */
[----:B------:R-:W3:-:S15]  /*4ed50*/  LDL.LU.64 R4, [R1+0x2e0] ;  /* 0x0002e00001047983 */ /* 0x000ede0000300a00 */
[----:B------:R-:W-:-:S03]  /*4ed60*/  NOP ;  /* 0x0000000000007918 */ /* 0x000fc60000000000 */
[----:B------:R-:W-:Y:S04]  /*4ed70*/  STL.64 [R1+0x290], R16 ;  /* 0x0002901001007387 */ /* 0x000fe80000100a00 */
[----:B------:R-:W-:Y:S04]  /*4ed80*/  STL.64 [R1+0x298], R18 ;  /* 0x0002981201007387 */ /* 0x000fe80000100a00 */
[----:B------:R-:W0:Y:S04]  /*4ed90*/  LDSM.16.M88.4 R16, [R22+UR7+0x5400] ;  /* 0x005400071610783b */ /* 0x000e280008000200 */
[----:B------:R-:W-:Y:S04]  /*4eda0*/  STL [R1+0x20], R20 ;  /* 0x0000201401007387 */ /* 0x000fe80000100800 */
[----:B------:R-:W3:Y:S04]  /*4edb0*/  LDL.LU.64 R6, [R1+0x2e8] ;  /* 0x0002e80001067983 */ /* 0x000ee80000300a00 */
[----:B0-----:R0:W-:Y:S01]  /*4edc0*/  STL.64 [R1+0x600], R16 ;  /* 0x0006001001007387 */ /* 0x0011e20000100a00 */
[----:B------:R-:W-:-:S03]  /*4edd0*/  IMAD.MOV.U32 R11, RZ, RZ, R16 ;  /* 0x000000ffff0b7224 */ /* 0x000fc600078e0010 */
[----:B------:R-:W-:Y:S01]  /*4ede0*/  STL.64 [R1+0x608], R18 ;  /* 0x0006081201007387 */ /* 0x000fe20000100a00 */
[----:B------:R-:W-:-:S03]  /*4edf0*/  IMAD.MOV.U32 R10, RZ, RZ, R17 ;  /* 0x000000ffff0a7224 */ /* 0x000fc600078e0011 */
[----:B0-----:R-:W4:Y:S04]  /*4ee00*/  LDL.LU.64 R16, [R1+0x2d30] ;  /* 0x002d300001107983 */ /* 0x001f280000300a00 */
[----:B------:R-:W-:Y:S04]  /*4ee10*/  STL.64 [R1+0x2d08], R10 ;  /* 0x002d080a01007387 */ /* 0x000fe80000100a00 */
[----:B------:R2:W-:Y:S02]  /*4ee20*/  STL.64 [R1+0x2d00], R8 ;  /* 0x002d000801007387 */ /* 0x0005e40000100a00 */
[----:B--2---:R-:W-:Y:S01]  /*4ee30*/  HMMA.16816.F32 R8, R12, R20, R24 ;  /* 0x000000140c08723c */ /* 0x004fe20000001818 */
[----:B------:R-:W-:-:S05]  /*4ee40*/  IMAD.MOV.U32 R0, RZ, RZ, R21 ;  /* 0x000000ffff007224 */ /* 0x000fca00078e0015 */
[----:B------:R-:W-:-:S13]  /*4ee50*/  STL [R1+0x2c58], R0 ;  /* 0x002c580001007387 */ /* 0x000fda0000100800 */
[----:B------:R-:W-:Y:S04]  /*4ee60*/  STL.64 [R1+0x2c0], R8 ;  /* 0x0002c00801007387 */ /* 0x000fe80000100a00 */
[----:B------:R-:W-:Y:S04]  /*4ee70*/  STL.64 [R1+0x2c8], R10 ;  /* 0x0002c80a01007387 */ /* 0x000fe80000100a00 */
[----:B------:R-:W0:Y:S01]  /*4ee80*/  LDSM.16.M88.4 R8, [R22+UR7+0x5800] ;  /* 0x005800071608783b */ /* 0x000e220008000200 */
[----:B----4-:R-:W-:Y:S02]  /*4ee90*/  F2FP.F16.E4M3.UNPACK_B R18, R17 ;  /* 0x00000011ff12723e */ /* 0x010fe400020006ff */
[----:B------:R-:W-:-:S07]  /*4eea0*/  F2FP.F16.E4M3.UNPACK_B R19, R16 ;  /* 0x00000010ff13723e */ /* 0x000fce00020006ff */
[----:B---3--:R-:W-:Y:S01]  /*4eeb0*/  HMMA.16816.F32 R4, R12, R18, R4 ;  /* 0x000000120c04723c */ /* 0x008fe20000001804 */
[----:B------:R-:W-:Y:S01]  /*4eec0*/  STL [R1+0x18], R18 ;  /* 0x0000181201007387 */ /* 0x000fe20000100800 */
[----:B0-----:R-:W-:Y:S02]  /*4eed0*/  IMAD.MOV.U32 R17, RZ, RZ, R8 ;  /* 0x000000ffff117224 */ /* 0x001fe400078e0008 */
[----:B------:R-:W-:Y:S01]  /*4eee0*/  IMAD.MOV.U32 R16, RZ, RZ, R9 ;  /* 0x000000ffff107224 */ /* 0x000fe200078e0009 */
[----:B------:R-:W2:Y:S04]  /*4eef0*/  LDL.LU.64 R24, [R1+0x300] ;  /* 0x0003000001187983 */ /* 0x000ea80000300a00 */
[----:B------:R-:W2:Y:S04]  /*4ef00*/  LDL.LU.64 R26, [R1+0x308] ;  /* 0x00030800011a7983 */ /* 0x000ea80000300a00 */
[----:B------:R-:W-:Y:S04]  /*4ef10*/  STL.64 [R1+0x610], R8 ;  /* 0x0006100801007387 */ /* 0x000fe80000100a00 */
[----:B------:R0:W-:Y:S04]  /*4ef20*/  STL.64 [R1+0x618], R10 ;  /* 0x0006180a01007387 */ /* 0x0001e80000100a00 */
[----:B------:R-:W-:Y:S01]  /*4ef30*/  STL.64 [R1+0x2cf8], R16 ;  /* 0x002cf81001007387 */ /* 0x000fe20000100a00 */
[----:B------:R-:W-:Y:S01]  /*4ef40*/  IMAD.MOV.U32 R0, RZ, RZ, R19 ;  /* 0x000000ffff007224 */ /* 0x000fe200078e0013 */
[----:B0-----:R-:W-:-:S02]  /*4ef50*/  F2FP.F16.E4M3.UNPACK_B R10, R3 ;  /* 0x00000003ff0a723e */ /* 0x001fc400020006ff */
[----:B------:R-:W-:Y:S04]  /*4ef60*/  STL.64 [R1+0x2e0], R4 ;  /* 0x0002e00401007387 */ /* 0x000fe80000100a00 */
[----:B------:R0:W-:Y:S04]  /*4ef70*/  STL.64 [R1+0x2e8], R6 ;  /* 0x0002e80601007387 */ /* 0x0001e80000100a00 */
[----:B0-----:R-:W3:Y:S04]  /*4ef80*/  LDL.LU.64 R6, [R1+0x2d28] ;  /* 0x002d280001067983 */ /* 0x001ee80000300a00 */
[----:B------:R-:W4:Y:S04]  /*4ef90*/  LDL.LU.64 R4, [R1+0x2d20] ;  /* 0x002d200001047983 */ /* 0x000f280000300a00 */
[----:B------:R-:W2:Y:S04]  /*4efa0*/  LDL.LU.64 R16, [R1+0x320] ;  /* 0x0003200001107983 */ /* 0x000ea80000300a00 */
[----:B------:R-:W-:Y:S04]  /*4efb0*/  STL [R1+0x10], R10 ;  /* 0x0000100a01007387 */ /* 0x000fe80000100800 */
[----:B------:R-:W2:Y:S01]  /*4efc0*/  LDL.LU.64 R18, [R1+0x328] ;  /* 0x0003280001127983 */ /* 0x000ea20000300a00 */
[----:B------:R-:W-:-:S03]  /*4efd0*/  F2FP.F16.E4M3.UNPACK_B R11, R2 ;  /* 0x00000002ff0b723e */ /* 0x000fc600020006ff */
[----:B--2---:R-:W-:Y:S04]  /*4efe0*/  STL.64 [R1+0x2d18], R18 ;  /* 0x002d181201007387 */ /* 0x004fe80000100a00 */
[----:B------:R-:W-:Y:S04]  /*4eff0*/  STL.64 [R1+0x2d10], R16 ;  /* 0x002d101001007387 */ /* 0x000fe80000100a00 */
[----:B------:R-:W0:Y:S04]  /*4f000*/  LDSM.16.M88.4 R16, [R22+UR7+0x5c00] ;  /* 0x005c00071610783b */ /* 0x000e280008000200 */
[----:B------:R1:W-:Y:S02]  /*4f010*/  STL [R1+0x2c80], R0 ;  /* 0x002c800001007387 */ /* 0x0003e40000100800 */
[----:B-1----:R-:W-:-:S02]  /*4f020*/  IMAD.MOV.U32 R0, RZ, RZ, R11 ;  /* 0x000000ffff007224 */ /* 0x002fc400078e000b */
[----:B0-----:R-:W-:Y:S01]  /*4f030*/  STL.64 [R1+0x620], R16 ;  /* 0x0006201001007387 */ /* 0x001fe20000100a00 */
[----:B------:R-:W-:-:S03]  /*4f040*/  IMAD.MOV.U32 R2, RZ, RZ, R16 ;  /* 0x000000ffff027224 */ /* 0x000fc600078e0010 */
[----:B------:R0:W-:Y:S01]  /*4f050*/  STL.64 [R1+0x628], R18 ;  /* 0x0006281201007387 */ /* 0x0001e20000100a00 */
[----:B------:R-:W-:Y:S02]  /*4f060*/  IMAD.MOV.U32 R3, RZ, RZ, R17 ;  /* 0x000000ffff037224 */ /* 0x000fe400078e0011 */
[----:B0-----:R-:W-:Y:S01]  /*4f070*/  HMMA.16816.F32 R16, R12, R10, R24 ;  /* 0x0000000a0c10723c */ /* 0x001fe20000001818 */
[----:B------:R-:W-:-:S15]  /*4f080*/  STL [R1+0x2c84], R0 ;  /* 0x002c840001007387 */ /* 0x000fde0000100800 */
[----:B------:R-:W-:-:S03]  /*4f090*/  NOP ;  /* 0x0000000000007918 */ /* 0x000fc60000000000 */
[----:B------:R-:W-:Y:S04]  /*4f0a0*/  STL.64 [R1+0x300], R16 ;  /* 0x0003001001007387 */ /* 0x000fe80000100a00 */
[----:B------:R-:W-:Y:S04]  /*4f0b0*/  STL.64 [R1+0x308], R18 ;  /* 0x0003081201007387 */ /* 0x000fe80000100a00 */
[----:B------:R-:W0:Y:S01]  /*4f0c0*/  LDSM.16.M88.4 R16, [R22+UR7+0x6000] ;  /* 0x006000071610783b */ /* 0x000e220008000200 */
[----:B----4-:R-:W-:Y:S02]  /*4f0d0*/  F2FP.F16.E4M3.UNPACK_B R8, R5 ;  /* 0x00000005ff08723e */ /* 0x010fe400020006ff */
[----:B------:R-:W-:-:S03]  /*4f0e0*/  F2FP.F16.E4M3.UNPACK_B R9, R4 ;  /* 0x00000004ff09723e */ /* 0x000fc600020006ff */
[----:B------:R-:W-:Y:S04]  /*4f0f0*/  STL [R1+0x8], R8 ;  /* 0x0000080801007387 */ /* 0x000fe80000100800 */
[----:B------:R-:W2:Y:S04]  /*4f100*/  LDL.LU.64 R24, [R1+0x340] ;  /* 0x0003400001187983 */ /* 0x000ea80000300a00 */
        /* <DEDUP_REMOVED lines=8> */
[----:B---3--:R-:W-:Y:S02]  /*4f190*/  F2FP.F16.E4M3.UNPACK_B R20, R7 ;  /* 0x00000007ff14723e */ /* 0x008fe400020006ff */
[----:B------:R-:W-:Y:S01]  /*4f1a0*/  F2FP.F16.E4M3.UNPACK_B R21, R6 ;  /* 0x00000006ff15723e */ /* 0x000fe200020006ff */
[----:B----4-:R-:W-:Y:S01]  /*4f1b0*/  HMMA.16816.F32 R16, R12, R8, R16 ;  /* 0x000000080c10723c */ /* 0x010fe20000001810 */
[----:B------:R-:W0:-:S15]  /*4f1c0*/  LDSM.16.M88.4 R8, [R22+UR7+0x6400] ;  /* 0x006400071608783b */ /* 0x000e1e0008000200 */
[----:B------:R-:W-:-:S03]  /*4f1d0*/  NOP ;  /* 0x0000000000007918 */ /* 0x000fc60000000000 */
[----:B------:R1:W-:Y:S04]  /*4f1e0*/  STL.64 [R1+0x320], R16 ;  /* 0x0003201001007387 */ /* 0x0003e80000100a00 */
[----:B------:R3:W-:Y:S04]  /*4f1f0*/  STL.64 [R1+0x328], R18 ;  /* 0x0003281201007387 */ /* 0x0007e80000100a00 */
[----:B------:R-:W-:Y:S04]  /*4f200*/  STL [R1], R20 ;  /* 0x0000001401007387 */ /* 0x000fe80000100800 */
[----:B-1----:R-:W4:Y:S04]  /*4f210*/  LDL.LU.64 R16, [R1+0x360] ;  /* 0x0003600001107983 */ /* 0x002f280000300a00 */
[----:B---3--:R-:W4:Y:S04]  /*4f220*/  LDL.LU.64 R18, [R1+0x368] ;  /* 0x0003680001127983 */ /* 0x008f280000300a00 */
[----:B0-----:R-:W-:Y:S04]  /*4f230*/  STL.64 [R1+0x640], R8 ;  /* 0x0006400801007387 */ /* 0x001fe80000100a00 */
[----:B------:R0:W-:Y:S01]  /*4f240*/  STL.64 [R1+0x648], R10 ;  /* 0x0006480a01007387 */ /* 0x0001e20000100a00 */
[----:B------:R-:W-:-:S02]  /*4f250*/  IMAD.MOV.U32 R6, RZ, RZ, R8 ;  /* 0x000000ffff067224 */ /* 0x000fc400078e0008 */
[----:B------:R-:W-:Y:S01]  /*4f260*/  IMAD.MOV.U32 R7, RZ, RZ, R9 ;  /* 0x000000ffff077224 */ /* 0x000fe200078e0009 */
[----:B0-----:R-:W3:Y:S04]  /*4f270*/  LDL.LU.64 R10, [R1+0x2d08] ;  /* 0x002d0800010a7983 */ /* 0x001ee80000300a00 */
[----:B------:R-:W3:Y:S04]  /*4f280*/  LDL.LU.64 R8, [R1+0x2d00] ;  /* 0x002d000001087983 */ /* 0x000ee80000300a00 */
[----:B------:R-:W-:Y:S04]  /*4f290*/  STL [R1+0x4], R21 ;  /* 0x0000041501007387 */ /* 0x000fe80000100800 */
[----:B------:R-:W-:Y:S04]  /*4f2a0*/  STL.64 [R1+0x2ce0], R6 ;  /* 0x002ce00601007387 */ /* 0x000fe80000100a00 */
[----:B------:R-:W-:Y:S04]  /*4f2b0*/  STL.64 [R1+0x2cd8], R4 ;  /* 0x002cd80401007387 */ /* 0x000fe80000100a00 */
[----:B------:R-:W0:Y:S01]  /*4f2c0*/  LDSM.16.M88.4 R4, [R22+UR7+0x6800] ;  /* 0x006800071604783b */ /* 0x000e220008000200 */
[----:B--2---:R-:W-:-:S15]  /*4f2d0*/  HMMA.16816.F32 R24, R12, R20, R24 ;  /* 0x000000140c18723c */ /* 0x004fde0000001818 */
[----:B------:R-:W-:-:S04]  /*4f2e0*/  NOP ;  /* 0x0000000000007918 */ /* 0x000fc80000000000 */
[----:B------:R-:W-:Y:S04]  /*4f2f0*/  STL.64 [R1+0x340], R24 ;  /* 0x0003401801007387 */ /* 0x000fe80000100a00 */
[----:B------:R-:W-:Y:S04]  /*4f300*/  STL.64 [R1+0x348], R26 ;  /* 0x0003481a01007387 */ /* 0x000fe80000100a00 */
[----:B0-----:R0:W-:Y:S04]  /*4f310*/  STL.64 [R1+0x650], R4 ;  /* 0x0006500401007387 */ /* 0x0011e80000100a00 */
[----:B------:R1:W-:Y:S01]  /*4f320*/  STL.64 [R1+0x658], R6 ;  /* 0x0006580601007387 */ /* 0x0003e20000100a00 */
[----:B---3--:R-:W-:-:S02]  /*4f330*/  F2FP.F16.E4M3.UNPACK_B R28, R9 ;  /* 0x00000009ff1c723e */ /* 0x008fc400020006ff */
[----:B------:R-:W-:Y:S01]  /*4f340*/  F2FP.F16.E4M3.UNPACK_B R29, R8 ;  /* 0x00000008ff1d723e */ /* 0x000fe200020006ff */
[----:B------:R-:W-:Y:S02]  /*4f350*/  IMAD.MOV.U32 R8, RZ, RZ, R4 ;  /* 0x000000ffff087224 */ /* 0x000fe400078e0004 */
[----:B------:R-:W-:Y:S02]  /*4f360*/  IMAD.MOV.U32 R9, RZ, RZ, R5 ;  /* 0x000000ffff097224 */ /* 0x000fe400078e0005 */
[----:B0-----:R-:W2:Y:S04]  /*4f370*/  LDL.LU.64 R4, [R1+0x3a0] ;  /* 0x0003a00001047983 */ /* 0x001ea80000300a00 */
[----:B-1----:R-:W3:Y:S01]  /*4f380*/  LDL.LU.64 R6, [R1+0x3a8] ;  /* 0x0003a80001067983 */ /* 0x002ee20000300a00 */
[----:B----4-:R-:W-:Y:S01]  /*4f390*/  HMMA.16816.F32 R16, R12, R28, R16 ;  /* 0x0000001c0c10723c */ /* 0x010fe20000001810 */
[----:B------:R-:W-:-:S02]  /*4f3a0*/  F2FP.F16.E4M3.UNPACK_B R26, R11 ;  /* 0x0000000bff1a723e */ /* 0x000fc400020006ff */
[----:B------:R-:W-:Y:S01]  /*4f3b0*/  F2FP.F16.E4M3.UNPACK_B R27, R10 ;  /* 0x0000000aff1b723e */ /* 0x000fe200020006ff */
[----:B---3--:R-:W-:Y:S04]  /*4f3c0*/  STL.64 [R1+0x2cf0], R6 ;  /* 0x002cf00601007387 */ /* 0x008fe80000100a00 */
[----:B--2---:R0:W-:Y:S04]  /*4f3d0*/  STL.64 [R1+0x2ce8], R4 ;  /* 0x002ce80401007387 */ /* 0x0041e80000100a00 */
[----:B0-----:R-:W2:Y:S04]  /*4f3e0*/  LDL.LU.64 R4, [R1+0x380] ;  /* 0x0003800001047983 */ /* 0x001ea80000300a00 */
[----:B------:R-:W2:Y:S04]  /*4f3f0*/  LDL.LU.64 R6, [R1+0x388] ;  /* 0x0003880001067983 */ /* 0x000ea80000300a00 */
[----:B------:R-:W-:Y:S04]  /*4f400*/  STL.64 [R1+0x360], R16 ;  /* 0x0003601001007387 */ /* 0x000fe80000100a00 */
[----:B------:R-:W-:Y:S04]  /*4f410*/  STL.64 [R1+0x368], R18 ;  /* 0x0003681201007387 */ /* 0x000fe80000100a00 */
[----:B------:R-:W0:Y:S04]  /*4f420*/  LDSM.16.M88.4 R16, [R22+UR7+0x6c00] ;  /* 0x006c00071610783b */ /* 0x000e280008000200 */
[----:B0-----:R0:W-:Y:S01]  /*4f430*/  STL.64 [R1+0x660], R16 ;  /* 0x0006601001007387 */ /* 0x0011e20000100a00 */
[----:B------:R-:W-:-:S03]  /*4f440*/  IMAD.MOV.U32 R10, RZ, RZ, R16 ;  /* 0x000000ffff0a7224 */ /* 0x000fc600078e0010 */
[----:B------:R-:W-:Y:S01]  /*4f450*/  STL.64 [R1+0x668], R18 ;  /* 0x0006681201007387 */ /* 0x000fe20000100a00 */
[----:B------:R-:W-:-:S03]  /*4f460*/  IMAD.MOV.U32 R11, RZ, RZ, R17 ;  /* 0x000000ffff0b7224 */ /* 0x000fc600078e0011 */
[----:B0-----:R-:W3:Y:S04]  /*4f470*/  LDL.LU.64 R16, [R1+0x2cf8] ;  /* 0x002cf80001107983 */ /* 0x001ee80000300a00 */
[----:B------:R-:W-:Y:S04]  /*4f480*/  STL.64 [R1+0x2cd0], R10 ;  /* 0x002cd00a01007387 */ /* 0x000fe80000100a00 */
[----:B------:R0:W-:Y:S04]  /*4f490*/  STL.64 [R1+0x2cc8], R8 ;  /* 0x002cc80801007387 */ /* 0x0001e80000100a00 */
[----:B0-----:R-:W4:Y:S01]  /*4f4a0*/  LDL.LU.64 R8, [R1+0x3c0] ;  /* 0x0003c00001087983 */ /* 0x001f220000300a00 */
[----:B--2---:R-:W-:-:S15]  /*4f4b0*/  HMMA.16816.F32 R4, R12, R26, R4 ;  /* 0x0000001a0c04723c */ /* 0x004fde0000001804 */
[----:B------:R-:W-:-:S04]  /*4f4c0*/  NOP ;  /* 0x0000000000007918 */ /* 0x000fc80000000000 */
[----:B------:R-:W-:Y:S04]  /*4f4d0*/  STL.64 [R1+0x380], R4 ;  /* 0x0003800401007387 */ /* 0x000fe80000100a00 */
[----:B------:R-:W-:Y:S04]  /*4f4e0*/  STL.64 [R1+0x388], R6 ;  /* 0x0003880601007387 */ /* 0x000fe80000100a00 */
[----:B------:R-:W0:Y:S04]  /*4f4f0*/  LDSM.16.M88.4 R4, [R22+UR7+0x7000] ;  /* 0x007000071604783b */ /* 0x000e280008000200 */
[----:B------:R-:W4:Y:S01]  /*4f500*/  LDL.LU.64 R10, [R1+0x3c8] ;  /* 0x0003c800010a7983 */ /* 0x000f220000300a00 */
[----:B---3--:R-:W-:-:S02]  /*4f510*/  F2FP.F16.E4M3.UNPACK_B R24, R17 ;  /* 0x00000011ff18723e */ /* 0x008fc400020006ff */
[----:B------:R-:W-:Y:S01]  /*4f520*/  F2FP.F16.E4M3.UNPACK_B R25, R16 ;  /* 0x00000010ff19723e */ /* 0x000fe200020006ff */
[----:B0-----:R-:W-:Y:S04]  /*4f530*/  STL.64 [R1+0x670], R4 ;  /* 0x0006700401007387 */ /* 0x001fe80000100a00 */
[----:B------:R0:W-:Y:S01]  /*4f540*/  STL.64 [R1+0x678], R6 ;  /* 0x0006780601007387 */ /* 0x0001e20000100a00 */
[----:B------:R-:W-:Y:S02]  /*4f550*/  IMAD.MOV.U32 R16, RZ, RZ, R4 ;  /* 0x000000ffff107224 */ /* 0x000fe400078e0004 */
[----:B------:R-:W-:Y:S01]  /*4f560*/  IMAD.MOV.U32 R17, RZ, RZ, R5 ;  /* 0x000000ffff117224 */ /* 0x000fe200078e0005 */
[----:B0-----:R-:W2:Y:S04]  /*4f570*/  LDL.LU.64 R6, [R1+0x2cf0] ;  /* 0x002cf00001067983 */ /* 0x001ea80000300a00 */
[----:B------:R-:W2:Y:S04]  /*4f580*/  LDL.LU.64 R4, [R1+0x2ce8] ;  /* 0x002ce80001047983 */ /* 0x000ea80000300a00 */
[----:B------:R-:W-:Y:S04]  /*4f590*/  STL.64 [R1+0x2b00], R26 ;  /* 0x002b001a01007387 */ /* 0x000fe80000100a00 */
[----:B------:R0:W-:Y:S01]  /*4f5a0*/  STL.64 [R1+0x2af8], R24 ;  /* 0x002af81801007387 */ /* 0x0001e20000100a00 */
[----:B--2---:R-:W-:-:S15]  /*4f5b0*/  HMMA.16816.F32 R4, R12, R24, R4 ;  /* 0x000000180c04723c */ /* 0x004fde0000001804 */
[----:B------:R-:W-:-:S04]  /*4f5c0*/  NOP ;  /* 0x0000000000007918 */ /* 0x000fc80000000000 */
[----:B------:R-:W-:Y:S04]  /*4f5d0*/  STL.64 [R1+0x3a0], R4 ;  /* 0x0003a00401007387 */ /* 0x000fe80000100a00 */
[----:B------:R-:W-:Y:S04]  /*4f5e0*/  STL.64 [R1+0x3a8], R6 ;  /* 0x0003a80601007387 */ /* 0x000fe80000100a00 */
[----:B------:R-:W1:Y:S04]  /*4f5f0*/  LDSM.16.M88.4 R4, [R22+UR7+0x7400] ;  /* 0x007400071604783b */ /* 0x000e680008000200 */
[----:B0-----:R-:W2:Y:S04]  /*4f600*/  LDL.LU.64 R24, [R1+0x3e0] ;  /* 0x0003e00001187983 */ /* 0x001ea80000300a00 */
[----:B------:R-:W2:Y:S04]  /*4f610*/  LDL.LU.64 R26, [R1+0x3e8] ;  /* 0x0003e800011a7983 */ /* 0x000ea80000300a00 */
[----:B-1----:R-:W-:Y:S04]  /*4f620*/  STL.64 [R1+0x680], R4 ;  /* 0x0006800401007387 */ /* 0x002fe80000100a00 */
[----:B------:R0:W-:Y:S01]  /*4f630*/  STL.64 [R1+0x688], R6 ;  /* 0x0006880601007387 */ /* 0x0001e20000100a00 */
[----:B------:R-:W-:-:S02]  /*4f640*/  IMAD.MOV.U32 R18, RZ, RZ, R4 ;  /* 0x000000ffff127224 */ /* 0x000fc400078e0004 */
[----:B------:R-:W-:Y:S01]  /*4f650*/  IMAD.MOV.U32 R19, RZ, RZ, R5 ;  /* 0x000000ffff137224 */ /* 0x000fe200078e0005 */
[----:B0-----:R-:W3:Y:S04]  /*4f660*/  LDL.LU.64 R6, [R1+0x2ce0] ;  /* 0x002ce00001067983 */ /* 0x001ee80000300a00 */
[----:B------:R-:W2:Y:S01]  /*4f670*/  LDL.LU.64 R4, [R1+0x2cd8] ;  /* 0x002cd80001047983 */ /* 0x000ea20000300a00 */
[----:B------:R-:W-:Y:S02]  /*4f680*/  F2FP.F16.E4M3.UNPACK_B R2, R2 ;  /* 0x00000002ff02723e */ /* 0x000fe400020006ff */
[----:B------:R-:W-:-:S07]  /*4f690*/  F2FP.F16.E4M3.UNPACK_B R3, R3 ;  /* 0x00000003ff03723e */ /* 0x000fce00020006ff */
[----:B----4-:R-:W-:Y:S01]  /*4f6a0*/  HMMA.16816.F32 R8, R12, R2, R8 ;  /* 0x000000020c08723c */ /* 0x010fe20000001808 */
[----:B------:R-:W-:Y:S04]  /*4f6b0*/  STL.64 [R1+0x2cc0], R18 ;  /* 0x002cc01201007387 */ /* 0x000fe80000100a00 */
[----:B------:R0:W-:Y:S04]  /*4f6c0*/  STL.64 [R1+0x2cb8], R16 ;  /* 0x002cb81001007387 */ /* 0x0001e80000100a00 */
[----:B0-----:R-:W4:Y:S10]  /*4f6d0*/  LDL.LU.64 R16, [R1+0x400] ;  /* 0x0004000001107983 */ /* 0x001f340000300a00 */
[----:B------:R-:W-:Y:S04]  /*4f6e0*/  STL.64 [R1+0x3c0], R8 ;  /* 0x0003c00801007387 */ /* 0x000fe80000100a00 */
[----:B------:R-:W-:Y:S04]  /*4f6f0*/  STL.64 [R1+0x3c8], R10 ;  /* 0x0003c80a01007387 */ /* 0x000fe80000100a00 */
[----:B------:R-:W0:Y:S04]  /*4f700*/  LDSM.16.M88.4 R8, [R22+UR7+0x7800] ;  /* 0x007800071608783b */ /* 0x000e280008000200 */
[----:B------:R-:W4:Y:S04]  /*4f710*/  LDL.LU.64 R18, [R1+0x408] ;  /* 0x0004080001127983 */ /* 0x000f280000300a00 */
[----:B0-----:R-:W-:Y:S04]  /*4f720*/  STL.64 [R1+0x690], R8 ;  /* 0x0006900801007387 */ /* 0x001fe80000100a00 */
[----:B------:R0:W-:Y:S01]  /*4f730*/  STL.64 [R1+0x698], R10 ;  /* 0x0006980a01007387 */ /* 0x0001e20000100a00 */
[----:B------:R-:W-:-:S02]  /*4f740*/  IMAD.MOV.U32 R20, RZ, RZ, R8 ;  /* 0x000000ffff147224 */ /* 0x000fc400078e0008 */
[----:B------:R-:W-:Y:S01]  /*4f750*/  IMAD.MOV.U32 R21, RZ, RZ, R9 ;  /* 0x000000ffff157224 */ /* 0x000fe200078e0009 */
[----:B0-----:R-:W3:Y:S04]  /*4f760*/  LDL.LU.64 R10, [R1+0x2cd0] ;  /* 0x002cd000010a7983 */ /* 0x001ee80000300a00 */
[----:B------:R-:W3:Y:S01]  /*4f770*/  LDL.LU.64 R8, [R1+0x2cc8] ;  /* 0x002cc80001087983 */ /* 0x000ee20000300a00 */
[----:B--2---:R-:W-:Y:S02]  /*4f780*/  F2FP.F16.E4M3.UNPACK_B R4, R4 ;  /* 0x00000004ff04723e */ /* 0x004fe400020006ff */
[----:B------:R-:W-:-:S07]  /*4f790*/  F2FP.F16.E4M3.UNPACK_B R5, R5 ;  /* 0x00000005ff05723e */ /* 0x000fce00020006ff */
[----:B------:R-:W-:-:S15]  /*4f7a0*/  HMMA.16816.F32 R24, R12, R4, R24 ;  /* 0x000000040c18723c */ /* 0x000fde0000001818 */
[----:B------:R-:W-:-:S04]  /*4f7b0*/  NOP ;  /* 0x0000000000007918 */ /* 0x000fc80000000000 */
[----:B------:R-:W-:Y:S04]  /*4f7c0*/  STL.64 [R1+0x3e0], R24 ;  /* 0x0003e01801007387 */ /* 0x000fe80000100a00 */
[----:B------:R-:W-:Y:S04]  /*4f7d0*/  STL.64 [R1+0x3e8], R26 ;  /* 0x0003e81a01007387 */ /* 0x000fe80000100a00 */
[----:B------:R-:W0:Y:S02]  /*4f7e0*/  LDSM.16.M88.4 R24, [R22+UR7+0x7c00] ;  /* 0x007c00071618783b */ /* 0x000e240008000200 */
[----:B0-----:R-:W-:-:S02]  /*4f7f0*/  IMAD.MOV.U32 R22, RZ, RZ, R24 ;  /* 0x000000ffff167224 */ /* 0x001fc400078e0018 */
[----:B------:R-:W-:Y:S01]  /*4f800*/  IMAD.MOV.U32 R23, RZ, RZ, R25 ;  /* 0x000000ffff177224 */ /* 0x000fe200078e0019 */
[----:B------:R-:W-:Y:S04]  /*4f810*/  STL.64 [R1+0x6a0], R24 ;  /* 0x0006a01801007387 */ /* 0x000fe80000100a00 */
[----:B------:R0:W-:Y:S04]  /*4f820*/  STL.64 [R1+0x6a8], R26 ;  /* 0x0006a81a01007387 */ /* 0x0001e80000100a00 */
[----:B------:R-:W-:Y:S04]  /*4f830*/  STL.64 [R1+0x2ca0], R22 ;  /* 0x002ca01601007387 */ /* 0x000fe80000100a00 */
[----:B------:R4:W-:Y:S04]  /*4f840*/  STL.64 [R1+0x2c98], R20 ;  /* 0x002c981401007387 */ /* 0x0009e80000100a00 */
[----:B0-----:R-:W2:Y:S04]  /*4f850*/  LDL.LU R26, [R1+0xa60] ;  /* 0x000a6000011a7983 */ /* 0x001ea80000300800 */
[----:B------:R-:W2:Y:S04]  /*4f860*/  LDL.LU R27, [R1+0xa58] ;  /* 0x000a5800011b7983 */ /* 0x000ea80000300800 */
[----:B------:R-:W2:Y:S04]  /*4f870*/  LDL.LU R24, [R1+0xa6c] ;  /* 0x000a6c0001187983 */ /* 0x000ea80000300800 */
[----:B------:R-:W2:Y:S01]  /*4f880*/  LDL.LU R25, [R1+0xa68] ;  /* 0x000a680001197983 */ /* 0x000ea20000300800 */
[----:B---3--:R-:W-:-:S02]  /*4f890*/  F2FP.F16.E4M3.UNPACK_B R6, R6 ;  /* 0x00000006ff06723e */ /* 0x008fc400020006ff */
[----:B------:R-:W-:-:S07]  /*4f8a0*/  F2FP.F16.E4M3.UNPACK_B R7, R7 ;  /* 0x00000007ff07723e */ /* 0x000fce00020006ff */
[----:B----4-:R-:W-:Y:S01]  /*4f8b0*/  HMMA.16816.F32 R20, R12, R6, R16 ;  /* 0x000000060c14723c */ /* 0x010fe20000001810 */
[----:B--2---:R-:W-:Y:S04]  /*4f8c0*/  STL.64 [R1+0x2c90], R26 ;  /* 0x002c901a01007387 */ /* 0x004fe80000100a00 */
[----:B------:R-:W-:Y:S04]  /*4f8d0*/  STL.64 [R1+0x2c88], R24 ;  /* 0x002c881801007387 */ /* 0x000fe80000100a00 */
[----:B------:R-:W2:Y:S04]  /*4f8e0*/  LDL.LU.64 R16, [R1+0x420] ;  /* 0x0004200001107983 */ /* 0x000ea80000300a00 */
[----:B------:R-:W2:Y:S06]  /*4f8f0*/  LDL.LU.64 R18, [R1+0x428] ;  /* 0x0004280001127983 */ /* 0x000eac0000300a00 */
[----:B------:R0:W-:Y:S04]  /*4f900*/  STL.64 [R1+0x400], R20 ;  /* 0x0004001401007387 */ /* 0x0001e80000100a00 */
[----:B------:R1:W-:Y:S04]  /*4f910*/  STL.64 [R1+0x408], R22 ;  /* 0x0004081601007387 */ /* 0x0003e80000100a00 */
[----:B0-----:R-:W3:Y:S04]  /*4f920*/  LDL.LU.64 R20, [R1+0x460] ;  /* 0x0004600001147983 */ /* 0x001ee80000300a00 */
[----:B-1----:R-:W4:Y:S01]  /*4f930*/  LDL.LU.64 R22, [R1+0x468] ;  /* 0x0004680001167983 */ /* 0x002f220000300a00 */
[----:B------:R-:W-:-:S02]  /*4f940*/  F2FP.F16.E4M3.UNPACK_B R8, R8 ;  /* 0x00000008ff08723e */ /* 0x000fc400020006ff */
[----:B------:R-:W-:Y:S02]  /*4f950*/  F2FP.F16.E4M3.UNPACK_B R9, R9 ;  /* 0x00000009ff09723e */ /* 0x000fe400020006ff */
[----:B------:R-:W-:Y:S02]  /*4f960*/  F2FP.F16.E4M3.UNPACK_B R10, R10 ;  /* 0x0000000aff0a723e */ /* 0x000fe400020006ff */
[----:B------:R-:W-:Y:S01]  /*4f970*/  F2FP.F16.E4M3.UNPACK_B R11, R11 ;  /* 0x0000000bff0b723e */ /* 0x000fe200020006ff */
[----:B----4-:R-:W-:Y:S04]  /*4f980*/  STL.64 [R1+0x2cb0], R22 ;  /* 0x002cb01601007387 */ /* 0x010fe80000100a00 */
[----:B---3--:R0:W-:Y:S04]  /*4f990*/  STL.64 [R1+0x2ca8], R20 ;  /* 0x002ca81401007387 */ /* 0x0081e80000100a00 */
[----:B0-----:R-:W3:Y:S04]  /*4f9a0*/  LDL.LU.64 R20, [R1+0x440] ;  /* 0x0004400001147983 */ /* 0x001ee80000300a00 */
[----:B------:R-:W3:Y:S01]  /*4f9b0*/  LDL.LU.64 R22, [R1+0x448] ;  /* 0x0004480001167983 */ /* 0x000ee20000300a00 */
[C---:B--2---:R-:W-:Y:S03]  /*4f9c0*/  HMMA.16816.F32 R16, R12.reuse, R8, R16 ;  /* 0x000000080c10723c */ /* 0x044fe60000001810 */
[----:B------:R-:W2:Y:S04]  /*4f9d0*/  LDL.LU.64 R24, [R1+0x490] ;  /* 0x0004900001187983 */ /* 0x000ea80000300a00 */
[----:B------:R-:W2:Y:S04]  /*4f9e0*/  LDL.LU.64 R26, [R1+0x498] ;  /* 0x00049800011a7983 */ /* 0x000ea80000300a00 */
[----:B------:R0:W-:Y:S04]  /*4f9f0*/  STL.64 [R1+0x2af0], R6 ;  /* 0x002af00601007387 */ /* 0x0001e80000100a00 */
[----:B0-----:R-:W4:Y:S04]  /*4fa00*/  LDL.LU R6, [R1+0xa3c] ;  /* 0x000a3c0001067983 */ /* 0x001f280000300800 */
[----:B------:R-:W2:Y:S04]  /*4fa10*/  LDL.LU R7, [R1+0xa4c] ;  /* 0x000a4c0001077983 */ /* 0x000ea80000300800 */
[----:B------:R0:W-:Y:S04]  /*4fa20*/  STL.64 [R1+0x2ae8], R4 ;  /* 0x002ae80401007387 */ /* 0x0001e80000100a00 */
[----:B0-----:R-:W4:Y:S04]  /*4fa30*/  LDL.LU R4, [R1+0xa40] ;  /* 0x000a400001047983 */ /* 0x001f280000300800 */
[----:B------:R-:W2:Y:S04]  /*4fa40*/  LDL.LU R5, [R1+0xa50] ;  /* 0x000a500001057983 */ /* 0x000ea80000300800 */
[----:B------:R-:W-:Y:S04]  /*4fa50*/  STL.64 [R1+0x420], R16 ;  /* 0x0004201001007387 */ /* 0x000fe80000100a00 */
[----:B------:R0:W-:Y:S04]  /*4fa60*/  STL.64 [R1+0x428], R18 ;  /* 0x0004281201007387 */ /* 0x0001e80000100a00 */
[----:B0-----:R-:W2:Y:S04]  /*4fa70*/  LDL.LU.64 R18, [R1+0x2cc0] ;  /* 0x002cc00001127983 */ /* 0x001ea80000300a00 */
[----:B------:R-:W2:Y:S01]  /*4fa80*/  LDL.LU.64 R16, [R1+0x2cb8] ;  /* 0x002cb80001107983 */ /* 0x000ea20000300a00 */
[----:B---3--:R-:W-:-:S15]  /*4fa90*/  HMMA.16816.F32 R20, R12, R10, R20 ;  /* 0x0000000a0c14723c */ /* 0x008fde0000001814 */
[----:B------:R-:W-:-:S04]  /*4faa0*/  NOP ;  /* 0x0000000000007918 */ /* 0x000fc80000000000 */
[----:B------:R-:W-:Y:S04]  /*4fab0*/  STL.64 [R1+0x440], R20 ;  /* 0x0004401401007387 */ /* 0x000fe80000100a00 */
[----:B------:R0:W-:Y:S04]  /*4fac0*/  STL.64 [R1+0x448], R22 ;  /* 0x0004481601007387 */ /* 0x0001e80000100a00 */
[----:B0-----:R-:W3:Y:S04]  /*4fad0*/  LDL.LU.64 R22, [R1+0x2cb0] ;  /* 0x002cb00001167983 */ /* 0x001ee80000300a00 */
[----:B------:R-:W3:Y:S01]  /*4fae0*/  LDL.LU.64 R20, [R1+0x2ca8] ;  /* 0x002ca80001147983 */ /* 0x000ee20000300a00 */
[----:B--2---:R-:W-:-:S02]  /*4faf0*/  F2FP.F16.E4M3.UNPACK_B R16, R16 ;  /* 0x00000010ff10723e */ /* 0x004fc400020006ff */
[----:B------:R-:W-:Y:S01]  /*4fb00*/  F2FP.F16.E4M3.UNPACK_B R17, R17 ;  /* 0x00000011ff11723e */ /* 0x000fe200020006ff */
[----:B------:R-:W-:Y:S04]  /*4fb10*/  STL.64 [R1+0x2ad0], R10 ;  /* 0x002ad00a01007387 */ /* 0x000fe80000100a00 */
[----:B------:R0:W-:Y:S01]  /*4fb20*/  STL.64 [R1+0x2ac8], R8 ;  /* 0x002ac80801007387 */ /* 0x0001e20000100a00 */
[----:B------:R-:W-:Y:S02]  /*4fb30*/  F2FP.F16.E4M3.UNPACK_B R18, R18 ;  /* 0x00000012ff12723e */ /* 0x000fe400020006ff */
[----:B------:R-:W-:Y:S01]  /*4fb40*/  F2FP.F16.E4M3.UNPACK_B R19, R19 ;  /* 0x00000013ff13723e */ /* 0x000fe200020006ff */
[----:B0-----:R-:W2:Y:S04]  /*4fb50*/  LDL.LU.64 R8, [R1+0x4a0] ;  /* 0x0004a00001087983 */ /* 0x001ea80000300a00 */
[----:B------:R-:W2:Y:S02]  /*4fb60*/  LDL.LU.64 R10, [R1+0x4a8] ;  /* 0x0004a800010a7983 */ /* 0x000ea40000300a00 */
[C---:B------:R-:W-:Y:S08]  /*4fb70*/  HMMA.16816.F32 R24, R12.reuse, R18, R24 ;  /* 0x000000120c18723c */ /* 0x040ff00000001818 */
[----:B---3--:R-:W-:-:S15]  /*4fb80*/  HMMA.16816.F32 R20, R12, R16, R20 ;  /* 0x000000100c14723c */ /* 0x008fde0000001814 */
[----:B------:R-:W-:-:S04]  /*4fb90*/  NOP ;  /* 0x0000000000007918 */ /* 0x000fc80000000000 */
[----:B------:R-:W-:Y:S04]  /*4fba0*/  STL.64 [R1+0x460], R20 ;  /* 0x0004601401007387 */ /* 0x000fe80000100a00 */
[----:B------:R0:W-:Y:S04]  /*4fbb0*/  STL.64 [R1+0x468], R22 ;  /* 0x0004681601007387 */ /* 0x0001e80000100a00 */
[----:B0-----:R-:W3:Y:S04]  /*4fbc0*/  LDL.LU.64 R22, [R1+0x2ca0] ;  /* 0x002ca00001167983 */ /* 0x001ee80000300a00 */
[----:B------:R-:W2:Y:S04]  /*4fbd0*/  LDL.LU.64 R20, [R1+0x2c98] ;  /* 0x002c980001147983 */ /* 0x000ea80000300a00 */
[----:B------:R-:W-:Y:S04]  /*4fbe0*/  STL.64 [R1+0x490], R24 ;  /* 0x0004901801007387 */ /* 0x000fe80000100a00 */
[----:B------:R0:W-:Y:S04]  /*4fbf0*/  STL.64 [R1+0x498], R26 ;  /* 0x0004981a01007387 */ /* 0x0001e80000100a00 */
[----:B0-----:R-:W3:Y:S04]  /*4fc00*/  LDL.LU.64 R26, [R1+0x2c90] ;  /* 0x002c9000011a7983 */ /* 0x001ee80000300a00 */
[----:B------:R-:W3:Y:S04]  /*4fc10*/  LDL.LU.64 R24, [R1+0x2c88] ;  /* 0x002c880001187983 */ /* 0x000ee80000300a00 */
[----:B------:R-:W-:Y:S04]  /*4fc20*/  STL.64 [R1+0x2ab0], R18 ;  /* 0x002ab01201007387 */ /* 0x000fe80000100a00 */
[----:B------:R0:W-:Y:S01]  /*4fc30*/  STL.64 [R1+0x2aa8], R16 ;  /* 0x002aa81001007387 */ /* 0x0001e20000100a00 */
[----:B----4-:R-:W-:Y:S01]  /*4fc40*/  IMAD R6, R6, 0x100, R4 ;  /* 0x0000010006067824 */ /* 0x010fe200078e0204 */
[----:B--2---:R-:W-:-:S02]  /*4fc50*/  F2FP.F16.E4M3.UNPACK_B R20, R20 ;  /* 0x00000014ff14723e */ /* 0x004fc400020006ff */
[----:B------:R-:W-:-:S07]  /*4fc60*/  F2FP.F16.E4M3.UNPACK_B R21, R21 ;  /* 0x00000015ff15723e */ /* 0x000fce00020006ff */
[----:B0-----:R-:W-:Y:S01]  /*4fc70*/  HMMA.16816.F32 R16, R12, R20, R8 ;  /* 0x000000140c10723c */ /* 0x001fe20000001808 */
[----:B------:R-:W2:Y:S04]  /*4fc80*/  LDL.LU.64 R8, [R1+0x480] ;  /* 0x0004800001087983 */ /* 0x000ea80000300a00 */
[----:B------:R-:W2:Y:S01]  /*4fc90*/  LDL.LU.64 R10, [R1+0x488] ;  /* 0x00048800010a7983 */ /* 0x000ea20000300a00 */
[----:B---3--:R-:W-:-:S13]  /*4fca0*/  IMAD R4, R27, 0x100, R26 ;  /* 0x000001001b047824 */ /* 0x008fda00078e021a */
[----:B------:R0:W-:Y:S04]  /*4fcb0*/  STL.64 [R1+0x4a0], R16 ;  /* 0x0004a01001007387 */ /* 0x0001e80000100a00 */
[----:B------:R-:W-:Y:S04]  /*4fcc0*/  STL.64 [R1+0x4a8], R18 ;  /* 0x0004a81201007387 */ /* 0x000fe80000100a00 */
[----:B------:R-:W3:Y:S04]  /*4fcd0*/  LDL.LU R26, [R1+0x60] ;  /* 0x00006000011a7983 */ /* 0x000ee80000300800 */
[----:B------:R-:W3:Y:S01]  /*4fce0*/  LDL.LU R27, [R1+0x64] ;  /* 0x00006400011b7983 */ /* 0x000ee20000300800 */
[----:B------:R-:W-:-:S02]  /*4fcf0*/  IMAD R5, R7, 0x100, R5 ;  /* 0x0000010007057824 */ /* 0x000fc400078e0205 */
[----:B------:R-:W-:Y:S01]  /*4fd00*/  IMAD R7, R25, 0x100, R24 ;  /* 0x0000010019077824 */ /* 0x000fe200078e0218 */
[----:B0-----:R-:W4:Y:S04]  /*4fd10*/  LDL.LU R16, [R1+0x78] ;  /* 0x0000780001107983 */ /* 0x001f280000300800 */
[----:B------:R-:W4:Y:S04]  /*4fd20*/  LDL.LU R17, [R1+0x7c] ;  /* 0x00007c0001117983 */ /* 0x000f280000300800 */
[----:B------:R-:W2:Y:S04]  /*4fd30*/  LDL.LU R24, [R1+0x68] ;  /* 0x0000680001187983 */ /* 0x000ea80000300800 */
[----:B------:R-:W2:Y:S01]  /*4fd40*/  LDL.LU R25, [R1+0x6c] ;  /* 0x00006c0001197983 */ /* 0x000ea20000300800 */
[----:B------:R-:W-:-:S02]  /*4fd50*/  F2FP.F16.E4M3.UNPACK_B R22, R22 ;  /* 0x00000016ff16723e */ /* 0x000fc400020006ff */
[----:B------:R-:W-:Y:S01]  /*4fd60*/  F2FP.F16.E4M3.UNPACK_B R23, R23 ;  /* 0x00000017ff17723e */ /* 0x000fe200020006ff */
[----:B---3--:R0:W-:Y:S04]  /*4fd70*/  STL.64 [R1+0x2c28], R26 ;  /* 0x002c281a01007387 */ /* 0x0081e80000100a00 */
[----:B0-----:R-:W3:Y:S04]  /*4fd80*/  LDL.LU R26, [R1+0x80] ;  /* 0x00008000011a7983 */ /* 0x001ee80000300800 */
[----:B------:R-:W3:Y:S01]  /*4fd90*/  LDL.LU R27, [R1+0x84] ;  /* 0x00008400011b7983 */ /* 0x000ee20000300800 */
[----:B--2---:R-:W-:Y:S03]  /*4fda0*/  HMMA.16816.F32 R8, R12, R22, R8 ;  /* 0x000000160c08723c */ /* 0x004fe60000001808 */
[----:B------:R-:W-:Y:S04]  /*4fdb0*/  STL.64 [R1+0x2c20], R24 ;  /* 0x002c201801007387 */ /* 0x000fe80000100a00 */
[----:B---3--:R0:W-:Y:S04]  /*4fdc0*/  STL.64 [R1+0x2c40], R26 ;  /* 0x002c401a01007387 */ /* 0x0081e80000100a00 */
[----:B------:R-:W2:Y:S08]  /*4fdd0*/  LDL.LU R18, [R1+0x70] ;  /* 0x0000700001127983 */ /* 0x000eb00000300800 */
[----:B------:R-:W-:Y:S04]  /*4fde0*/  STL.64 [R1+0x480], R8 ;  /* 0x0004800801007387 */ /* 0x000fe80000100a00 */
[----:B------:R-:W-:Y:S04]  /*4fdf0*/  STL.64 [R1+0x488], R10 ;  /* 0x0004880a01007387 */ /* 0x000fe80000100a00 */
[----:B------:R-:W2:Y:S04]  /*4fe00*/  LDL.LU R19, [R1+0x74] ;  /* 0x0000740001137983 */ /* 0x000ea80000300800 */
[----:B0-----:R-:W3:Y:S04]  /*4fe10*/  LDL.LU R26, [R1+0x90] ;  /* 0x00009000011a7983 */ /* 0x001ee80000300800 */
[----:B------:R-:W3:Y:S04]  /*4fe20*/  LDL.LU R27, [R1+0x94] ;  /* 0x00009400011b7983 */ /* 0x000ee80000300800 */
[----:B------:R-:W2:Y:S04]  /*4fe30*/  LDL.LU R24, [R1+0x88] ;  /* 0x0000880001187983 */ /* 0x000ea80000300800 */
[----:B------:R-:W2:Y:S04]  /*4fe40*/  LDL.LU R25, [R1+0x8c] ;  /* 0x00008c0001197983 */ /* 0x000ea80000300800 */
[----:B---3--:R0:W-:Y:S04]  /*4fe50*/  STL.64 [R1+0x2c68], R26 ;  /* 0x002c681a01007387 */ /* 0x0081e80000100a00 */
[----:B0-----:R-:W3:Y:S04]  /*4fe60*/  LDL.LU R26, [R1+0x98] ;  /* 0x00009800011a7983 */ /* 0x001ee80000300800 */
[----:B------:R-:W3:Y:S04]  /*4fe70*/  LDL.LU R27, [R1+0x9c] ;  /* 0x00009c00011b7983 */ /* 0x000ee80000300800 */
[----:B--2---:R-:W-:Y:S04]  /*4fe80*/  STL.64 [R1+0x2c60], R24 ;  /* 0x002c601801007387 */ /* 0x004fe80000100a00 */
[----:B------:R-:W-:Y:S04]  /*4fe90*/  STL.64 [R1+0x2c38], R18 ;  /* 0x002c381201007387 */ /* 0x000fe80000100a00 */
[----:B----4-:R-:W-:Y:S04]  /*4fea0*/  STL.64 [R1+0x2c30], R16 ;  /* 0x002c301001007387 */ /* 0x010fe80000100a00 */
[----:B------:R0:W-:Y:S04]  /*4feb0*/  STL.64 [R1+0x2a90], R22 ;  /* 0x002a901601007387 */ /* 0x0001e80000100a00 */
[----:B0-----:R-:W2:Y:S04]  /*4fec0*/  LDL.LU R22, [R1] ;  /* 0x0000000001167983 */ /* 0x001ea80000300800 */
[----:B------:R-:W2:Y:S04]  /*4fed0*/  LDL.LU R23, [R1+0x4] ;  /* 0x0000040001177983 */ /* 0x000ea80000300800 */
[----:B------:R0:W-:Y:S04]  /*4fee0*/  STL.64 [R1+0x2a88], R20 ;  /* 0x002a881401007387 */ /* 0x0001e80000100a00 */
[----:B0-----:R-:W4:Y:S01]  /*4fef0*/  LDL.LU R20, [R1+0x8] ;  /* 0x0000080001147983 */ /* 0x001f220000300800 */
[----:B------:R-:W-:-:S03]  /*4ff00*/  IMAD.MOV.U32 R21, RZ, RZ, R0 ;  /* 0x000000ffff157224 */ /* 0x000fc600078e0000 */
[----:B------:R-:W3:Y:S04]  /*4ff10*/  LDL.LU R0, [R1+0x2c84] ;  /* 0x002c840001007983 */ /* 0x000ee80000300800 */
[----:B--2---:R-:W-:Y:S04]  /*4ff20*/  STL.64 [R1+0x2b08], R22 ;  /* 0x002b081601007387 */ /* 0x004fe80000100a00 */
[----:B----4-:R-:W-:Y:S04]  /*4ff30*/  STL.64 [R1+0x2b20], R20 ;  /* 0x002b201401007387 */ /* 0x010fe80000100a00 */
[----:B------:R-:W2:Y:S04]  /*4ff40*/  LDL.LU.64 R16, [R1+0x410] ;  /* 0x0004100001107983 */ /* 0x000ea80000300a00 */
[----:B------:R-:W4:Y:S04]  /*4ff50*/  LDL.LU.64 R18, [R1+0x418] ;  /* 0x0004180001127983 */ /* 0x000f280000300a00 */
[----:B----4-:R-:W-:Y:S04]  /*4ff60*/  STL.64 [R1+0x2c50], R18 ;  /* 0x002c501201007387 */ /* 0x010fe80000100a00 */
[----:B--2---:R0:W-:Y:S04]  /*4ff70*/  STL.64 [R1+0x2c48], R16 ;  /* 0x002c481001007387 */ /* 0x0041e80000100a00 */
[----:B0-----:R-:W2:Y:S04]  /*4ff80*/  LDL.LU.64 R16, [R1+0x430] ;  /* 0x0004300001107983 */ /* 0x001ea80000300a00 */
[----:B------:R-:W4:Y:S01]  /*4ff90*/  LDL.LU.64 R18, [R1+0x438] ;  /* 0x0004380001127983 */ /* 0x000f220000300a00 */
[----:B------:R-:W-:-:S02]  /*4ffa0*/  F2FP.F16.E4M3.UNPACK_B R14, R5 ;  /* 0x00000005ff0e723e */ /* 0x000fc400020006ff */
[----:B------:R-:W-:Y:S01]  /*4ffb0*/  F2FP.F16.E4M3.UNPACK_B R13, R4 ;  /* 0x00000004ff0d723e */ /* 0x000fe200020006ff */
[----:B------:R-:W-:Y:S01]  /*4ffc0*/  IMAD.MOV.U32 R15, RZ, RZ, R7 ;  /* 0x000000ffff0f7224 */ /* 0x000fe200078e0007 */
[----:B------:R-:W-:Y:S01]  /*4ffd0*/  F2FP.F16.E4M3.UNPACK_B R12, R6 ;  /* 0x00000006ff0c723e */ /* 0x000fe200020006ff */
[----:B----4-:R-:W-:Y:S04]  /*4ffe0*/  STL.64 [R1+0x2c78], R18 ;  /* 0x002c781201007387 */ /* 0x010fe80000100a00 */
[----:B--2---:R0:W-:Y:S04]  /*4fff0*/  STL.64 [R1+0x2c70], R16 ;  /* 0x002c701001007387 */ /* 0x0041e80000100a00 */
[----:B0-----:R-:W2:Y:S04]  /*50000*/  LDL.LU.64 R16, [R1+0x470] ;  /* 0x0004700001107983 */ /* 0x001ea80000300a00 */
[----:B------:R-:W2:Y:S04]  /*50010*/  LDL.LU.64 R18, [R1+0x478] ;  /* 0x0004780001127983 */ /* 0x000ea80000300a00 */
[----:B------:R-:W4:Y:S04]  /*50020*/  LDL.LU.64 R8, [R1+0x3b0] ;  /* 0x0003b00001087983 */ /* 0x000f280000300a00 */
[----:B------:R-:W4:Y:S04]  /*50030*/  LDL.LU.64 R10, [R1+0x3b8] ;  /* 0x0003b800010a7983 */ /* 0x000f280000300a00 */
[----:B------:R-:W4:Y:S04]  /*50040*/  LDL.LU.64 R4, [R1+0x390] ;  /* 0x0003900001047983 */ /* 0x000f280000300a00 */
[----:B------:R-:W4:Y:S04]  /*50050*/  LDL.LU.64 R6, [R1+0x398] ;  /* 0x0003980001067983 */ /* 0x000f280000300a00 */
[----:B------:R-:W4:Y:S01]  /*50060*/  LDL.LU R22, [R1+0x10] ;  /* 0x0000100001167983 */ /* 0x000f220000300800 */
[----:B------:R-:W-:Y:S01]  /*50070*/  F2FP.F16.E4M3.UNPACK_B R15, R15 ;  /* 0x0000000fff0f723e */ /* 0x000fe200020006ff */
[----:B---3--:R-:W-:-:S02]  /*50080*/  IMAD.MOV.U32 R23, RZ, RZ, R0 ;  /* 0x000000ffff177224 */ /* 0x008fc400078e0000 */
[----:B------:R-:W3:Y:S04]  /*50090*/  LDL.LU R0, [R1+0x2c80] ;  /* 0x002c800001007983 */ /* 0x000ee80000300800 */
[C---:B--2---:R-:W-:Y:S01]  /*500a0*/  HMMA.16816.F32 R24, R12.reuse, R26, R16 ;  /* 0x0000001a0c18723c */ /* 0x044fe20000001810 */
[----:B----4-:R0:W-:Y:S04]  /*500b0*/  STL.64 [R1+0x2b38], R22 ;  /* 0x002b381601007387 */ /* 0x0101e80000100a00 */
[----:B------:R-:W2:Y:S04]  /*500c0*/  LDL.LU.64 R20, [R1+0x450] ;  /* 0x0004500001147983 */ /* 0x000ea80000300a00 */
[----:B0-----:R-:W2:Y:S04]  /*500d0*/  LDL.LU.64 R22, [R1+0x458] ;  /* 0x0004580001167983 */ /* 0x001ea80000300a00 */
[----:B------:R-:W4:Y:S04]  /*500e0*/  LDL.LU.64 R18, [R1+0x2c78] ;  /* 0x002c780001127983 */ /* 0x000f280000300a00 */
[----:B------:R-:W4:Y:S04]  /*500f0*/  LDL.LU.64 R16, [R1+0x2c70] ;  /* 0x002c700001107983 */ /* 0x000f280000300a00 */
[----:B------:R-:W-:Y:S04]  /*50100*/  STL.64 [R1+0x470], R24 ;  /* 0x0004701801007387 */ /* 0x000fe80000100a00 */
[----:B------:R0:W-:Y:S04]  /*50110*/  STL.64 [R1+0x478], R26 ;  /* 0x0004781a01007387 */ /* 0x0001e80000100a00 */
[----:B0-----:R-:W2:Y:S04]  /*50120*/  LDL.LU.64 R26, [R1+0x2c68] ;  /* 0x002c6800011a7983 */ /* 0x001ea80000300a00 */
[----:B------:R-:W4:Y:S01]  /*50130*/  LDL.LU.64 R24, [R1+0x2c60] ;  /* 0x002c600001187983 */ /* 0x000f220000300a00 */
[----:B--2---:R-:W-:-:S15]  /*50140*/  HMMA.16816.F32 R20, R12, R26, R20 ;  /* 0x0000001a0c14723c */ /* 0x004fde0000001814 */
[----:B------:R-:W-:-:S04]  /*50150*/  NOP ;  /* 0x0000000000007918 */ /* 0x000fc80000000000 */
[----:B------:R0:W-:Y:S04]  /*50160*/  STL.64 [R1+0x450], R20 ;  /* 0x0004501401007387 */ /* 0x0001e80000100a00 */
[----:B------:R-:W-:Y:S04]  /*50170*/  STL.64 [R1+0x458], R22 ;  /* 0x0004581601007387 */ /* 0x000fe80000100a00 */
[----:B0-----:R-:W2:Y:S01]  /*50180*/  LDL.LU R20, [R1+0x18] ;  /* 0x0000180001147983 */ /* 0x001ea20000300800 */
[----:B----4-:R-:W-:Y:S01]  /*50190*/  HMMA.16816.F32 R24, R12, R24, R16 ;  /* 0x000000180c18723c */ /* 0x010fe20000001810 */
[----:B---3--:R-:W-:-:S02]  /*501a0*/  IMAD.MOV.U32 R21, RZ, RZ, R0 ;  /* 0x000000ffff157224 */ /* 0x008fc400078e0000 */
[----:B------:R-:W3:Y:S04]  /*501b0*/  LDL.LU R0, [R1+0x2c58] ;  /* 0x002c580001007983 */ /* 0x000ee80000300800 */
[----:B--2---:R0:W-:Y:S04]  /*501c0*/  STL.64 [R1+0x2b50], R20 ;  /* 0x002b501401007387 */ /* 0x0041e80000100a00 */
[----:B0-----:R-:W2:Y:S04]  /*501d0*/  LDL.LU.64 R20, [R1+0x3f0] ;  /* 0x0003f00001147983 */ /* 0x001ea80000300a00 */
[----:B------:R-:W2:Y:S04]  /*501e0*/  LDL.LU.64 R22, [R1+0x3f8] ;  /* 0x0003f80001167983 */ /* 0x000ea80000300a00 */
[----:B------:R-:W4:Y:S04]  /*501f0*/  LDL.LU.64 R18, [R1+0x2c50] ;  /* 0x002c500001127983 */ /* 0x000f280000300a00 */
[----:B------:R-:W4:Y:S04]  /*50200*/  LDL.LU.64 R16, [R1+0x2c48] ;  /* 0x002c480001107983 */ /* 0x000f280000300a00 */
[----:B------:R-:W-:Y:S04]  /*50210*/  STL.64 [R1+0x430], R24 ;  /* 0x0004301801007387 */ /* 0x000fe80000100a00 */
[----:B------:R0:W-:Y:S04]  /*50220*/  STL.64 [R1+0x438], R26 ;  /* 0x0004381a01007387 */ /* 0x0001e80000100a00 */
[----:B0-----:R-:W4:Y:S02]  /*50230*/  LDL.LU.64 R26, [R1+0x2c40] ;  /* 0x002c4000011a7983 */ /* 0x001f240000300a00 */
[----:B----4-:R-:W-:Y:S02]  /*50240*/  HMMA.16816.F32 R24, R12, R26, R16 ;  /* 0x0000001a0c18723c */ /* 0x010fe40000001810 */
[----:B------:R-:W4:Y:S04]  /*50250*/  LDL.LU.64 R18, [R1+0x2c38] ;  /* 0x002c380001127983 */ /* 0x000f280000300a00 */
[----:B------:R-:W2:-:S13]  /*50260*/  LDL.LU.64 R16, [R1+0x2c30] ;  /* 0x002c300001107983 */ /* 0x000e9a0000300a00 */
[----:B------:R-:W-:Y:S04]  /*50270*/  STL.64 [R1+0x410], R24 ;  /* 0x0004101801007387 */ /* 0x000fe80000100a00 */
[----:B------:R0:W-:Y:S04]  /*50280*/  STL.64 [R1+0x418], R26 ;  /* 0x0004181a01007387 */ /* 0x0001e80000100a00 */
[----:B0-----:R-:W3:Y:S04]  /*50290*/  LDL.LU.64 R26, [R1+0x2c28] ;  /* 0x002c2800011a7983 */ /* 0x001ee80000300a00 */
[----:B------:R-:W3:Y:S01]  /*502a0*/  LDL.LU.64 R24, [R1+0x2c20] ;  /* 0x002c200001187983 */ /* 0x000ee20000300a00 */
[----:B--2---:R-:W-:-:S15]  /*502b0*/  HMMA.16816.F32 R20, R12, R16, R20 ;  /* 0x000000100c14723c */ /* 0x004fde0000001814 */
[----:B------:R-:W-:-:S04]  /*502c0*/  NOP ;  /* 0x0000000000007918 */ /* 0x000fc80000000000 */
[----:B------:R-:W-:Y:S04]  /*502d0*/  STL.64 [R1+0x3f0], R20 ;  /* 0x0003f01401007387 */ /* 0x000fe80000100a00 */
[----:B------:R0:W-:Y:S04]  /*502e0*/  STL.64 [R1+0x3f8], R22 ;  /* 0x0003f81601007387 */ /* 0x0001e80000100a00 */
[----:B0-----:R-:W2:Y:S01]  /*502f0*/  LDL.LU R22, [R1+0x20] ;  /* 0x0000200001167983 */ /* 0x001ea20000300800 */
[----:B---3--:R-:W-:-:S03]  /*50300*/  IMAD.MOV.U32 R23, RZ, RZ, R0 ;  /* 0x000000ffff177224 */ /* 0x008fc600078e0000 */
[----:B------:R-:W3:Y:S04]  /*50310*/  LDL.LU R0, [R1+0x2c1c] ;  /* 0x002c1c0001007983 */ /* 0x000ee80000300800 */
[----:B--2---:R0:W-:Y:S04]  /*50320*/  STL.64 [R1+0x2b68], R22 ;  /* 0x002b681601007387 */ /* 0x0041e80000100a00 */
[----:B------:R-:W4:Y:S04]  /*50330*/  LDL.LU.64 R20, [R1+0x3d0] ;  /* 0x0003d00001147983 */ /* 0x000f280000300a00 */
[----:B0-----:R-:W4:Y:S01]  /*50340*/  LDL.LU.64 R22, [R1+0x3d8] ;  /* 0x0003d80001167983 */ /* 0x001f220000300a00 */
[C---:B------:R-:W-:Y:S08]  /*50350*/  HMMA.16816.F32 R8, R12.reuse, R24, R8 ;  /* 0x000000180c08723c */ /* 0x040ff00000001808 */
[C---:B------:R-:W-:Y:S08]  /*50360*/  HMMA.16816.F32 R4, R12.reuse, R26, R4 ;  /* 0x0000001a0c04723c */ /* 0x040ff00000001804 */
[----:B----4-:R-:W-:-:S15]  /*50370*/  HMMA.16816.F32 R16, R12, R18, R20 ;  /* 0x000000120c10723c */ /* 0x010fde0000001814 */
[----:B------:R-:W-:-:S04]  /*50380*/  NOP ;  /* 0x0000000000007918 */ /* 0x000fc80000000000 */
[----:B------:R-:W-:Y:S04]  /*50390*/  STL.64 [R1+0x3d0], R16 ;  /* 0x0003d01001007387 */ /* 0x000fe80000100a00 */
[----:B------:R-:W-:Y:S04]  /*503a0*/  STL.64 [R1+0x3d8], R18 ;  /* 0x0003d81201007387 */ /* 0x000fe80000100a00 */
[----:B------:R-:W2:Y:S04]  /*503b0*/  LDL.LU R20, [R1+0x28] ;  /* 0x0000280001147983 */ /* 0x000ea80000300800 */
[----:B------:R-:W-:Y:S04]  /*503c0*/  STL.64 [R1+0x3b0], R8 ;  /* 0x0003b00801007387 */ /* 0x000fe80000100a00 */
[----:B------:R-:W-:Y:S04]  /*503d0*/  STL.64 [R1+0x3b8], R10 ;  /* 0x0003b80a01007387 */ /* 0x000fe80000100a00 */
[----:B------:R-:W-:Y:S04]  /*503e0*/  STL.64 [R1+0x390], R4 ;  /* 0x0003900401007387 */ /* 0x000fe80000100a00 */
[----:B------:R-:W-:Y:S04]  /*503f0*/  STL.64 [R1+0x398], R6 ;  /* 0x0003980601007387 */ /* 0x000fe80000100a00 */
[----:B------:R-:W2:Y:S04]  /*50400*/  LDL.LU R21, [R1+0x2c] ;  /* 0x00002c0001157983 */ /* 0x000ea80000300800 */
[----:B------:R-:W4:Y:S01]  /*50410*/  LDL.LU R22, [R1+0x30] ;  /* 0x0000300001167983 */ /* 0x000f220000300800 */
[----:B---3--:R-:W-:-:S03]  /*50420*/  IMAD.MOV.U32 R23, RZ, RZ, R0 ;  /* 0x000000ffff177224 */ /* 0x008fc600078e0000 */
[----:B------:R-:W3:Y:S04]  /*50430*/  LDL.LU R0, [R1+0x2c18] ;  /* 0x002c180001007983 */ /* 0x000ee80000300800 */
[----:B--2---:R0:W-:Y:S04]  /*50440*/  STL.64 [R1+0x2b80], R20 ;  /* 0x002b801401007387 */ /* 0x0041e80000100a00 */
[----:B0-----:R-:W2:Y:S04]  /*50450*/  LDL.LU R20, [R1+0x38] ;  /* 0x0000380001147983 */ /* 0x001ea80000300800 */
[----:B------:R-:W2:Y:S04]  /*50460*/  LDL.LU R21, [R1+0x3c] ;  /* 0x00003c0001157983 */ /* 0x000ea80000300800 */
[----:B----4-:R0:W-:Y:S04]  /*50470*/  STL.64 [R1+0x2b98], R22 ;  /* 0x002b981601007387 */ /* 0x0101e80000100a00 */
[----:B0-----:R-:W4:Y:S04]  /*50480*/  LDL.LU R22, [R1+0x40] ;  /* 0x0000400001167983 */ /* 0x001f280000300800 */
[----:B------:R-:W4:Y:S04]  /*50490*/  LDL.LU R23, [R1+0x44] ;  /* 0x0000440001177983 */ /* 0x000f280000300800 */
[----:B--2---:R3:W-:Y:S02]  /*504a0*/  STL.64 [R1+0x2bb0], R20 ;  /* 0x002bb01401007387 */ /* 0x0047e40000100a00 */
[----:B---3--:R-:W-:-:S02]  /*504b0*/  IMAD.MOV.U32 R20, RZ, RZ, R0 ;  /* 0x000000ffff147224 */ /* 0x008fc400078e0000 */
[----:B------:R-:W2:Y:S04]  /*504c0*/  LDL.LU R0, [R1+0x2c14] ;  /* 0x002c140001007983 */ /* 0x000ea80000300800 */
[----:B------:R-:W3:Y:S04]  /*504d0*/  LDL.LU R21, [R1+0x4c] ;  /* 0x00004c0001157983 */ /* 0x000ee80000300800 */
[----:B----4-:R0:W-:Y:S04]  /*504e0*/  STL.64 [R1+0x2bc8], R22 ;  /* 0x002bc81601007387 */ /* 0x0101e80000100a00 */
[----:B0-----:R-:W4:Y:S04]  /*504f0*/  LDL.LU R22, [R1+0x50] ;  /* 0x0000500001167983 */ /* 0x001f280000300800 */
[----:B------:R-:W4:Y:S04]  /*50500*/  LDL.LU R23, [R1+0x54] ;  /* 0x0000540001177983 */ /* 0x000f280000300800 */
[----:B---3--:R0:W-:Y:S04]  /*50510*/  STL.64 [R1+0x2be0], R20 ;  /* 0x002be01401007387 */ /* 0x0081e80000100a00 */
[----:B0-----:R-:W3:Y:S01]  /*50520*/  LDL.LU R20, [R1+0x58] ;  /* 0x0000580001147983 */ /* 0x001ee20000300800 */
[----:B--2---:R-:W-:-:S03]  /*50530*/  IMAD.MOV.U32 R21, RZ, RZ, R0 ;  /* 0x000000ffff157224 */ /* 0x004fc600078e0000 */
[----:B------:R-:W2:Y:S04]  /*50540*/  LDL.LU R0, [R1+0x2c10] ;  /* 0x002c100001007983 */ /* 0x000ea80000300800 */
[----:B----4-:R-:W-:Y:S04]  /*50550*/  STL.64 [R1+0x2bf8], R22 ;  /* 0x002bf81601007387 */ /* 0x010fe80000100a00 */
[----:B------:R-:W4:Y:S04]  /*50560*/  LDL.LU.64 R24, [R1+0x200] ;  /* 0x0002000001187983 */ /* 0x000f280000300a00 */
[----:B------:R-:W2:Y:S04]  /*50570*/  LDL.LU.64 R26, [R1+0x208] ;  /* 0x00020800011a7983 */ /* 0x000ea80000300a00 */
[----:B--2---:R-:W-:Y:S04]  /*50580*/  STL.64 [R1+0x2b18], R26 ;  /* 0x002b181a01007387 */ /* 0x004fe80000100a00 */
[----:B----4-:R0:W-:Y:S04]  /*50590*/  STL.64 [R1+0x2b10], R24 ;  /* 0x002b101801007387 */ /* 0x0101e80000100a00 */
[----:B0-----:R-:W2:Y:S04]  /*505a0*/  LDL.LU.64 R24, [R1+0x220] ;  /* 0x0002200001187983 */ /* 0x001ea80000300a00 */
[----:B------:R-:W4:Y:S04]  /*505b0*/  LDL.LU.64 R26, [R1+0x228] ;  /* 0x00022800011a7983 */ /* 0x000f280000300a00 */
[----:B----4-:R-:W-:Y:S04]  /*505c0*/  STL.64 [R1+0x2b30], R26 ;  /* 0x002b301a01007387 */ /* 0x010fe80000100a00 */
[----:B--2---:R0:W-:Y:S04]  /*505d0*/  STL.64 [R1+0x2b28], R24 ;  /* 0x002b281801007387 */ /* 0x0041e80000100a00 */
        /* <DEDUP_REMOVED lines=36> */
[----:B0-----:R-:W3:Y:S04]  /*50820*/  LDL.LU.64 R24, [R1+0x370] ;  /* 0x0003700001187983 */ /* 0x001ee80000300a00 */
[----:B------:R-:W3:Y:S04]  /*50830*/  LDL.LU.64 R26, [R1+0x378] ;  /* 0x00037800011a7983 */ /* 0x000ee80000300a00 */
[----:B------:R-:W2:Y:S04]  /*50840*/  LDL.LU.64 R16, [R1+0x1e0] ;  /* 0x0001e00001107983 */ /* 0x000ea80000300a00 */
[----:B------:R-:W2:Y:S04]  /*50850*/  LDL.LU.64 R18, [R1+0x1e8] ;  /* 0x0001e80001127983 */ /* 0x000ea80000300a00 */
[----:B------:R-:W4:Y:S04]  /*50860*/  LDL.LU.64 R8, [R1+0x1c0] ;  /* 0x0001c00001087983 */ /* 0x000f280000300a00 */
[----:B------:R-:W4:Y:S04]  /*50870*/  LDL.LU.64 R10, [R1+0x1c8] ;  /* 0x0001c800010a7983 */ /* 0x000f280000300a00 */
[----:B------:R-:W2:Y:S04]  /*50880*/  LDL.LU.64 R4, [R1+0x780] ;  /* 0x0007800001047983 */ /* 0x000ea80000300a00 */
[----:B------:R-:W2:Y:S01]  /*50890*/  LDL.LU.64 R6, [R1+0x788] ;  /* 0x0007880001067983 */ /* 0x000ea20000300a00 */
[----:B---3--:R-:W-:Y:S03]  /*508a0*/  HMMA.16816.F32 R20, R12, R20, R24 ;  /* 0x000000140c14723c */ /* 0x008fe60000001818 */
[----:B------:R-:W3:Y:S04]  /*508b0*/  LDL.LU.64 R26, [R1+0x2c08] ;  /* 0x002c0800011a7983 */ /* 0x000ee80000300a00 */
[----:B------:R-:W3:-:S12]  /*508c0*/  LDL.LU.64 R24, [R1+0x2c00] ;  /* 0x002c000001187983 */ /* 0x000ed80000300a00 */
[----:B------:R-:W-:Y:S04]  /*508d0*/  STL.64 [R1+0x370], R20 ;  /* 0x0003701401007387 */ /* 0x000fe80000100a00 */
[----:B------:R0:W-:Y:S04]  /*508e0*/  STL.64 [R1+0x378], R22 ;  /* 0x0003781601007387 */ /* 0x0001e80000100a00 */
[----:B0-----:R-:W3:Y:S02]  /*508f0*/  LDL.LU.64 R22, [R1+0x2bf8] ;  /* 0x002bf80001167983 */ /* 0x001ee40000300a00 */
[----:B---3--:R-:W-:Y:S02]  /*50900*/  HMMA.16816.F32 R20, R12, R22, R24 ;  /* 0x000000160c14723c */ /* 0x008fe40000001818 */
[----:B------:R-:W3:Y:S04]  /*50910*/  LDL.LU.64 R26, [R1+0x2bf0] ;  /* 0x002bf000011a7983 */ /* 0x000ee80000300a00 */
[----:B------:R-:W3:-:S13]  /*50920*/  LDL.LU.64 R24, [R1+0x2be8] ;  /* 0x002be80001187983 */ /* 0x000eda0000300a00 */
[----:B------:R0:W-:Y:S04]  /*50930*/  STL.64 [R1+0x350], R20 ;  /* 0x0003501401007387 */ /* 0x0001e80000100a00 */
[----:B------:R3:W-:Y:S04]  /*50940*/  STL.64 [R1+0x358], R22 ;  /* 0x0003581601007387 */ /* 0x0007e80000100a00 */
[----:B0-----:R-:W3:Y:S02]  /*50950*/  LDL.LU.64 R20, [R1+0x2be0] ;  /* 0x002be00001147983 */ /* 0x001ee40000300a00 */
[----:B---3--:R-:W-:Y:S02]  /*50960*/  HMMA.16816.F32 R20, R12, R20, R24 ;  /* 0x000000140c14723c */ /* 0x008fe40000001818 */
[----:B------:R-:W3:Y:S04]  /*50970*/  LDL.LU.64 R26, [R1+0x2bd8] ;  /* 0x002bd800011a7983 */ /* 0x000ee80000300a00 */
[----:B------:R-:W3:-:S13]  /*50980*/  LDL.LU.64 R24, [R1+0x2bd0] ;  /* 0x002bd00001187983 */ /* 0x000eda0000300a00 */
        /* <DEDUP_REMOVED lines=50> */
[----:B0-----:R-:W3:Y:S01]  /*50cb0*/  LDL.LU.64 R22, [R1+0x2b08] ;  /* 0x002b080001167983 */ /* 0x001ee20000300a00 */
[C---:B--2---:R-:W-:Y:S08]  /*50cc0*/  HMMA.16816.F32 R16, R12.reuse, R28, R16 ;  /* 0x0000001c0c10723c */ /* 0x044ff00000001810 */
[C---:B---3--:R-:W-:Y:S01]  /*50cd0*/  HMMA.16816.F32 R20, R12.reuse, R22, R24 ;  /* 0x000000160c14723c */ /* 0x048fe20000001818 */
[----:B------:R-:W4:Y:S04]  /*50ce0*/  LDL.LU.64 R26, [R1+0x2b00] ;  /* 0x002b0000011a7983 */ /* 0x000f280000300a00 */
[----:B------:R-:W2:Y:S04]  /*50cf0*/  LDL.LU.64 R24, [R1+0x2af8] ;  /* 0x002af80001187983 */ /* 0x000ea80000300a00 */
[----:B------:R-:W3:Y:S10]  /*50d00*/  LDL.LU R28, [R1+0x4e0] ;  /* 0x0004e000011c7983 */ /* 0x000ef40000300800 */
[----:B------:R-:W-:Y:S04]  /*50d10*/  STL.64 [R1+0x200], R20 ;  /* 0x0002001401007387 */ /* 0x000fe80000100a00 */
[----:B------:R-:W-:Y:S04]  /*50d20*/  STL.64 [R1+0x208], R22 ;  /* 0x0002081601007387 */ /* 0x000fe80000100a00 */
[----:B------:R-:W3:Y:S04]  /*50d30*/  LDL.LU R29, [R1+0x4e4] ;  /* 0x0004e400011d7983 */ /* 0x000ee80000300800 */
[----:B------:R-:W-:Y:S04]  /*50d40*/  STL.64 [R1+0x1e0], R16 ;  /* 0x0001e01001007387 */ /* 0x000fe80000100a00 */
[----:B------:R4:W-:Y:S02]  /*50d50*/  STL.64 [R1+0x1e8], R18 ;  /* 0x0001e81201007387 */ /* 0x0009e40000100a00 */
[C---:B----4-:R-:W-:Y:S08]  /*50d60*/  HMMA.16816.F32 R16, R12.reuse, R26, R8 ;  /* 0x0000001a0c10723c */ /* 0x050ff00000001808 */
[C---:B--2---:R-:W-:Y:S01]  /*50d70*/  HMMA.16816.F32 R8, R12.reuse, R24, R4 ;  /* 0x000000180c08723c */ /* 0x044fe20000001804 */
[----:B------:R-:W2:Y:S10]  /*50d80*/  LDL.LU.64 R4, [R1+0x760] ;  /* 0x0007600001047983 */ /* 0x000eb40000300a00 */
[----:B------:R-:W-:Y:S04]  /*50d90*/  STL.64 [R1+0x1c0], R16 ;  /* 0x0001c01001007387 */ /* 0x000fe80000100a00 */
[----:B------:R-:W-:Y:S04]  /*50da0*/  STL.64 [R1+0x1c8], R18 ;  /* 0x0001c81201007387 */ /* 0x000fe80000100a00 */
[----:B------:R-:W2:Y:S04]  /*50db0*/  LDL.LU.64 R6, [R1+0x768] ;  /* 0x0007680001067983 */ /* 0x000ea80000300a00 */
[----:B------:R0:W-:Y:S04]  /*50dc0*/  STL.64 [R1+0x1a0], R8 ;  /* 0x0001a00801007387 */ /* 0x0001e80000100a00 */
[----:B------:R1:W-:Y:S04]  /*50dd0*/  STL.64 [R1+0x1a8], R10 ;  /* 0x0001a80a01007387 */ /* 0x0003e80000100a00 */
[----:B0-----:R-:W4:Y:S04]  /*50de0*/  LDL.LU.64 R8, [R1+0x720] ;  /* 0x0007200001087983 */ /* 0x001f280000300a00 */
[----:B-1----:R-:W2:Y:S04]  /*50df0*/  LDL.LU.64 R10, [R1+0x728] ;  /* 0x00072800010a7983 */ /* 0x002ea80000300a00 */
[----:B--2---:R-:W-:Y:S04]  /*50e00*/  STL.64 [R1+0x2ae0], R10 ;  /* 0x002ae00a01007387 */ /* 0x004fe80000100a00 */
[----:B----4-:R0:W-:Y:S04]  /*50e10*/  STL.64 [R1+0x2ad8], R8 ;  /* 0x002ad80801007387 */ /* 0x0101e80000100a00 */
[----:B0-----:R-:W2:Y:S04]  /*50e20*/  LDL.LU.64 R8, [R1+0x740] ;  /* 0x0007400001087983 */ /* 0x001ea80000300a00 */
[----:B------:R-:W2:Y:S04]  /*50e30*/  LDL.LU.64 R10, [R1+0x748] ;  /* 0x00074800010a7983 */ /* 0x000ea80000300a00 */
[----:B------:R-:W4:Y:S04]  /*50e40*/  LDL.LU.64 R16, [R1+0x700] ;  /* 0x0007000001107983 */ /* 0x000f280000300a00 */
[----:B------:R-:W2:Y:S01]  /*50e50*/  LDL.LU.64 R18, [R1+0x708] ;  /* 0x0007080001127983 */ /* 0x000ea20000300a00 */
[C---:B------:R-:W-:Y:S03]  /*50e60*/  HMMA.16816.F32 R4, R12.reuse, R2, R4 ;  /* 0x000000020c04723c */ /* 0x040fe60000001804 */
[----:B--2---:R-:W-:Y:S04]  /*50e70*/  STL.64 [R1+0x2ac0], R18 ;  /* 0x002ac01201007387 */ /* 0x004fe80000100a00 */
[----:B----4-:R0:W-:Y:S04]  /*50e80*/  STL.64 [R1+0x2ab8], R16 ;  /* 0x002ab81001007387 */ /* 0x0101e80000100a00 */
[----:B0-----:R-:W2:Y:S04]  /*50e90*/  LDL.LU.64 R16, [R1+0x710] ;  /* 0x0007100001107983 */ /* 0x001ea80000300a00 */
[----:B------:R-:W2:Y:S04]  /*50ea0*/  LDL.LU.64 R18, [R1+0x718] ;  /* 0x0007180001127983 */ /* 0x000ea80000300a00 */
[----:B------:R-:W4:Y:S04]  /*50eb0*/  LDL.LU.64 R20, [R1+0x6d0] ;  /* 0x0006d00001147983 */ /* 0x000f280000300a00 */
[----:B------:R-:W2:Y:S04]  /*50ec0*/  LDL.LU.64 R22, [R1+0x6d8] ;  /* 0x0006d80001167983 */ /* 0x000ea80000300a00 */
[----:B--2---:R-:W-:Y:S04]  /*50ed0*/  STL.64 [R1+0x2aa0], R22 ;  /* 0x002aa01601007387 */ /* 0x004fe80000100a00 */
[----:B----4-:R0:W-:Y:S04]  /*50ee0*/  STL.64 [R1+0x2a98], R20 ;  /* 0x002a981401007387 */ /* 0x0101e80000100a00 */
[----:B0-----:R-:W2:Y:S04]  /*50ef0*/  LDL.LU.64 R20, [R1+0x6f0] ;  /* 0x0006f00001147983 */ /* 0x001ea80000300a00 */
[----:B------:R-:W2:Y:S04]  /*50f00*/  LDL.LU.64 R22, [R1+0x6f8] ;  /* 0x0006f80001167983 */ /* 0x000ea80000300a00 */
[----:B------:R-:W4:Y:S04]  /*50f10*/  LDL.LU.64 R24, [R1+0x6b0] ;  /* 0x0006b00001187983 */ /* 0x000f280000300a00 */
[----:B------:R-:W4:Y:S04]  /*50f20*/  LDL.LU.64 R26, [R1+0x6b8] ;  /* 0x0006b800011a7983 */ /* 0x000f280000300a00 */
[----:B------:R-:W-:Y:S04]  /*50f30*/  STL.64 [R1+0x180], R4 ;  /* 0x0001800401007387 */ /* 0x000fe80000100a00 */
[----:B------:R0:W-:Y:S04]  /*50f40*/  STL.64 [R1+0x188], R6 ;  /* 0x0001880601007387 */ /* 0x0001e80000100a00 */
[----:B0-----:R-:W2:Y:S04]  /*50f50*/  LDL.LU.64 R6, [R1+0x2af0] ;  /* 0x002af00001067983 */ /* 0x001ea80000300a00 */
[----:B------:R-:W2:Y:S04]  /*50f60*/  LDL.LU.64 R4, [R1+0x2ae8] ;  /* 0x002ae80001047983 */ /* 0x000ea80000300a00 */
[----:B------:R-:W3:Y:S04]  /*50f70*/  LDL.LU R2, [R1+0xbe8] ;  /* 0x000be80001027983 */ /* 0x000ee80000300800 */
[----:B------:R-:W3:Y:S01]  /*50f80*/  LDL.LU R3, [R1+0xbf0] ;  /* 0x000bf00001037983 */ /* 0x000ee20000300800 */
[----:B--2---:R-:W-:-:S15]  /*50f90*/  HMMA.16816.F32 R8, R12, R4, R8 ;  /* 0x000000040c08723c */ /* 0x004fde0000001808 */
[----:B------:R-:W-:-:S04]  /*50fa0*/  NOP ;  /* 0x0000000000007918 */ /* 0x000fc80000000000 */
        /* <DEDUP_REMOVED lines=27> */
[----:B------:R-:W2:Y:S02]  /*51160*/  LDL.LU.64 R16, [R1+0x2aa8] ;  /* 0x002aa80001107983 */ /* 0x000ea40000300a00 */
[----:B--2---:R-:W-:-:S15]  /*51170*/  HMMA.16816.F32 R20, R12, R16, R20 ;  /* 0x000000100c14723c */ /* 0x004fde0000001814 */
[----:B------:R-:W-:-:S04]  /*51180*/  NOP ;  /* 0x0000000000007918 */ /* 0x000fc80000000000 */
[----:B------:R-:W-:Y:S04]  /*51190*/  STL.64 [R1+0xe0], R20 ;  /* 0x0000e01401007387 */ /* 0x000fe80000100a00 */
[----:B------:R0:W-:Y:S04]  /*511a0*/  STL.64 [R1+0xe8], R22 ;  /* 0x0000e81601007387 */ /* 0x0001e80000100a00 */
[----:B0-----:R-:W2:Y:S04]  /*511b0*/  LDL.LU.64 R22, [R1+0x2aa0] ;  /* 0x002aa00001167983 */ /* 0x001ea80000300a00 */
[----:B------:R-:W2:Y:S02]  /*511c0*/  LDL.LU.64 R20, [R1+0x2a98] ;  /* 0x002a980001147983 */ /* 0x000ea40000300a00 */
[----:B--2---:R-:W-:Y:S02]  /*511d0*/  HMMA.16816.F32 R16, R12, R18, R20 ;  /* 0x000000120c10723c */ /* 0x004fe40000001814 */
[----:B------:R-:W4:Y:S04]  /*511e0*/  LDL.LU.64 R22, [R1+0x2a90] ;  /* 0x002a900001167983 */ /* 0x000f280000300a00 */
[----:B------:R-:W2:-:S13]  /*511f0*/  LDL.LU.64 R20, [R1+0x2a88] ;  /* 0x002a880001147983 */ /* 0x000e9a0000300a00 */
[----:B------:R0:W-:Y:S04]  /*51200*/  STL.64 [R1+0xc0], R16 ;  /* 0x0000c01001007387 */ /* 0x0001e80000100a00 */
[----:B------:R1:W-:Y:S04]  /*51210*/  STL.64 [R1+0xc8], R18 ;  /* 0x0000c81201007387 */ /* 0x0003e80000100a00 */
[----:B0-----:R-:W2:Y:S04]  /*51220*/  LDL.LU.64 R16, [R1+0x6c0] ;  /* 0x0006c00001107983 */ /* 0x001ea80000300a00 */
[----:B-1----:R-:W2:Y:S01]  /*51230*/  LDL.LU.64 R18, [R1+0x6c8] ;  /* 0x0006c80001127983 */ /* 0x002ea20000300a00 */
[----:B---3--:R-:W-:-:S02]  /*51240*/  IMAD R2, R2, 0x100, R8 ;  /* 0x0000010002027824 */ /* 0x008fc400078e0208 */
[----:B------:R-:W-:Y:S02]  /*51250*/  IMAD R3, R3, 0x100, R9 ;  /* 0x0000010003037824 */ /* 0x000fe400078e0209 */
[C---:B----4-:R-:W-:Y:S08]  /*51260*/  HMMA.16816.F32 R8, R12.reuse, R22, R24 ;  /* 0x000000160c08723c */ /* 0x050ff00000001818 */
[----:B--2---:R-:W-:-:S15]  /*51270*/  HMMA.16816.F32 R16, R12, R20, R16 ;  /* 0x000000140c10723c */ /* 0x004fde0000001810 */
[----:B------:R-:W-:-:S04]  /*51280*/  NOP ;  /* 0x0000000000007918 */ /* 0x000fc80000000000 */
[----:B------:R0:W-:Y:S04]  /*51290*/  STL.64 [R1+0xb0], R16 ;  /* 0x0000b01001007387 */ /* 0x0001e80000100a00 */
[----:B------:R-:W-:Y:S04]  /*512a0*/  STL.64 [R1+0xb8], R18 ;  /* 0x0000b81201007387 */ /* 0x000fe80000100a00 */
[----:B------:R1:W-:Y:S04]  /*512b0*/  STL.64 [R1+0xa0], R8 ;  /* 0x0000a00801007387 */ /* 0x0003e80000100a00 */
[----:B------:R2:W-:Y:S01]  /*512c0*/  STL.64 [R1+0xa8], R10 ;  /* 0x0000a80a01007387 */ /* 0x0005e20000100a00 */
[----:B0-----:R-:W-:-:S03]  /*512d0*/  F2FP.F16.E4M3.UNPACK_B R17, R29.H1 ;  /* 0x0000001dff11723e */ /* 0x001fc600030006ff */
[----:B------:R-:W3:Y:S04]  /*512e0*/  LDL.LU R29, [R1+0x510] ;  /* 0x00051000011d7983 */ /* 0x000ee80000300800 */
[----:B------:R-:W4:Y:S04]  /*512f0*/  LDL.LU R22, [R1+0x5a4] ;  /* 0x0005a40001167983 */ /* 0x000f280000300800 */
[----:B------:R-:W4:Y:S01]  /*51300*/  LDL.LU R23, [R1+0x530] ;  /* 0x0005300001177983 */ /* 0x000f220000300800 */
[----:B------:R-:W-:-:S03]  /*51310*/  IMAD R4, R4, 0x100, R6 ;  /* 0x0000010004047824 */ /* 0x000fc600078e0206 */
[----:B----4-:R-:W-:Y:S04]  /*51320*/  STL.64 [R1+0x2a58], R22 ;  /* 0x002a581601007387 */ /* 0x010fe80000100a00 */
[----:B------:R-:W4:Y:S04]  /*51330*/  LDL.LU R6, [R1+0x534] ;  /* 0x0005340001067983 */ /* 0x000f280000300800 */
[----:B-1----:R-:W3:Y:S04]  /*51340*/  LDL.LU R8, [R1+0x150] ;  /* 0x0001500001087983 */ /* 0x002ee80000300800 */
[----:B------:R-:W3:Y:S04]  /*51350*/  LDL.LU R9, [R1+0x154] ;  /* 0x0001540001097983 */ /* 0x000ee80000300800 */
[----:B--2---:R-:W2:Y:S04]  /*51360*/  LDL.LU R10, [R1+0x158] ;  /* 0x00015800010a7983 */ /* 0x004ea80000300800 */
[----:B------:R-:W2:Y:S04]  /*51370*/  LDL.LU R11, [R1+0x15c] ;  /* 0x00015c00010b7983 */ /* 0x000ea80000300800 */
[----:B------:R-:W3:Y:S01]  /*51380*/  LDL.LU R20, [R1+0x514] ;  /* 0x0005140001147983 */ /* 0x000ee20000300800 */
[----:B------:R-:W-:-:S03]  /*51390*/  F2FP.F16.E4M3.UNPACK_B R14, R3 ;  /* 0x00000003ff0e723e */ /* 0x000fc600020006ff */
[----:B------:R-:W4:Y:S01]  /*513a0*/  LDL.LU R21, [R1+0x540] ;  /* 0x0005400001157983 */ /* 0x000f220000300800 */
[----:B------:R-:W-:-:S03]  /*513b0*/  F2FP.F16.E4M3.UNPACK_B R12, R2 ;  /* 0x00000002ff0c723e */ /* 0x000fc600020006ff */
[----:B------:R-:W4:Y:S04]  /*513c0*/  LDL.LU R3, [R1+0x544] ;  /* 0x0005440001037983 */ /* 0x000f280000300800 */
[----:B------:R-:W4:Y:S04]  /*513d0*/  LDL.LU R2, [R1+0x5a0] ;  /* 0x0005a00001027983 */ /* 0x000f280000300800 */
[----:B--2---:R-:W-:Y:S04]  /*513e0*/  STL.64 [R1+0x2a50], R10 ;  /* 0x002a500a01007387 */ /* 0x004fe80000100a00 */
[----:B---3--:R0:W-:Y:S04]  /*513f0*/  STL.64 [R1+0x2a48], R8 ;  /* 0x002a480801007387 */ /* 0x0081e80000100a00 */
[----:B0-----:R-:W2:Y:S04]  /*51400*/  LDL.LU R8, [R1+0x110] ;  /* 0x0001100001087983 */ /* 0x001ea80000300800 */
[----:B------:R-:W2:Y:S04]  /*51410*/  LDL.LU R9, [R1+0x114] ;  /* 0x0001140001097983 */ /* 0x000ea80000300800 */
[----:B------:R-:W3:Y:S04]  /*51420*/  LDL.LU R10, [R1+0x118] ;  /* 0x00011800010a7983 */ /* 0x000ee80000300800 */
[----:B------:R-:W3:Y:S04]  /*51430*/  LDL.LU R11, [R1+0x11c] ;  /* 0x00011c00010b7983 */ /* 0x000ee80000300800 */
[----:B---3--:R-:W-:Y:S04]  /*51440*/  STL.64 [R1+0x2a68], R10 ;  /* 0x002a680a01007387 */ /* 0x008fe80000100a00 */
[----:B--2---:R0:W-:Y:S04]  /*51450*/  STL.64 [R1+0x2a60], R8 ;  /* 0x002a600801007387 */ /* 0x0041e80000100a00 */
[----:B0-----:R-:W2:Y:S04]  /*51460*/  LDL.LU R8, [R1+0xf0] ;  /* 0x0000f00001087983 */ /* 0x001ea80000300800 */
[----:B------:R-:W2:Y:S04]  /*51470*/  LDL.LU R9, [R1+0xf4] ;  /* 0x0000f40001097983 */ /* 0x000ea80000300800 */
[----:B------:R-:W3:Y:S04]  /*51480*/  LDL.LU R10, [R1+0xf8] ;  /* 0x0000f800010a7983 */ /* 0x000ee80000300800 */
[----:B------:R-:W3:Y:S01]  /*51490*/  LDL.LU R11, [R1+0xfc] ;  /* 0x0000fc00010b7983 */ /* 0x000ee20000300800 */
[----:B------:R-:W-:Y:S01]  /*514a0*/  IMAD R5, R5, 0x100, R7 ;  /* 0x0000010005057824 */ /* 0x000fe200078e0207 */
[----:B------:R-:W-:-:S02]  /*514b0*/  F2FP.F16.E4M3.UNPACK_B R13, R4 ;  /* 0x00000004ff0d723e */ /* 0x000fc400020006ff */
[----:B---3--:R-:W-:Y:S04]  /*514c0*/  STL.64 [R1+0x2a78], R10 ;  /* 0x002a780a01007387 */ /* 0x008fe80000100a00 */
[----:B--2---:R0:W-:Y:S04]  /*514d0*/  STL.64 [R1+0x2a70], R8 ;  /* 0x002a700801007387 */ /* 0x0041e80000100a00 */
[----:B0-----:R-:W2:Y:S04]  /*514e0*/  LDL.LU R8, [R1+0xd0] ;  /* 0x0000d00001087983 */ /* 0x001ea80000300800 */
[----:B------:R-:W2:Y:S04]  /*514f0*/  LDL.LU R9, [R1+0xd4] ;  /* 0x0000d40001097983 */ /* 0x000ea80000300800 */
[----:B------:R-:W2:Y:S04]  /*51500*/  LDL.LU R10, [R1+0xd8] ;  /* 0x0000d800010a7983 */ /* 0x000ea80000300800 */
[----:B------:R-:W2:Y:S01]  /*51510*/  LDL.LU R11, [R1+0xdc] ;  /* 0x0000dc00010b7983 */ /* 0x000ea20000300800 */
[----:B------:R-:W-:-:S02]  /*51520*/  F2FP.F16.E4M3.UNPACK_B R15, R5 ;  /* 0x00000005ff0f723e */ /* 0x000fc400020006ff */
[----:B------:R-:W-:Y:S01]  /*51530*/  F2FP.F16.E4M3.UNPACK_B R16, R28.H1 ;  /* 0x0000001cff10723e */ /* 0x000fe200030006ff */
[----:B------:R-:W3:Y:S04]  /*51540*/  LDL.LU R24, [R1+0x170] ;  /* 0x0001700001187983 */ /* 0x000ee80000300800 */
[----:B------:R-:W3:Y:S04]  /*51550*/  LDL.LU R25, [R1+0x174] ;  /* 0x0001740001197983 */ /* 0x000ee80000300800 */
[----:B------:R-:W3:Y:S01]  /*51560*/  LDL.LU R26, [R1+0x178] ;  /* 0x00017800011a7983 */ /* 0x000ee20000300800 */
[----:B------:R-:W-:-:S03]  /*51570*/  IMAD.MOV.U32 R27, RZ, RZ, R0 ;  /* 0x000000ffff1b7224 */ /* 0x000fc600078e0000 */
[----:B------:R-:W3:Y:S04]  /*51580*/  LDL.LU R0, [R1+0x2a80] ;  /* 0x002a800001007983 */ /* 0x000ee80000300800 */
[----:B------:R-:W3:Y:S04]  /*51590*/  LDL.LU R7, [R1+0x4b4] ;  /* 0x0004b40001077983 */ /* 0x000ee80000300800 */
[----:B------:R-:W3:Y:S01]  /*515a0*/  LDL.LU R28, [R1+0x4c0] ;  /* 0x0004c000011c7983 */ /* 0x000ee20000300800 */
[----:B--2---:R-:W-:-:S15]  /*515b0*/  HMMA.16816.F32 R8, R12, R16, R8 ;  /* 0x000000100c08723c */ /* 0x004fde0000001808 */
[----:B------:R-:W-:-:S04]  /*515c0*/  NOP ;  /* 0x0000000000007918 */ /* 0x000fc80000000000 */
[----:B------:R-:W-:Y:S04]  /*515d0*/  STL.64 [R1+0xd0], R8 ;  /* 0x0000d00801007387 */ /* 0x000fe80000100a00 */
[----:B------:R0:W-:Y:S04]  /*515e0*/  STL.64 [R1+0xd8], R10 ;  /* 0x0000d80a01007387 */ /* 0x0001e80000100a00 */
[----:B0-----:R-:W2:Y:S04]  /*515f0*/  LDL.LU.64 R10, [R1+0x2a78] ;  /* 0x002a7800010a7983 */ /* 0x001ea80000300a00 */
[----:B------:R-:W2:Y:S01]  /*51600*/  LDL.LU.64 R8, [R1+0x2a70] ;  /* 0x002a700001087983 */ /* 0x000ea20000300a00 */
[----:B------:R-:W-:-:S02]  /*51610*/  F2FP.F16.E4M3.UNPACK_B R22, R29.H1 ;  /* 0x0000001dff16723e */ /* 0x000fc400030006ff */
[----:B------:R-:W-:Y:S01]  /*51620*/  F2FP.F16.E4M3.UNPACK_B R23, R20.H1 ;  /* 0x00000014ff17723e */ /* 0x000fe200030006ff */
[----:B------:R-:W-:Y:S02]  /*51630*/  IMAD.MOV.U32 R18, RZ, RZ, R17 ;  /* 0x000000ffff127224 */ /* 0x000fe400078e0011 */
[----:B------:R-:W-:Y:S01]  /*51640*/  IMAD.MOV.U32 R19, RZ, RZ, R16 ;  /* 0x000000ffff137224 */ /* 0x000fe200078e0010 */
[----:B------:R-:W3:Y:S04]  /*51650*/  LDL.LU R29, [R1+0x4c4] ;  /* 0x0004c400011d7983 */ /* 0x000ee80000300800 */
[----:B------:R0:W-:Y:S04]  /*51660*/  STL [R1+0x293c], R18 ;  /* 0x00293c1201007387 */ /* 0x0001e80000100800 */
[----:B------:R1:W-:Y:S04]  /*51670*/  STL [R1+0x2938], R19 ;  /* 0x0029381301007387 */ /* 0x0003e80000100800 */
[----:B------:R-:W3:Y:S04]  /*51680*/  LDL.LU R16, [R1+0x130] ;  /* 0x0001300001107983 */ /* 0x000ee80000300800 */
[----:B------:R-:W3:Y:S04]  /*51690*/  LDL.LU R17, [R1+0x134] ;  /* 0x0001340001117983 */ /* 0x000ee80000300800 */
[----:B0-----:R-:W3:Y:S04]  /*516a0*/  LDL.LU R18, [R1+0x138] ;  /* 0x0001380001127983 */ /* 0x001ee80000300800 */
[----:B-1----:R-:W3:Y:S01]  /*516b0*/  LDL.LU R19, [R1+0x13c] ;  /* 0x00013c0001137983 */ /* 0x002ee20000300800 */
[----:B--2---:R-:W-:-:S15]  /*516c0*/  HMMA.16816.F32 R8, R12, R22, R8 ;  /* 0x000000160c08723c */ /* 0x004fde0000001808 */
[----:B------:R-:W-:-:S04]  /*516d0*/  NOP ;  /* 0x0000000000007918 */ /* 0x000fc80000000000 */
[----:B------:R-:W-:Y:S04]  /*516e0*/  STL.64 [R1+0xf0], R8 ;  /* 0x0000f00801007387 */ /* 0x000fe80000100a00 */
[----:B------:R0:W-:Y:S04]  /*516f0*/  STL.64 [R1+0xf8], R10 ;  /* 0x0000f80a01007387 */ /* 0x0001e80000100a00 */
[----:B0-----:R-:W2:Y:S04]  /*51700*/  LDL.LU.64 R10, [R1+0x2a68] ;  /* 0x002a6800010a7983 */ /* 0x001ea80000300a00 */
[----:B------:R-:W2:Y:S01]  /*51710*/  LDL.LU.64 R8, [R1+0x2a60] ;  /* 0x002a600001087983 */ /* 0x000ea20000300a00 */
[----:B----4-:R-:W-:-:S02]  /*51720*/  F2FP.F16.E4M3.UNPACK_B R4, R21.H1 ;  /* 0x00000015ff04723e */ /* 0x010fc400030006ff */
[----:B------:R-:W-:Y:S01]  /*51730*/  F2FP.F16.E4M3.UNPACK_B R5, R3.H1 ;  /* 0x00000003ff05723e */ /* 0x000fe200030006ff */
[----:B------:R-:W-:Y:S02]  /*51740*/  IMAD.MOV.U32 R21, RZ, RZ, R22 ;  /* 0x000000ffff157224 */ /* 0x000fe400078e0016 */
[----:B------:R-:W-:Y:S02]  /*51750*/  IMAD.MOV.U32 R20, RZ, RZ, R23 ;  /* 0x000000ffff147224 */ /* 0x000fe400078e0017 */
[----:B------:R-:W4:Y:S04]  /*51760*/  LDL.LU.64 R22, [R1+0x2a58] ;  /* 0x002a580001167983 */ /* 0x000f280000300a00 */
[----:B------:R-:W-:Y:S04]  /*51770*/  STL [R1+0x88], R4 ;  /* 0x0000880401007387 */ /* 0x000fe80000100800 */
[----:B------:R-:W-:Y:S01]  /*51780*/  STL [R1+0x8c], R5 ;  /* 0x00008c0501007387 */ /* 0x000fe20000100800 */
[----:B--2---:R-:W-:-:S15]  /*51790*/  HMMA.16816.F32 R8, R12, R4, R8 ;  /* 0x000000040c08723c */ /* 0x004fde0000001808 */
[----:B------:R-:W-:-:S04]  /*517a0*/  NOP ;  /* 0x0000000000007918 */ /* 0x000fc80000000000 */
[----:B------:R-:W-:Y:S04]  /*517b0*/  STL.64 [R1+0x110], R8 ;  /* 0x0001100801007387 */ /* 0x000fe80000100a00 */
[----:B------:R0:W-:Y:S04]  /*517c0*/  STL.64 [R1+0x118], R10 ;  /* 0x0001180a01007387 */ /* 0x0001e80000100a00 */
[----:B0-----:R-:W2:Y:S04]  /*517d0*/  LDL.LU.64 R10, [R1+0x2a50] ;  /* 0x002a5000010a7983 */ /* 0x001ea80000300a00 */
[----:B------:R-:W2:Y:S01]  /*517e0*/  LDL.LU.64 R8, [R1+0x2a48] ;  /* 0x002a480001087983 */ /* 0x000ea20000300a00 */
[----:B------:R-:W-:-:S02]  /*517f0*/  F2FP.F16.E4M3.UNPACK_B R2, R2.H1 ;  /* 0x00000002ff02723e */ /* 0x000fc400030006ff */
[----:B----4-:R-:W-:Y:S02]  /*51800*/  F2FP.F16.E4M3.UNPACK_B R3, R22.H1 ;  /* 0x00000016ff03723e */ /* 0x010fe400030006ff */
[----:B------:R-:W-:Y:S02]  /*51810*/  F2FP.F16.E4M3.UNPACK_B R4, R23.H1 ;  /* 0x00000017ff04723e */ /* 0x000fe400030006ff */
[----:B------:R-:W-:-:S03]  /*51820*/  F2FP.F16.E4M3.UNPACK_B R5, R6.H1 ;  /* 0x00000006ff05723e */ /* 0x000fc600030006ff */
[----:B---3--:R-:W-:Y:S01]  /*51830*/  HMMA.16816.F32 R16, R12, R2, R16 ;  /* 0x000000020c10723c */ /* 0x008fe20000001810 */
[----:B------:R-:W-:Y:S02]  /*51840*/  IMAD.MOV.U32 R23, RZ, RZ, R2 ;  /* 0x000000ffff177224 */ /* 0x000fe400078e0002 */
[----:B------:R-:W-:Y:S01]  /*51850*/  IMAD.MOV.U32 R22, RZ, RZ, R3 ;  /* 0x000000ffff167224 */ /* 0x000fe200078e0003 */
[----:B------:R-:W-:Y:S02]  /*51860*/  F2FP.F16.E4M3.UNPACK_B R2, R0.H1 ;  /* 0x00000000ff02723e */ /* 0x000fe400030006ff */
[----:B------:R-:W-:-:S13]  /*51870*/  F2FP.F16.E4M3.UNPACK_B R3, R7.H1 ;  /* 0x00000007ff03723e */ /* 0x000fda00030006ff */
[----:B------:R-:W-:Y:S04]  /*51880*/  STL.64 [R1+0x130], R16 ;  /* 0x0001301001007387 */ /* 0x000fe80000100a00 */
[----:B------:R0:W-:Y:S04]  /*51890*/  STL.64 [R1+0x138], R18 ;  /* 0x0001381201007387 */ /* 0x0001e80000100a00 */
[----:B------:R-:W-:Y:S04]  /*518a0*/  STL.64 [R1+0x2948], R22 ;  /* 0x0029481601007387 */ /* 0x000fe80000100a00 */
[----:B------:R-:W-:Y:S01]  /*518b0*/  STL.64 [R1+0x2940], R20 ;  /* 0x0029401401007387 */ /* 0x000fe20000100a00 */
[----:B0-----:R-:W-:-:S02]  /*518c0*/  IMAD.MOV.U32 R18, RZ, RZ, R4 ;  /* 0x000000ffff127224 */ /* 0x001fc400078e0004 */
[----:B------:R-:W-:Y:S01]  /*518d0*/  IMAD.MOV.U32 R19, RZ, RZ, R5 ;  /* 0x000000ffff137224 */ /* 0x000fe200078e0005 */
[C---:B--2---:R-:W-:Y:S08]  /*518e0*/  HMMA.16816.F32 R8, R12.reuse, R4, R8 ;  /* 0x000000040c08723c */ /* 0x044ff00000001808 */
[----:B------:R-:W-:Y:S11]  /*518f0*/  HMMA.16816.F32 R4, R12, R2, R24 ;  /* 0x000000020c04723c */ /* 0x000ff60000001818 */
[----:B------:R-:W-:Y:S01]  /*51900*/  IMAD.MOV.U32 R0, RZ, RZ, R11 ;  /* 0x000000ffff007224 */ /* 0x000fe200078e000b */
[----:B------:R0:W-:Y:S04]  /*51910*/  STL.64 [R1+0x150], R8 ;  /* 0x0001500801007387 */ /* 0x0001e80000100a00 */
[----:B------:R-:W-:Y:S04]  /*51920*/  STL [R1+0x158], R10 ;  /* 0x0001580a01007387 */ /* 0x000fe80000100800 */
[----:B------:R-:W-:Y:S04]  /*51930*/  STL [R1+0x70], R2 ;  /* 0x0000700201007387 */ /* 0x000fe80000100800 */
[----:B------:R-:W-:Y:S04]  /*51940*/  STL.64 [R1+0x29b0], R18 ;  /* 0x0029b01201007387 */ /* 0x000fe80000100a00 */
[----:B------:R1:W-:Y:S01]  /*51950*/  STL [R1+0x2878], R0 ;  /* 0x0028780001007387 */ /* 0x0003e20000100800 */
[----:B0-----:R-:W-:Y:S01]  /*51960*/  F2FP.F16.E4M3.UNPACK_B R8, R28.H1 ;  /* 0x0000001cff08723e */ /* 0x001fe200030006ff */
[----:B-1----:R-:W-:-:S04]  /*51970*/  IMAD.MOV.U32 R0, RZ, RZ, R3 ;  /* 0x000000ffff007224 */ /* 0x002fc800078e0003 */
[----:B------:R0:W-:Y:S04]  /*51980*/  STL [R1+0x68], R8 ;  /* 0x0000680801007387 */ /* 0x0001e80000100800 */
[----:B------:R1:W-:Y:S04]  /*51990*/  STL [R1+0x287c], R0 ;  /* 0x00287c0001007387 */ /* 0x0003e80000100800 */
[----:B------:R-:W-:Y:S04]  /*519a0*/  STL.64 [R1+0x170], R4 ;  /* 0x0001700401007387 */ /* 0x000fe80000100a00 */
[----:B------:R-:W-:Y:S04]  /*519b0*/  STL.64 [R1+0x178], R6 ;  /* 0x0001780601007387 */ /* 0x000fe80000100a00 */
[----:B0-----:R-:W2:Y:S01]  /*519c0*/  LDL.LU R8, [R1+0x230] ;  /* 0x0002300001087983 */ /* 0x001ea20000300800 */
[----:B-1----:R-:W-:-:S05]  /*519d0*/  F2FP.F16.E4M3.UNPACK_B R0, R29.H1 ;  /* 0x0000001dff00723e */ /* 0x002fca00030006ff */
[----:B------:R-:W-:Y:S04]  /*519e0*/  STL [R1+0x6c], R0 ;  /* 0x00006c0001007387 */ /* 0x000fe80000100800 */
        /* <DEDUP_REMOVED lines=8> */
[----:B------:R-:W3:Y:S04]  /*51a70*/  LDL.LU R11, [R1+0x1fc] ;  /* 0x0001fc00010b7983 */ /* 0x000ee80000300800 */
[----:B------:R-:W4:Y:S04]  /*51a80*/  LDL.LU R0, [R1+0x4d0] ;  /* 0x0004d00001007983 */ /* 0x000f280000300800 */
[----:B------:R-:W2:Y:S04]  /*51a90*/  LDL.LU R18, [R1+0x4f0] ;  /* 0x0004f00001127983 */ /* 0x000ea80000300800 */
[----:B------:R-:W2:Y:S04]  /*51aa0*/  LDL.LU R19, [R1+0x4f4] ;  /* 0x0004f40001137983 */ /* 0x000ea80000300800 */
[----:B--2---:R0:W-:Y:S04]  /*51ab0*/  STL.64 [R1+0x2a30], R18 ;  /* 0x002a301201007387 */ /* 0x0041e80000100a00 */
[----:B0-----:R-:W2:Y:S04]  /*51ac0*/  LDL.64 R18, [R1+0x68] ;  /* 0x0000680001127983 */ /* 0x001ea80000100a00 */
[----:B------:R-:W2:Y:S04]  /*51ad0*/  LDL.LU R4, [R1+0x500] ;  /* 0x0005000001047983 */ /* 0x000ea80000300800 */
[----:B---3--:R-:W-:Y:S04]  /*51ae0*/  STL.64 [R1+0x2a10], R10 ;  /* 0x002a100a01007387 */ /* 0x008fe80000100a00 */
[----:B------:R0:W-:Y:S04]  /*51af0*/  STL.64 [R1+0x2a08], R8 ;  /* 0x002a080801007387 */ /* 0x0001e80000100a00 */
[----:B0-----:R-:W3:Y:S04]  /*51b00*/  LDL.LU R8, [R1+0x1d0] ;  /* 0x0001d00001087983 */ /* 0x001ee80000300800 */
[----:B------:R-:W3:Y:S04]  /*51b10*/  LDL.LU R9, [R1+0x1d4] ;  /* 0x0001d40001097983 */ /* 0x000ee80000300800 */
[----:B---3--:R0:W-:Y:S04]  /*51b20*/  STL.64 [R1+0x2a18], R8 ;  /* 0x002a180801007387 */ /* 0x0081e80000100a00 */
[----:B0-----:R-:W3:Y:S04]  /*51b30*/  LDL.LU R9, [R1+0x4d4] ;  /* 0x0004d40001097983 */ /* 0x001ee80000300800 */
        /* <DEDUP_REMOVED lines=8> */
[----:B--2---:R-:W-:Y:S04]  /*51bc0*/  STL.64 [R1+0x2a28], R22 ;  /* 0x002a281601007387 */ /* 0x004fe80000100a00 */
[----:B------:R0:W-:Y:S04]  /*51bd0*/  STL.64 [R1+0x2a20], R20 ;  /* 0x002a201401007387 */ /* 0x0001e80000100a00 */
[----:B0-----:R-:W2:Y:S04]  /*51be0*/  LDL.LU R20, [R1+0x1b0] ;  /* 0x0001b00001147983 */ /* 0x001ea80000300800 */
        /* <DEDUP_REMOVED lines=26> */
[----:B----4-:R-:W-:-:S02]  /*51d90*/  F2FP.F16.E4M3.UNPACK_B R8, R0.H1 ;  /* 0x00000000ff08723e */ /* 0x010fc400030006ff */
[----:B---3--:R-:W-:Y:S01]  /*51da0*/  F2FP.F16.E4M3.UNPACK_B R9, R9.H1 ;  /* 0x00000009ff09723e */ /* 0x008fe200030006ff */
[----:B------:R-:W-:Y:S02]  /*51db0*/  IMAD.MOV.U32 R0, RZ, RZ, R19 ;  /* 0x000000ffff007224 */ /* 0x000fe400078e0013 */
[----:B------:R-:W3:Y:S04]  /*51dc0*/  LDL.LU.64 R18, [R1+0x2a30] ;  /* 0x002a300001127983 */ /* 0x000ee80000300a00 */
[----:B------:R0:W-:Y:S04]  /*51dd0*/  STL [R1+0x2880], R0 ;  /* 0x0028800001007387 */ /* 0x0001e80000100800 */
[----:B------:R-:W-:Y:S01]  /*51de0*/  STL [R1+0x60], R8 ;  /* 0x0000600801007387 */ /* 0x000fe20000100800 */
[----:B0-----:R-:W-:Y:S01]  /*51df0*/  IMAD.MOV.U32 R0, RZ, RZ, R9 ;  /* 0x000000ffff007224 */ /* 0x001fe200078e0009 */
[----:B--2---:R-:W-:-:S15]  /*51e00*/  HMMA.16816.F32 R20, R12, R8, R20 ;  /* 0x000000080c14723c */ /* 0x004fde0000001814 */
[----:B------:R-:W-:-:S04]  /*51e10*/  NOP ;  /* 0x0000000000007918 */ /* 0x000fc80000000000 */
[----:B------:R-:W-:Y:S04]  /*51e20*/  STL.64 [R1+0x1b0], R20 ;  /* 0x0001b01401007387 */ /* 0x000fe80000100a00 */
[----:B------:R0:W-:Y:S04]  /*51e30*/  STL.64 [R1+0x1b8], R22 ;  /* 0x0001b81601007387 */ /* 0x0001e80000100a00 */
[----:B0-----:R-:W2:Y:S04]  /*51e40*/  LDL.LU.64 R22, [R1+0x2a28] ;  /* 0x002a280001167983 */ /* 0x001ea80000300a00 */
[----:B------:R-:W2:Y:S04]  /*51e50*/  LDL.LU.64 R20, [R1+0x2a20] ;  /* 0x002a200001147983 */ /* 0x000ea80000300a00 */
[----:B------:R-:W4:Y:S01]  /*51e60*/  LDL.LU.64 R8, [R1+0x2a18] ;  /* 0x002a180001087983 */ /* 0x000f220000300a00 */
[----:B---3--:R-:W-:-:S02]  /*51e70*/  F2FP.F16.E4M3.UNPACK_B R18, R18.H1 ;  /* 0x00000012ff12723e */ /* 0x008fc400030006ff */
[----:B------:R-:W-:Y:S01]  /*51e80*/  F2FP.F16.E4M3.UNPACK_B R19, R19.H1 ;  /* 0x00000013ff13723e */ /* 0x000fe200030006ff */
[----:B------:R-:W-:Y:S04]  /*51e90*/  STL [R1+0x2884], R0 ;  /* 0x0028840001007387 */ /* 0x000fe80000100800 */
[----:B------:R-:W-:Y:S02]  /*51ea0*/  STL [R1+0x58], R18 ;  /* 0x0000581201007387 */ /* 0x000fe40000100800 */
[----:B----4-:R-:W-:-:S15]  /*51eb0*/  HMMA.16816.F32 R8, R12, R18, R8 ;  /* 0x000000120c08723c */ /* 0x010fde0000001808 */
[----:B------:R-:W-:-:S04]  /*51ec0*/  NOP ;  /* 0x0000000000007918 */ /* 0x000fc80000000000 */
[----:B------:R-:W-:Y:S04]  /*51ed0*/  STL.64 [R1+0x1d0], R8 ;  /* 0x0001d00801007387 */ /* 0x000fe80000100a00 */
[----:B------:R0:W-:Y:S04]  /*51ee0*/  STL.64 [R1+0x1d8], R10 ;  /* 0x0001d80a01007387 */ /* 0x0001e80000100a00 */
[----:B0-----:R-:W3:Y:S04]  /*51ef0*/  LDL.LU.64 R10, [R1+0x2a10] ;  /* 0x002a1000010a7983 */ /* 0x001ee80000300a00 */
[----:B------:R-:W3:Y:S01]  /*51f00*/  LDL.LU.64 R8, [R1+0x2a08] ;  /* 0x002a080001087983 */ /* 0x000ee20000300a00 */
[----:B------:R-:W-:-:S02]  /*51f10*/  F2FP.F16.E4M3.UNPACK_B R4, R4.H1 ;  /* 0x00000004ff04723e */ /* 0x000fc400030006ff */
[----:B------:R-:W-:Y:S01]  /*51f20*/  F2FP.F16.E4M3.UNPACK_B R5, R5.H1 ;  /* 0x00000005ff05723e */ /* 0x000fe200030006ff */
[----:B------:R-:W-:-:S05]  /*51f30*/  IMAD.MOV.U32 R0, RZ, RZ, R19 ;  /* 0x000000ffff007224 */ /* 0x000fca00078e0013 */
[----:B------:R-:W-:Y:S04]  /*51f40*/  STL [R1+0x2888], R0 ;  /* 0x0028880001007387 */ /* 0x000fe80000100800 */
[----:B------:R-:W-:Y:S01]  /*51f50*/  STL [R1+0x50], R4 ;  /* 0x0000500401007387 */ /* 0x000fe20000100800 */
[----:B---3--:R-:W-:-:S15]  /*51f60*/  HMMA.16816.F32 R8, R12, R4, R8 ;  /* 0x000000040c08723c */ /* 0x008fde0000001808 */
[----:B------:R-:W-:-:S04]  /*51f70*/  NOP ;  /* 0x0000000000007918 */ /* 0x000fc80000000000 */
[----:B------:R-:W-:Y:S04]  /*51f80*/  STL.64 [R1+0x1f0], R8 ;  /* 0x0001f00801007387 */ /* 0x000fe80000100a00 */
[----:B------:R0:W-:Y:S04]  /*51f90*/  STL.64 [R1+0x1f8], R10 ;  /* 0x0001f80a01007387 */ /* 0x0001e80000100a00 */
[----:B0-----:R-:W3:Y:S04]  /*51fa0*/  LDL.LU.64 R10, [R1+0x2a00] ;  /* 0x002a0000010a7983 */ /* 0x001ee80000300a00 */
[----:B------:R-:W3:Y:S01]  /*51fb0*/  LDL.LU.64 R8, [R1+0x29f8] ;  /* 0x0029f80001087983 */ /* 0x000ee20000300a00 */
[----:B------:R-:W-:-:S02]  /*51fc0*/  F2FP.F16.E4M3.UNPACK_B R2, R2.H1 ;  /* 0x00000002ff02723e */ /* 0x000fc400030006ff */
[----:B------:R-:W-:Y:S01]  /*51fd0*/  F2FP.F16.E4M3.UNPACK_B R3, R3.H1 ;  /* 0x00000003ff03723e */ /* 0x000fe200030006ff */
[----:B------:R-:W-:Y:S01]  /*51fe0*/  IMAD.MOV.U32 R0, RZ, RZ, R5 ;  /* 0x000000ffff007224 */ /* 0x000fe200078e0005 */
[----:B------:R-:W-:Y:S02]  /*51ff0*/  F2FP.F16.E4M3.UNPACK_B R4, R16.H1 ;  /* 0x00000010ff04723e */ /* 0x000fe400030006ff */
[----:B------:R-:W-:-:S03]  /*52000*/  F2FP.F16.E4M3.UNPACK_B R5, R17.H1 ;  /* 0x00000011ff05723e */ /* 0x000fc600030006ff */
[C---:B--2---:R-:W-:Y:S01]  /*52010*/  HMMA.16816.F32 R20, R12.reuse, R2, R20 ;  /* 0x000000020c14723c */ /* 0x044fe20000001814 */
[----:B------:R0:W-:Y:S04]  /*52020*/  STL [R1+0x288c], R0 ;  /* 0x00288c0001007387 */ /* 0x0001e80000100800 */
[----:B------:R1:W-:Y:S01]  /*52030*/  STL [R1+0x48], R2 ;  /* 0x0000480201007387 */ /* 0x0003e20000100800 */
[----:B0-----:R-:W-:Y:S01]  /*52040*/  IMAD.MOV.U32 R0, RZ, RZ, R3 ;  /* 0x000000ffff007224 */ /* 0x001fe200078e0003 */
[----:B-1----:R-:W-:Y:S02]  /*52050*/  F2FP.F16.E4M3.UNPACK_B R2, R6.H1 ;  /* 0x00000006ff02723e */ /* 0x002fe400030006ff */
[----:B------:R-:W-:Y:S02]  /*52060*/  F2FP.F16.E4M3.UNPACK_B R3, R7.H1 ;  /* 0x00000007ff03723e */ /* 0x000fe400030006ff */
[----:B------:R0:W-:Y:S08]  /*52070*/  STL [R1+0x2890], R0 ;  /* 0x0028900001007387 */ /* 0x0001f00000100800 */
[----:B------:R-:W-:Y:S04]  /*52080*/  STL.64 [R1+0x210], R20 ;  /* 0x0002101401007387 */ /* 0x000fe80000100a00 */
[----:B------:R-:W-:Y:S04]  /*52090*/  STL.64 [R1+0x218], R22 ;  /* 0x0002181601007387 */ /* 0x000fe80000100a00 */
[----:B------:R-:W-:Y:S04]  /*520a0*/  STL [R1+0x40], R4 ;  /* 0x0000400401007387 */ /* 0x000fe80000100800 */
[----:B------:R1:W-:Y:S01]  /*520b0*/  STL [R1+0x44], R5 ;  /* 0x0000440501007387 */ /* 0x0003e20000100800 */
[----:B0-----:R-:W-:Y:S01]  /*520c0*/  F2FP.F16.E4M3.UNPACK_B R0, R28.H1 ;  /* 0x0000001cff00723e */ /* 0x001fe200030006ff */
[C---:B---3--:R-:W-:Y:S08]  /*520d0*/  HMMA.16816.F32 R8, R12.reuse, R4, R8 ;  /* 0x000000040c08723c */ /* 0x048ff00000001808 */
[----:B-1----:R-:W-:Y:S11]  /*520e0*/  HMMA.16816.F32 R4, R12, R2, R24 ;  /* 0x000000020c04723c */ /* 0x002ff60000001818 */
[----:B------:R-:W-:Y:S04]  /*520f0*/  STL.64 [R1+0x230], R8 ;  /* 0x0002300801007387 */ /* 0x000fe80000100a00 */
[----:B------:R-:W-:Y:S04]  /*52100*/  STL.64 [R1+0x238], R10 ;  /* 0x0002380a01007387 */ /* 0x000fe80000100a00 */
[----:B------:R-:W-:Y:S04]  /*52110*/  STL [R1+0x38], R2 ;  /* 0x0000380201007387 */ /* 0x000fe80000100800 */
[----:B------:R0:W-:Y:S02]  /*52120*/  STL [R1+0x30], R0 ;  /* 0x0000300001007387 */ /* 0x0001e40000100800 */
[----:B0-----:R-:W-:-:S05]  /*52130*/  IMAD.MOV.U32 R0, RZ, RZ, R3 ;  /* 0x000000ffff007224 */ /* 0x001fca00078e0003 */
[----:B------:R0:W-:Y:S04]  /*52140*/  STL [R1+0x2894], R0 ;  /* 0x0028940001007387 */ /* 0x0001e80000100800 */
[----:B------:R-:W-:Y:S04]  /*52150*/  STL.64 [R1+0x250], R4 ;  /* 0x0002500401007387 */ /* 0x000fe80000100a00 */
[----:B------:R-:W-:Y:S04]  /*52160*/  STL.64 [R1+0x258], R6 ;  /* 0x0002580601007387 */ /* 0x000fe80000100a00 */
[----:B------:R-:W2:Y:S01]  /*52170*/  LDL.LU R8, [R1+0x320] ;  /* 0x0003200001087983 */ /* 0x000ea20000300800 */
[----:B0-----:R-:W-:-:S05]  /*52180*/  F2FP.F16.E4M3.UNPACK_B R0, R29.H1 ;  /* 0x0000001dff00723e */ /* 0x001fca00030006ff */
        /* <DEDUP_REMOVED lines=85> */
[----:B------:R-:W-:Y:S02]  /*526e0*/  IMAD.MOV.U32 R0, RZ, RZ, R19 ;  /* 0x000000ffff007224 */ /* 0x000fe400078e0013 */
[----:B------:R-:W4:Y:S04]  /*526f0*/  LDL.LU.64 R18, [R1+0x29b0] ;  /* 0x0029b00001127983 */ /* 0x000f280000300a00 */
        /* <DEDUP_REMOVED lines=9> */
[----:B------:R-:W-:-:S07]  /*52790*/  F2FP.F16.E4M3.UNPACK_B R3, R3.H1 ;  /* 0x00000003ff03723e */ /* 0x000fce00030006ff */
[----:B--2---:R-:W-:Y:S01]  /*527a0*/  HMMA.16816.F32 R20, R12, R2, R20 ;  /* 0x000000020c14723c */ /* 0x004fe20000001814 */
[----:B------:R-:W-:Y:S01]  /*527b0*/  IMAD.MOV.U32 R0, RZ, RZ, R5 ;  /* 0x000000ffff007224 */ /* 0x000fe200078e0005 */
[----:B------:R-:W-:Y:S02]  /*527c0*/  F2FP.F16.E4M3.UNPACK_B R4, R16.H1 ;  /* 0x00000010ff04723e */ /* 0x000fe400030006ff */
[----:B------:R-:W-:Y:S02]  /*527d0*/  F2FP.F16.E4M3.UNPACK_B R5, R17.H1 ;  /* 0x00000011ff05723e */ /* 0x000fe400030006ff */
[----:B------:R-:W-:Y:S04]  /*527e0*/  STL [R1+0x28a4], R0 ;  /* 0x0028a40001007387 */ /* 0x000fe80000100800 */
[----:B------:R0:W-:Y:S04]  /*527f0*/  STL [R1+0x10], R2 ;  /* 0x0000100201007387 */ /* 0x0001e80000100800 */
[----:B------:R1:W-:Y:S01]  /*52800*/  STL [R1+0x14], R3 ;  /* 0x0000140301007387 */ /* 0x0003e20000100800 */
[----:B0-----:R-:W-:-:S02]  /*52810*/  F2FP.F16.E4M3.UNPACK_B R2, R6.H1 ;  /* 0x00000006ff02723e */ /* 0x001fc400030006ff */
[----:B-1----:R-:W-:Y:S02]  /*52820*/  F2FP.F16.E4M3.UNPACK_B R3, R7.H1 ;  /* 0x00000007ff03723e */ /* 0x002fe400030006ff */
[----:B------:R-:W-:Y:S04]  /*52830*/  STL.64 [R1+0x300], R20 ;  /* 0x0003001401007387 */ /* 0x000fe80000100a00 */
[----:B------:R-:W-:Y:S04]  /*52840*/  STL.64 [R1+0x308], R22 ;  /* 0x0003081601007387 */ /* 0x000fe80000100a00 */
[----:B------:R-:W-:Y:S01]  /*52850*/  STL [R1+0x8], R4 ;  /* 0x0000080401007387 */ /* 0x000fe20000100800 */
[----:B------:R-:W-:-:S05]  /*52860*/  IMAD.MOV.U32 R0, RZ, RZ, R5 ;  /* 0x000000ffff007224 */ /* 0x000fca00078e0005 */
[----:B------:R0:W-:Y:S02]  /*52870*/  STL [R1+0x28a8], R0 ;  /* 0x0028a80001007387 */ /* 0x0001e40000100800 */
[----:B0-----:R-:W-:Y:S01]  /*52880*/  IMAD.MOV.U32 R0, RZ, RZ, R3 ;  /* 0x000000ffff007224 */ /* 0x001fe200078e0003 */
[C---:B---3--:R-:W-:Y:S08]  /*52890*/  HMMA.16816.F32 R8, R12.reuse, R4, R8 ;  /* 0x000000040c08723c */ /* 0x048ff00000001808 */
[----:B------:R-:W-:Y:S11]  /*528a0*/  HMMA.16816.F32 R4, R12, R2, R24 ;  /* 0x000000020c04723c */ /* 0x000ff60000001818 */
[----:B------:R-:W-:Y:S04]  /*528b0*/  STL.64 [R1+0x320], R8 ;  /* 0x0003200801007387 */ /* 0x000fe80000100a00 */
[----:B------:R-:W-:Y:S04]  /*528c0*/  STL.64 [R1+0x328], R10 ;  /* 0x0003280a01007387 */ /* 0x000fe80000100a00 */
[----:B------:R-:W-:Y:S04]  /*528d0*/  STL [R1], R2 ;  /* 0x0000000201007387 */ /* 0x000fe80000100800 */
[----:B------:R-:W-:Y:S04]  /*528e0*/  STL [R1+0x28e0], R0 ;  /* 0x0028e00001007387 */ /* 0x000fe80000100800 */
[----:B------:R-:W-:Y:S04]  /*528f0*/  STL.64 [R1+0x340], R4 ;  /* 0x0003400401007387 */ /* 0x000fe80000100a00 */
[----:B------:R0:W-:Y:S04]  /*52900*/  STL.64 [R1+0x348], R6 ;  /* 0x0003480601007387 */ /* 0x0001e80000100a00 */
[----:B0-----:R-:W2:Y:S04]  /*52910*/  LDL.LU R7, [R1+0x644] ;  /* 0x0006440001077983 */ /* 0x001ea80000300800 */
[----:B------:R-:W3:Y:S04]  /*52920*/  LDL.LU R20, [R1+0x400] ;  /* 0x0004000001147983 */ /* 0x000ee80000300800 */
[----:B------:R-:W3:Y:S04]  /*52930*/  LDL.LU R21, [R1+0x404] ;  /* 0x0004040001157983 */ /* 0x000ee80000300800 */
        /* <DEDUP_REMOVED lines=10> */
[----:B----4-:R-:W-:Y:S04]  /*529e0*/  STL.64 [R1+0x2998], R18 ;  /* 0x0029981201007387 */ /* 0x010fe80000100a00 */
[----:B--2---:R0:W-:Y:S04]  /*529f0*/  STL [R1+0x2990], R17 ;  /* 0x0029901101007387 */ /* 0x0041e80000100800 */
[----:B------:R-:W2:Y:S04]  /*52a00*/  LDL.LU R16, [R1+0x360] ;  /* 0x0003600001107983 */ /* 0x000ea80000300800 */
[----:B0-----:R-:W2:Y:S04]  /*52a10*/  LDL.LU R17, [R1+0x364] ;  /* 0x0003640001117983 */ /* 0x001ea80000300800 */
[----:B------:R-:W2:Y:S04]  /*52a20*/  LDL.LU R18, [R1+0x368] ;  /* 0x0003680001127983 */ /* 0x000ea80000300800 */
[----:B------:R-:W2:Y:S04]  /*52a30*/  LDL.LU R19, [R1+0x36c] ;  /* 0x00036c0001137983 */ /* 0x000ea80000300800 */
[----:B------:R-:W4:Y:S04]  /*52a40*/  LDL.LU R6, [R1+0x640] ;  /* 0x0006400001067983 */ /* 0x000f280000300800 */
[----:B----4-:R-:W-:Y:S04]  /*52a50*/  STL.64 [R1+0x2978], R6 ;  /* 0x0029780601007387 */ /* 0x010fe80000100a00 */
[----:B------:R0:W-:Y:S04]  /*52a60*/  STL [R1+0x2970], R4 ;  /* 0x0029700401007387 */ /* 0x0001e80000100800 */
[----:B0-----:R-:W4:Y:S04]  /*52a70*/  LDL.LU R4, [R1+0x3a0] ;  /* 0x0003a00001047983 */ /* 0x001f280000300800 */
[----:B------:R-:W4:Y:S04]  /*52a80*/  LDL.LU R5, [R1+0x3a4] ;  /* 0x0003a40001057983 */ /* 0x000f280000300800 */
[----:B------:R-:W2:Y:S04]  /*52a90*/  LDL.LU R6, [R1+0x3a8] ;  /* 0x0003a80001067983 */ /* 0x000ea80000300800 */
[----:B------:R-:W2:Y:S01]  /*52aa0*/  LDL.LU R7, [R1+0x3ac] ;  /* 0x0003ac0001077983 */ /* 0x000ea20000300800 */
[----:B------:R-:W-:-:S02]  /*52ab0*/  F2FP.F16.E4M3.UNPACK_B R28, R28.H1 ;  /* 0x0000001cff1c723e */ /* 0x000fc400030006ff */
[----:B------:R-:W-:Y:S01]  /*52ac0*/  F2FP.F16.E4M3.UNPACK_B R29, R29.H1 ;  /* 0x0000001dff1d723e */ /* 0x000fe200030006ff */
[----:B--2---:R-:W-:Y:S04]  /*52ad0*/  STL.64 [R1+0x2988], R6 ;  /* 0x0029880601007387 */ /* 0x004fe80000100a00 */
[----:B----4-:R0:W-:Y:S04]  /*52ae0*/  STL.64 [R1+0x2980], R4 ;  /* 0x0029800401007387 */ /* 0x0101e80000100a00 */
[----:B0-----:R-:W2:Y:S04]  /*52af0*/  LDL.LU R4, [R1+0x380] ;  /* 0x0003800001047983 */ /* 0x001ea80000300800 */
[----:B------:R-:W2:Y:S04]  /*52b00*/  LDL.LU R5, [R1+0x384] ;  /* 0x0003840001057983 */ /* 0x000ea80000300800 */
[----:B------:R-:W2:Y:S04]  /*52b10*/  LDL.LU R6, [R1+0x388] ;  /* 0x0003880001067983 */ /* 0x000ea80000300800 */
[----:B------:R-:W2:Y:S04]  /*52b20*/  LDL.LU R7, [R1+0x38c] ;  /* 0x00038c0001077983 */ /* 0x000ea80000300800 */
[----:B------:R-:W-:Y:S04]  /*52b30*/  STL.64 [R1+0x2958], R22 ;  /* 0x0029581601007387 */ /* 0x000fe80000100a00 */
[----:B---3--:R0:W-:Y:S04]  /*52b40*/  STL.64 [R1+0x2950], R20 ;  /* 0x0029501401007387 */ /* 0x0081e80000100a00 */
[----:B0-----:R-:W3:Y:S04]  /*52b50*/  LDL.LU R20, [R1+0x3e0] ;  /* 0x0003e00001147983 */ /* 0x001ee80000300800 */
[----:B------:R-:W3:Y:S04]  /*52b60*/  LDL.LU R21, [R1+0x3e4] ;  /* 0x0003e40001157983 */ /* 0x000ee80000300800 */
[----:B------:R-:W4:Y:S04]  /*52b70*/  LDL.LU R22, [R1+0x3e8] ;  /* 0x0003e80001167983 */ /* 0x000f280000300800 */
[----:B------:R-:W4:Y:S01]  /*52b80*/  LDL.LU R23, [R1+0x3ec] ;  /* 0x0003ec0001177983 */ /* 0x000f220000300800 */
[----:B------:R-:W-:Y:S01]  /*52b90*/  HMMA.16816.F32 R16, R12, R28, R16 ;  /* 0x0000001c0c10723c */ /* 0x000fe20000001810 */
[----:B------:R-:W-:-:S02]  /*52ba0*/  F2FP.F16.E4M3.UNPACK_B R26, R26.H1 ;  /* 0x0000001aff1a723e */ /* 0x000fc400030006ff */
[----:B------:R-:W-:-:S07]  /*52bb0*/  F2FP.F16.E4M3.UNPACK_B R27, R27.H1 ;  /* 0x0000001bff1b723e */ /* 0x000fce00030006ff */
[----:B--2---:R-:W-:Y:S01]  /*52bc0*/  HMMA.16816.F32 R4, R12, R26, R4 ;  /* 0x0000001a0c04723c */ /* 0x004fe20000001804 */
[----:B----4-:R-:W-:Y:S04]  /*52bd0*/  STL.64 [R1+0x2968], R22 ;  /* 0x0029681601007387 */ /* 0x010fe80000100a00 */
[----:B---3--:R0:W-:Y:S04]  /*52be0*/  STL.64 [R1+0x2960], R20 ;  /* 0x0029601401007387 */ /* 0x0081e80000100a00 */
[----:B0-----:R-:W2:Y:S04]  /*52bf0*/  LDL.LU R20, [R1+0x3c0] ;  /* 0x0003c00001147983 */ /* 0x001ea80000300800 */
[----:B------:R-:W2:Y:S04]  /*52c00*/  LDL.LU R21, [R1+0x3c4] ;  /* 0x0003c40001157983 */ /* 0x000ea80000300800 */
[----:B------:R-:W2:Y:S04]  /*52c10*/  LDL.LU R22, [R1+0x3c8] ;  /* 0x0003c80001167983 */ /* 0x000ea80000300800 */
[----:B------:R-:W2:Y:S04]  /*52c20*/  LDL.LU R23, [R1+0x3cc] ;  /* 0x0003cc0001177983 */ /* 0x000ea80000300800 */
[----:B------:R-:W3:Y:S04]  /*52c30*/  LDL.LU R8, [R1+0x650] ;  /* 0x0006500001087983 */ /* 0x000ee80000300800 */
[----:B------:R-:W-:Y:S04]  /*52c40*/  STL.64 [R1+0x360], R16 ;  /* 0x0003601001007387 */ /* 0x000fe80000100a00 */
[----:B------:R0:W-:Y:S04]  /*52c50*/  STL.64 [R1+0x368], R18 ;  /* 0x0003681201007387 */ /* 0x0001e80000100a00 */
[----:B0-----:R-:W4:Y:S04]  /*52c60*/  LDL.LU.64 R18, [R1+0x2998] ;  /* 0x0029980001127983 */ /* 0x001f280000300a00 */
[----:B------:R-:W3:Y:S04]  /*52c70*/  LDL.LU R17, [R1+0x2990] ;  /* 0x0029900001117983 */ /* 0x000ee80000300800 */
[----:B------:R-:W3:Y:S04]  /*52c80*/  LDL.LU R11, [R1+0x664] ;  /* 0x00066400010b7983 */ /* 0x000ee80000300800 */
[----:B------:R-:W3:Y:S04]  /*52c90*/  LDL.LU R16, [R1+0x670] ;  /* 0x0006700001107983 */ /* 0x000ee80000300800 */
[----:B------:R-:W-:Y:S04]  /*52ca0*/  STL [R1+0x28f8], R28 ;  /* 0x0028f81c01007387 */ /* 0x000fe80000100800 */
[----:B------:R-:W-:Y:S04]  /*52cb0*/  STL [R1+0x28e4], R29 ;  /* 0x0028e41d01007387 */ /* 0x000fe80000100800 */
[----:B------:R-:W3:Y:S04]  /*52cc0*/  LDL.LU R9, [R1+0x654] ;  /* 0x0006540001097983 */ /* 0x000ee80000300800 */
[----:B------:R-:W3:Y:S04]  /*52cd0*/  LDL.LU R10, [R1+0x660] ;  /* 0x00066000010a7983 */ /* 0x000ee80000300800 */
[----:B------:R-:W-:Y:S04]  /*52ce0*/  STL.64 [R1+0x380], R4 ;  /* 0x0003800401007387 */ /* 0x000fe80000100a00 */
[----:B------:R0:W-:Y:S04]  /*52cf0*/  STL.64 [R1+0x388], R6 ;  /* 0x0003880601007387 */ /* 0x0001e80000100a00 */
[----:B0-----:R-:W3:Y:S04]  /*52d00*/  LDL.LU.64 R6, [R1+0x2988] ;  /* 0x0029880001067983 */ /* 0x001ee80000300a00 */
[----:B------:R-:W3:Y:S01]  /*52d10*/  LDL.LU.64 R4, [R1+0x2980] ;  /* 0x0029800001047983 */ /* 0x000ee20000300a00 */
[----:B------:R-:W-:-:S02]  /*52d20*/  F2FP.F16.E4M3.UNPACK_B R24, R24.H1 ;  /* 0x00000018ff18723e */ /* 0x000fc400030006ff */
[----:B------:R-:W-:Y:S02]  /*52d30*/  F2FP.F16.E4M3.UNPACK_B R25, R25.H1 ;  /* 0x00000019ff19723e */ /* 0x000fe400030006ff */
[----:B------:R-:W-:Y:S02]  /*52d40*/  F2FP.F16.E4M3.UNPACK_B R2, R2.H1 ;  /* 0x00000002ff02723e */ /* 0x000fe400030006ff */
[----:B------:R-:W-:-:S07]  /*52d50*/  F2FP.F16.E4M3.UNPACK_B R3, R3.H1 ;  /* 0x00000003ff03723e */ /* 0x000fce00030006ff */
[C---:B--2---:R-:W-:Y:S08]  /*52d60*/  HMMA.16816.F32 R20, R12.reuse, R2, R20 ;  /* 0x000000020c14723c */ /* 0x044ff00000001814 */
[----:B---3--:R-:W-:-:S15]  /*52d70*/  HMMA.16816.F32 R4, R12, R24, R4 ;  /* 0x000000180c04723c */ /* 0x008fde0000001804 */
[----:B------:R-:W-:-:S04]  /*52d80*/  NOP ;  /* 0x0000000000007918 */ /* 0x000fc80000000000 */
[----:B------:R-:W-:Y:S04]  /*52d90*/  STL.64 [R1+0x3a0], R4 ;  /* 0x0003a00401007387 */ /* 0x000fe80000100a00 */
[----:B------:R0:W-:Y:S04]  /*52da0*/  STL.64 [R1+0x3a8], R6 ;  /* 0x0003a80601007387 */ /* 0x0001e80000100a00 */
[----:B0-----:R-:W2:Y:S04]  /*52db0*/  LDL.LU.64 R6, [R1+0x2978] ;  /* 0x0029780001067983 */ /* 0x001ea80000300a00 */
[----:B------:R-:W3:Y:S04]  /*52dc0*/  LDL.LU R4, [R1+0x2970] ;  /* 0x0029700001047983 */ /* 0x000ee80000300800 */
[----:B------:R-:W-:Y:S04]  /*52dd0*/  STL.64 [R1+0x2700], R26 ;  /* 0x0027001a01007387 */ /* 0x000fe80000100a00 */
[----:B------:R0:W-:Y:S04]  /*52de0*/  STL.64 [R1+0x26f8], R24 ;  /* 0x0026f81801007387 */ /* 0x0001e80000100a00 */
[----:B0-----:R-:W2:Y:S04]  /*52df0*/  LDL.LU R24, [R1+0x440] ;  /* 0x0004400001187983 */ /* 0x001ea80000300800 */
[----:B------:R-:W2:Y:S04]  /*52e00*/  LDL.LU R25, [R1+0x444] ;  /* 0x0004440001197983 */ /* 0x000ea80000300800 */
[----:B------:R-:W2:Y:S04]  /*52e10*/  LDL.LU R26, [R1+0x448] ;  /* 0x00044800011a7983 */ /* 0x000ea80000300800 */
[----:B------:R-:W2:Y:S04]  /*52e20*/  LDL.LU R27, [R1+0x44c] ;  /* 0x00044c00011b7983 */ /* 0x000ea80000300800 */
[----:B------:R-:W-:Y:S04]  /*52e30*/  STL.64 [R1+0x3c0], R20 ;  /* 0x0003c01401007387 */ /* 0x000fe80000100a00 */
[----:B------:R0:W-:Y:S04]  /*52e40*/  STL.64 [R1+0x3c8], R22 ;  /* 0x0003c81601007387 */ /* 0x0001e80000100a00 */
[----:B0-----:R-:W2:Y:S04]  /*52e50*/  LDL.LU.64 R22, [R1+0x2968] ;  /* 0x0029680001167983 */ /* 0x001ea80000300a00 */
[----:B------:R-:W2:Y:S01]  /*52e60*/  LDL.LU.64 R20, [R1+0x2960] ;  /* 0x0029600001147983 */ /* 0x000ea20000300a00 */
[----:B------:R-:W-:-:S03]  /*52e70*/  F2FP.F16.E4M3.UNPACK_B R5, R17.H1 ;  /* 0x00000011ff05723e */ /* 0x000fc600030006ff */
[----:B------:R-:W-:Y:S04]  /*52e80*/  STL [R1+0x2900], R2 ;  /* 0x0029000201007387 */ /* 0x000fe80000100800 */
[----:B------:R-:W-:Y:S01]  /*52e90*/  STL [R1+0x28fc], R3 ;  /* 0x0028fc0301007387 */ /* 0x000fe20000100800 */
[----:B---3--:R-:W-:-:S07]  /*52ea0*/  F2FP.F16.E4M3.UNPACK_B R4, R4.H1 ;  /* 0x00000004ff04723e */ /* 0x008fce00030006ff */
        /* <DEDUP_REMOVED lines=8> */
[----:B------:R-:W3:Y:S06]  /*52f30*/  LDL.LU R17, [R1+0x674] ;  /* 0x0006740001117983 */ /* 0x000eec0000300800 */
[----:B--2---:R-:W-:-:S15]  /*52f40*/  HMMA.16816.F32 R20, R12, R6, R20 ;  /* 0x000000060c14723c */ /* 0x004fde0000001814 */
[----:B------:R-:W-:-:S04]  /*52f50*/  NOP ;  /* 0x0000000000007918 */ /* 0x000fc80000000000 */
[----:B------:R-:W-:Y:S04]  /*52f60*/  STL.64 [R1+0x400], R20 ;  /* 0x0004001401007387 */ /* 0x000fe80000100a00 */
[----:B------:R0:W-:Y:S04]  /*52f70*/  STL.64 [R1+0x408], R22 ;  /* 0x0004081601007387 */ /* 0x0001e80000100a00 */
[----:B0-----:R-:W2:Y:S04]  /*52f80*/  LDL.LU.64 R22, [R1+0x2948] ;  /* 0x0029480001167983 */ /* 0x001ea80000300a00 */
[----:B------:R-:W2:Y:S04]  /*52f90*/  LDL.LU.64 R20, [R1+0x2940] ;  /* 0x0029400001147983 */ /* 0x000ea80000300a00 */
[----:B------:R-:W-:Y:S04]  /*52fa0*/  STL.64 [R1+0x26d0], R6 ;  /* 0x0026d00601007387 */ /* 0x000fe80000100a00 */
[----:B------:R0:W-:Y:S04]  /*52fb0*/  STL.64 [R1+0x26c8], R4 ;  /* 0x0026c80401007387 */ /* 0x0001e80000100a00 */
[----:B0-----:R-:W2:Y:S04]  /*52fc0*/  LDL.LU R4, [R1+0x420] ;  /* 0x0004200001047983 */ /* 0x001ea80000300800 */
[----:B------:R-:W2:Y:S04]  /*52fd0*/  LDL.LU R5, [R1+0x424] ;  /* 0x0004240001057983 */ /* 0x000ea80000300800 */
[----:B------:R-:W2:Y:S04]  /*52fe0*/  LDL.LU R6, [R1+0x428] ;  /* 0x0004280001067983 */ /* 0x000ea80000300800 */
[----:B------:R-:W2:Y:S01]  /*52ff0*/  LDL.LU R7, [R1+0x42c] ;  /* 0x00042c0001077983 */ /* 0x000ea20000300800 */
[----:B------:R-:W-:-:S02]  /*53000*/  F2FP.F16.E4M3.UNPACK_B R8, R8.H1 ;  /* 0x00000008ff08723e */ /* 0x000fc400030006ff */
[----:B------:R-:W-:Y:S02]  /*53010*/  F2FP.F16.E4M3.UNPACK_B R9, R9.H1 ;  /* 0x00000009ff09723e */ /* 0x000fe400030006ff */
[----:B------:R-:W-:Y:S02]  /*53020*/  F2FP.F16.E4M3.UNPACK_B R10, R10.H1 ;  /* 0x0000000aff0a723e */ /* 0x000fe400030006ff */
[----:B------:R-:W-:-:S03]  /*53030*/  F2FP.F16.E4M3.UNPACK_B R11, R11.H1 ;  /* 0x0000000bff0b723e */ /* 0x000fc600030006ff */
[----:B--2---:R-:W-:-:S15]  /*53040*/  HMMA.16816.F32 R4, R12, R8, R4 ;  /* 0x000000080c04723c */ /* 0x004fde0000001804 */
[----:B------:R-:W-:-:S04]  /*53050*/  NOP ;  /* 0x0000000000007918 */ /* 0x000fc80000000000 */
[----:B------:R-:W-:Y:S04]  /*53060*/  STL.64 [R1+0x420], R4 ;  /* 0x0004200401007387 */ /* 0x000fe80000100a00 */
[----:B------:R0:W-:Y:S02]  /*53070*/  STL.64 [R1+0x428], R6 ;  /* 0x0004280601007387 */ /* 0x0001e40000100a00 */
[----:B0-----:R-:W-:Y:S01]  /*53080*/  HMMA.16816.F32 R4, R12, R10, R24 ;  /* 0x0000000a0c04723c */ /* 0x001fe20000001818 */
[----:B----4-:R-:W-:Y:S02]  /*53090*/  IMAD.MOV.U32 R26, RZ, RZ, R18 ;  /* 0x000000ffff1a7224 */ /* 0x010fe400078e0012 */
[----:B------:R-:W-:Y:S01]  /*530a0*/  IMAD.MOV.U32 R27, RZ, RZ, R19 ;  /* 0x000000ffff1b7224 */ /* 0x000fe200078e0013 */
[----:B------:R-:W2:Y:S01]  /*530b0*/  LDL.LU R18, [R1+0x293c] ;  /* 0x00293c0001127983 */ /* 0x000ea20000300800 */
[----:B------:R-:W-:-:S02]  /*530c0*/  IMAD.MOV.U32 R24, RZ, RZ, R23 ;  /* 0x000000ffff187224 */ /* 0x000fc400078e0017 */
[----:B------:R-:W-:-:S12]  /*530d0*/  IMAD.MOV.U32 R25, RZ, RZ, R22 ;  /* 0x000000ffff197224 */ /* 0x000fd800078e0016 */
[----:B------:R0:W-:Y:S04]  /*530e0*/  STL.64 [R1+0x440], R4 ;  /* 0x0004400401007387 */ /* 0x0001e80000100a00 */
[----:B------:R1:W-:Y:S04]  /*530f0*/  STL.64 [R1+0x448], R6 ;  /* 0x0004480601007387 */ /* 0x0003e80000100a00 */
[----:B------:R-:W4:Y:S04]  /*53100*/  LDL.LU R19, [R1+0x2938] ;  /* 0x0029380001137983 */ /* 0x000f280000300800 */
[----:B------:R-:W-:Y:S04]  /*53110*/  STL.64 [R1+0x28b8], R26 ;  /* 0x0028b81a01007387 */ /* 0x000fe80000100a00 */
[----:B------:R-:W-:Y:S04]  /*53120*/  STL.64 [R1+0x28b0], R24 ;  /* 0x0028b01801007387 */ /* 0x000fe80000100a00 */
[----:B0-----:R-:W2:Y:S04]  /*53130*/  LDL.LU R4, [R1+0x3f0] ;  /* 0x0003f00001047983 */ /* 0x001ea80000300800 */
[----:B------:R-:W2:Y:S04]  /*53140*/  LDL.LU R5, [R1+0x3f4] ;  /* 0x0003f40001057983 */ /* 0x000ea80000300800 */
[----:B-1----:R-:W2:Y:S04]  /*53150*/  LDL.LU R6, [R1+0x3f8] ;  /* 0x0003f80001067983 */ /* 0x002ea80000300800 */
[----:B------:R-:W2:Y:S04]  /*53160*/  LDL.LU R7, [R1+0x3fc] ;  /* 0x0003fc0001077983 */ /* 0x000ea80000300800 */
[----:B--2---:R-:W-:Y:S04]  /*53170*/  STL.64 [R1+0x28c8], R6 ;  /* 0x0028c80601007387 */ /* 0x004fe80000100a00 */
[----:B------:R-:W-:Y:S04]  /*53180*/  STL.64 [R1+0x28c0], R4 ;  /* 0x0028c00401007387 */ /* 0x000fe80000100a00 */
[----:B------:R-:W-:Y:S04]  /*53190*/  STL.64 [R1+0x26b0], R10 ;  /* 0x0026b00a01007387 */ /* 0x000fe80000100a00 */
[----:B------:R0:W-:Y:S04]  /*531a0*/  STL.64 [R1+0x26a8], R8 ;  /* 0x0026a80801007387 */ /* 0x0001e80000100a00 */
[----:B0-----:R-:W2:Y:S04]  /*531b0*/  LDL.LU R8, [R1+0x410] ;  /* 0x0004100001087983 */ /* 0x001ea80000300800 */
[----:B------:R-:W2:Y:S04]  /*531c0*/  LDL.LU R9, [R1+0x414] ;  /* 0x0004140001097983 */ /* 0x000ea80000300800 */
[----:B------:R-:W2:Y:S04]  /*531d0*/  LDL.LU R10, [R1+0x418] ;  /* 0x00041800010a7983 */ /* 0x000ea80000300800 */
[----:B------:R-:W2:Y:S01]  /*531e0*/  LDL.LU R11, [R1+0x41c] ;  /* 0x00041c00010b7983 */ /* 0x000ea20000300800 */
[----:B----4-:R-:W-:-:S02]  /*531f0*/  IMAD.MOV.U32 R24, RZ, RZ, R19 ;  /* 0x000000ffff187224 */ /* 0x010fc400078e0013 */
[----:B------:R-:W-:Y:S02]  /*53200*/  IMAD.MOV.U32 R27, RZ, RZ, R20 ;  /* 0x000000ffff1b7224 */ /* 0x000fe400078e0014 */
[----:B------:R-:W-:Y:S01]  /*53210*/  IMAD.MOV.U32 R26, RZ, RZ, R21 ;  /* 0x000000ffff1a7224 */ /* 0x000fe200078e0015 */
[----:B--2---:R-:W-:Y:S04]  /*53220*/  STL.64 [R1+0x28d8], R10 ;  /* 0x0028d80a01007387 */ /* 0x004fe80000100a00 */
[----:B------:R-:W-:Y:S04]  /*53230*/  STL.64 [R1+0x28d0], R8 ;  /* 0x0028d00801007387 */ /* 0x000fe80000100a00 */
[----:B------:R-:W2:Y:S04]  /*53240*/  LDL.LU R19, [R1+0x684] ;  /* 0x0006840001137983 */ /* 0x000ea80000300800 */
[----:B------:R-:W4:Y:S04]  /*53250*/  LDL.LU R20, [R1+0x690] ;  /* 0x0006900001147983 */ /* 0x000f280000300800 */
[----:B------:R-:W4:Y:S04]  /*53260*/  LDL.LU R21, [R1+0x694] ;  /* 0x0006940001157983 */ /* 0x000f280000300800 */
[----:B------:R-:W2:Y:S04]  /*53270*/  LDL.LU R22, [R1+0x6a0] ;  /* 0x0006a00001167983 */ /* 0x000ea80000300800 */
[----:B------:R-:W2:Y:S01]  /*53280*/  LDL.LU R23, [R1+0x6a4] ;  /* 0x0006a40001177983 */ /* 0x000ea20000300800 */
[----:B------:R-:W-:-:S03]  /*53290*/  IMAD.MOV.U32 R25, RZ, RZ, R18 ;  /* 0x000000ffff197224 */ /* 0x000fc600078e0012 */
[----:B--2---:R-:W-:Y:S04]  /*532a0*/  STL.64 [R1+0x2930], R22 ;  /* 0x0029301601007387 */ /* 0x004fe80000100a00 */
[----:B----4-:R0:W-:Y:S04]  /*532b0*/  STL.64 [R1+0x2928], R20 ;  /* 0x0029281401007387 */ /* 0x0101e80000100a00 */
[----:B0-----:R-:W2:Y:S04]  /*532c0*/  LDL.LU R20, [R1+0x460] ;  /* 0x0004600001147983 */ /* 0x001ea80000300800 */
[----:B------:R-:W2:Y:S04]  /*532d0*/  LDL.LU R21, [R1+0x464] ;  /* 0x0004640001157983 */ /* 0x000ea80000300800 */
[----:B------:R-:W2:Y:S04]  /*532e0*/  LDL.LU R22, [R1+0x468] ;  /* 0x0004680001167983 */ /* 0x000ea80000300800 */
[----:B------:R-:W2:Y:S04]  /*532f0*/  LDL.LU R23, [R1+0x46c] ;  /* 0x00046c0001177983 */ /* 0x000ea80000300800 */
[----:B------:R-:W4:Y:S04]  /*53300*/  LDL.LU R18, [R1+0x680] ;  /* 0x0006800001127983 */ /* 0x000f280000300800 */
[----:B------:R-:W2:Y:S04]  /*53310*/  LDL.LU R29, [R1+0xc08] ;  /* 0x000c0800011d7983 */ /* 0x000ea80000300800 */
[----:B------:R-:W2:Y:S04]  /*53320*/  LDL.LU R2, [R1+0xc14] ;  /* 0x000c140001027983 */ /* 0x000ea80000300800 */
[----:B--2---:R0:W-:Y:S04]  /*53330*/  STL [R1+0x2904], R2 ;  /* 0x0029040201007387 */ /* 0x0041e80000100800 */
[----:B0-----:R-:W2:Y:S04]  /*53340*/  LDL.LU R2, [R1+0xc0c] ;  /* 0x000c0c0001027983 */ /* 0x001ea80000300800 */
[----:B------:R-:W2:Y:S04]  /*53350*/  LDL.LU R0, [R1+0xc10] ;  /* 0x000c100001007983 */ /* 0x000ea80000300800 */
[----:B------:R-:W2:Y:S04]  /*53360*/  LDL.LU R3, [R1+0xc1c] ;  /* 0x000c1c0001037983 */ /* 0x000ea80000300800 */
[----:B------:R-:W2:Y:S04]  /*53370*/  LDL.LU R28, [R1+0xc24] ;  /* 0x000c2400011c7983 */ /* 0x000ea80000300800 */
[----:B------:R-:W-:Y:S04]  /*53380*/  STL.64 [R1+0x28f0], R26 ;  /* 0x0028f01a01007387 */ /* 0x000fe80000100a00 */
        /* <DEDUP_REMOVED lines=10> */
[----:B------:R-:W2:Y:S01]  /*53430*/  LDL.LU R27, [R1+0x4ac] ;  /* 0x0004ac00011b7983 */ /* 0x000ea20000300800 */
[----:B------:R-:W-:-:S02]  /*53440*/  F2FP.F16.E4M3.UNPACK_B R16, R16.H1 ;  /* 0x00000010ff10723e */ /* 0x000fc400030006ff */
[----:B---3--:R-:W-:Y:S01]  /*53450*/  F2FP.F16.E4M3.UNPACK_B R17, R17.H1 ;  /* 0x00000011ff11723e */ /* 0x008fe200030006ff */
[----:B--2---:R-:W-:Y:S04]  /*53460*/  STL.64 [R1+0x2920], R26 ;  /* 0x0029201a01007387 */ /* 0x004fe80000100a00 */
[----:B------:R0:W-:Y:S04]  /*53470*/  STL.64 [R1+0x2918], R24 ;  /* 0x0029181801007387 */ /* 0x0001e80000100a00 */
[----:B0-----:R-:W2:Y:S04]  /*53480*/  LDL.LU R24, [R1+0x490] ;  /* 0x0004900001187983 */ /* 0x001ea80000300800 */
[----:B------:R-:W2:Y:S04]  /*53490*/  LDL.LU R25, [R1+0x494] ;  /* 0x0004940001197983 */ /* 0x000ea80000300800 */
[----:B------:R-:W2:Y:S04]  /*534a0*/  LDL.LU R26, [R1+0x498] ;  /* 0x00049800011a7983 */ /* 0x000ea80000300800 */
[----:B------:R-:W2:Y:S01]  /*534b0*/  LDL.LU R27, [R1+0x49c] ;  /* 0x00049c00011b7983 */ /* 0x000ea20000300800 */
[----:B----4-:R-:W-:Y:S01]  /*534c0*/  F2FP.F16.E4M3.UNPACK_B R18, R18.H1 ;  /* 0x00000012ff12723e */ /* 0x010fe200030006ff */
[C---:B------:R-:W-:Y:S01]  /*534d0*/  HMMA.16816.F32 R20, R12.reuse, R16, R20 ;  /* 0x000000100c14723c */ /* 0x040fe20000001814 */
[----:B------:R-:W-:Y:S01]  /*534e0*/  F2FP.F16.E4M3.UNPACK_B R19, R19.H1 ;  /* 0x00000013ff13723e */ /* 0x000fe200030006ff */
        /* <DEDUP_REMOVED lines=16> */
[----:B0-----:R-:W2:Y:S04]  /*535f0*/  LDL.LU.64 R26, [R1+0x2920] ;  /* 0x00292000011a7983 */ /* 0x001ea80000300a00 */
[----:B------:R-:W2:Y:S01]  /*53600*/  LDL.LU.64 R24, [R1+0x2918] ;  /* 0x0029180001187983 */ /* 0x000ea20000300a00 */
[----:B---3--:R-:W-:-:S02]  /*53610*/  F2FP.F16.E4M3.UNPACK_B R20, R20.H1 ;  /* 0x00000014ff14723e */ /* 0x008fc400030006ff */
[----:B------:R-:W-:Y:S01]  /*53620*/  F2FP.F16.E4M3.UNPACK_B R21, R21.H1 ;  /* 0x00000015ff15723e */ /* 0x000fe200030006ff */
[----:B------:R0:W-:Y:S01]  /*53630*/  STL.64 [R1+0x2698], R18 ;  /* 0x0026981201007387 */ /* 0x0001e20000100a00 */
[----:B------:R-:W-:-:S03]  /*53640*/  IMAD R29, R29, 0x100, R2 ;  /* 0x000001001d1d7824 */ /* 0x000fc600078e0202 */
[----:B0-----:R-:W3:Y:S04]  /*53650*/  LDL.LU R18, [R1+0x88] ;  /* 0x0000880001127983 */ /* 0x001ee80000300800 */
[----:B------:R-:W3:Y:S04]  /*53660*/  LDL.LU R19, [R1+0x8c] ;  /* 0x00008c0001137983 */ /* 0x000ee80000300800 */
[----:B------:R0:W-:Y:S04]  /*53670*/  STL.64 [R1+0x2690], R16 ;  /* 0x0026901001007387 */ /* 0x0001e80000100a00 */
[----:B0-----:R-:W3:Y:S04]  /*53680*/  LDL.LU R17, [R1+0xc18] ;  /* 0x000c180001117983 */ /* 0x001ee80000300800 */
[----:B------:R-:W4:Y:S01]  /*53690*/  LDL.LU R16, [R1+0xc20] ;  /* 0x000c200001107983 */ /* 0x000f220000300800 */
[----:B--2---:R-:W-:-:S15]  /*536a0*/  HMMA.16816.F32 R24, R12, R20, R24 ;  /* 0x000000140c18723c */ /* 0x004fde0000001818 */
[----:B------:R-:W-:-:S04]  /*536b0*/  NOP ;  /* 0x0000000000007918 */ /* 0x000fc80000000000 */
[----:B------:R-:W-:Y:S04]  /*536c0*/  STL.64 [R1+0x4a0], R24 ;  /* 0x0004a01801007387 */ /* 0x000fe80000100a00 */
[----:B------:R0:W-:Y:S04]  /*536d0*/  STL.64 [R1+0x4a8], R26 ;  /* 0x0004a81a01007387 */ /* 0x0001e80000100a00 */
[----:B0-----:R-:W2:Y:S04]  /*536e0*/  LDL.LU.64 R26, [R1+0x2910] ;  /* 0x00291000011a7983 */ /* 0x001ea80000300a00 */
[----:B------:R-:W2:Y:S04]  /*536f0*/  LDL.LU.64 R24, [R1+0x2908] ;  /* 0x0029080001187983 */ /* 0x000ea80000300a00 */
[----:B------:R-:W2:Y:S01]  /*53700*/  LDL.LU R2, [R1+0x2904] ;  /* 0x0029040001027983 */ /* 0x000ea20000300800 */
[----:B------:R-:W-:-:S02]  /*53710*/  F2FP.F16.E4M3.UNPACK_B R22, R22.H1 ;  /* 0x00000016ff16723e */ /* 0x000fc400030006ff */
[----:B------:R-:W-:Y:S01]  /*53720*/  F2FP.F16.E4M3.UNPACK_B R23, R23.H1 ;  /* 0x00000017ff17723e */ /* 0x000fe200030006ff */
[----:B---3--:R-:W-:Y:S02]  /*53730*/  IMAD R17, R17, 0x100, R3 ;  /* 0x0000010011117824 */ /* 0x008fe400078e0203 */
[----:B----4-:R-:W-:Y:S02]  /*53740*/  IMAD R16, R16, 0x100, R28 ;  /* 0x0000010010107824 */ /* 0x010fe400078e021c */
[----:B--2---:R-:W-:Y:S02]  /*53750*/  IMAD R0, R0, 0x100, R2 ;  /* 0x0000010000007824 */ /* 0x004fe400078e0202 */
[----:B------:R-:W2:Y:S04]  /*53760*/  LDL.LU R2, [R1+0x2900] ;  /* 0x0029000001027983 */ /* 0x000ea80000300800 */
[----:B------:R-:W2:Y:S04]  /*53770*/  LDL.LU R3, [R1+0x28fc] ;  /* 0x0028fc0001037983 */ /* 0x000ea80000300800 */
[----:B------:R-:W3:Y:S01]  /*53780*/  LDL.LU R28, [R1+0x28f8] ;  /* 0x0028f800011c7983 */ /* 0x000ee20000300800 */
[----:B------:R-:W-:Y:S03]  /*53790*/  HMMA.16816.F32 R12, R12, R22, R24 ;  /* 0x000000160c0c723c */ /* 0x000fe60000001818 */
[----:B------:R-:W4:Y:S04]  /*537a0*/  LDL.LU.64 R26, [R1+0x28f0] ;  /* 0x0028f000011a7983 */ /* 0x000f280000300a00 */
[----:B------:R-:W2:Y:S04]  /*537b0*/  LDL.LU.64 R24, [R1+0x28e8] ;  /* 0x0028e80001187983 */ /* 0x000ea80000300a00 */
[----:B------:R-:W-:Y:S04]  /*537c0*/  STL [R1+0x2674], R22 ;  /* 0x0026741601007387 */ /* 0x000fe80000100800 */
[----:B------:R-:W-:Y:S04]  /*537d0*/  STL [R1+0x2670], R23 ;  /* 0x0026701701007387 */ /* 0x000fe80000100800 */
[----:B------:R0:W-:Y:S04]  /*537e0*/  STL.64 [R1+0x480], R12 ;  /* 0x0004800c01007387 */ /* 0x0001e80000100a00 */
[----:B------:R1:W-:Y:S01]  /*537f0*/  STL.64 [R1+0x488], R14 ;  /* 0x0004880e01007387 */ /* 0x0003e20000100a00 */
[----:B0-----:R-:W-:-:S02]  /*53800*/  F2FP.F16.E4M3.UNPACK_B R12, R29 ;  /* 0x0000001dff0c723e */ /* 0x001fc400020006ff */
[----:B-1----:R-:W-:Y:S02]  /*53810*/  F2FP.F16.E4M3.UNPACK_B R14, R0 ;  /* 0x00000000ff0e723e */ /* 0x002fe400020006ff */
[----:B------:R-:W-:Y:S02]  /*53820*/  F2FP.F16.E4M3.UNPACK_B R13, R17 ;  /* 0x00000011ff0d723e */ /* 0x000fe400020006ff */
[----:B------:R-:W-:Y:S01]  /*53830*/  F2FP.F16.E4M3.UNPACK_B R15, R16 ;  /* 0x00000010ff0f723e */ /* 0x000fe200020006ff */
[----:B------:R0:W-:Y:S04]  /*53840*/  STL.64 [R1+0x26a0], R20 ;  /* 0x0026a01401007387 */ /* 0x0001e80000100a00 */
[----:B0-----:R-:W3:Y:S04]  /*53850*/  LDL.LU R20, [R1+0x430] ;  /* 0x0004300001147983 */ /* 0x001ee80000300800 */
[----:B------:R-:W3:Y:S04]  /*53860*/  LDL.LU R21, [R1+0x434] ;  /* 0x0004340001157983 */ /* 0x000ee80000300800 */
[----:B------:R-:W3:Y:S04]  /*53870*/  LDL.LU R22, [R1+0x438] ;  /* 0x0004380001167983 */ /* 0x000ee80000300800 */
[----:B------:R-:W3:Y:S04]  /*53880*/  LDL.LU R23, [R1+0x43c] ;  /* 0x00043c0001177983 */ /* 0x000ee80000300800 */
[----:B------:R-:W3:Y:S04]  /*53890*/  LDL.LU R29, [R1+0x28e4] ;  /* 0x0028e400011d7983 */ /* 0x000ee80000300800 */
[----:B------:R-:W3:Y:S01]  /*538a0*/  LDL.LU R0, [R1+0x28e0] ;  /* 0x0028e00001007983 */ /* 0x000ee20000300800 */
[C---:B--2---:R-:W-:Y:S08]  /*538b0*/  HMMA.16816.F32 R8, R12.reuse, R24, R8 ;  /* 0x000000180c08723c */ /* 0x044ff00000001808 */
[C---:B----4-:R-:W-:Y:S11]  /*538c0*/  HMMA.16816.F32 R24, R12.reuse, R26, R4 ;  /* 0x0000001a0c18723c */ /* 0x050ff60000001804 */
[----:B------:R-:W-:Y:S04]  /*538d0*/  STL.64 [R1+0x470], R8 ;  /* 0x0004700801007387 */ /* 0x000fe80000100a00 */
[----:B------:R0:W-:Y:S04]  /*538e0*/  STL.64 [R1+0x478], R10 ;  /* 0x0004780a01007387 */ /* 0x0001e80000100a00 */
[----:B0-----:R-:W2:Y:S04]  /*538f0*/  LDL.LU.64 R10, [R1+0x28d8] ;  /* 0x0028d800010a7983 */ /* 0x001ea80000300a00 */
[----:B------:R-:W2:Y:S04]  /*53900*/  LDL.LU.64 R8, [R1+0x28d0] ;  /* 0x0028d00001087983 */ /* 0x000ea80000300a00 */
[----:B------:R-:W4:Y:S04]  /*53910*/  LDL.LU.64 R6, [R1+0x28c8] ;  /* 0x0028c80001067983 */ /* 0x000f280000300a00 */
[----:B------:R-:W4:Y:S04]  /*53920*/  LDL.LU.64 R4, [R1+0x28c0] ;  /* 0x0028c00001047983 */ /* 0x000f280000300a00 */
[----:B------:R-:W-:Y:S04]  /*53930*/  STL.64 [R1+0x450], R24 ;  /* 0x0004501801007387 */ /* 0x000fe80000100a00 */
[----:B------:R0:W-:Y:S04]  /*53940*/  STL.64 [R1+0x458], R26 ;  /* 0x0004581a01007387 */ /* 0x0001e80000100a00 */
[----:B0-----:R-:W4:Y:S04]  /*53950*/  LDL.LU.64 R26, [R1+0x28b8] ;  /* 0x0028b800011a7983 */ /* 0x001f280000300a00 */
[----:B------:R-:W2:Y:S01]  /*53960*/  LDL.LU.64 R24, [R1+0x28b0] ;  /* 0x0028b00001187983 */ /* 0x000ea20000300a00 */
[----:B---3--:R-:W-:-:S15]  /*53970*/  HMMA.16816.F32 R20, R12, R18, R20 ;  /* 0x000000120c14723c */ /* 0x008fde0000001814 */
[----:B------:R-:W-:-:S04]  /*53980*/  NOP ;  /* 0x0000000000007918 */ /* 0x000fc80000000000 */
[----:B------:R-:W-:Y:S04]  /*53990*/  STL.64 [R1+0x430], R20 ;  /* 0x0004301401007387 */ /* 0x000fe80000100a00 */
[----:B------:R-:W-:Y:S01]  /*539a0*/  STL.64 [R1+0x438], R22 ;  /* 0x0004381601007387 */ /* 0x000fe20000100a00 */
[C---:B--2---:R-:W-:Y:S08]  /*539b0*/  HMMA.16816.F32 R16, R12.reuse, R24, R8 ;  /* 0x000000180c10723c */ /* 0x044ff00000001808 */
[----:B----4-:R-:W-:Y:S01]  /*539c0*/  HMMA.16816.F32 R4, R12, R26, R4 ;  /* 0x0000001a0c04723c */ /* 0x010fe20000001804 */
[----:B------:R-:W2:Y:S10]  /*539d0*/  LDL.LU R8, [R1+0x140] ;  /* 0x0001400001087983 */ /* 0x000eb40000300800 */
[----:B------:R-:W-:Y:S04]  /*539e0*/  STL.64 [R1+0x410], R16 ;  /* 0x0004101001007387 */ /* 0x000fe80000100a00 */
[----:B------:R-:W-:Y:S04]  /*539f0*/  STL.64 [R1+0x418], R18 ;  /* 0x0004181201007387 */ /* 0x000fe80000100a00 */
[----:B------:R-:W-:Y:S04]  /*53a00*/  STL.64 [R1+0x3f0], R4 ;  /* 0x0003f00401007387 */ /* 0x000fe80000100a00 */
[----:B------:R-:W-:Y:S04]  /*53a10*/  STL.64 [R1+0x3f8], R6 ;  /* 0x0003f80601007387 */ /* 0x000fe80000100a00 */
        /* <DEDUP_REMOVED lines=16> */
[----:B------:R-:W4:Y:S04]  /*53b20*/  LDL.LU R25, [R1+0x1e4] ;  /* 0x0001e40001197983 */ /* 0x000f280000300800 */
[----:B------:R-:W2:Y:S04]  /*53b30*/  LDL.LU R26, [R1+0x1e8] ;  /* 0x0001e800011a7983 */ /* 0x000ea80000300800 */
[----:B------:R-:W2:Y:S04]  /*53b40*/  LDL.LU R27, [R1+0x1ec] ;  /* 0x0001ec00011b7983 */ /* 0x000ea80000300800 */
[----:B--2---:R0:W-:Y:S04]  /*53b50*/  STL.64 [R1+0x2710], R26 ;  /* 0x0027101a01007387 */ /* 0x0041e80000100a00 */
[----:B0-----:R-:W2:Y:S01]  /*53b60*/  LDL.LU R26, [R1] ;  /* 0x00000000011a7983 */ /* 0x001ea20000300800 */
[----:B------:R-:W-:-:S03]  /*53b70*/  IMAD.MOV.U32 R27, RZ, RZ, R0 ;  /* 0x000000ffff1b7224 */ /* 0x000fc600078e0000 */
[----:B------:R-:W3:Y:S04]  /*53b80*/  LDL.LU R0, [R1+0x28a8] ;  /* 0x0028a80001007983 */ /* 0x000ee80000300800 */
[----:B----4-:R-:W-:Y:S04]  /*53b90*/  STL.64 [R1+0x2708], R24 ;  /* 0x0027081801007387 */ /* 0x010fe80000100a00 */
[----:B--2---:R-:W-:Y:S04]  /*53ba0*/  STL.64 [R1+0x2728], R26 ;  /* 0x0027281a01007387 */ /* 0x004fe80000100a00 */
[----:B---3--:R-:W-:Y:S04]  /*53bb0*/  STL.64 [R1+0x26f0], R10 ;  /* 0x0026f00a01007387 */ /* 0x008fe80000100a00 */
[----:B------:R0:W-:Y:S04]  /*53bc0*/  STL.64 [R1+0x26e8], R8 ;  /* 0x0026e80801007387 */ /* 0x0001e80000100a00 */
[----:B0-----:R-:W2:Y:S04]  /*53bd0*/  LDL.LU R8, [R1+0x1c0] ;  /* 0x0001c00001087983 */ /* 0x001ea80000300800 */
[----:B------:R-:W2:Y:S04]  /*53be0*/  LDL.LU R9, [R1+0x1c4] ;  /* 0x0001c40001097983 */ /* 0x000ea80000300800 */
[----:B------:R-:W3:Y:S04]  /*53bf0*/  LDL.LU R10, [R1+0x1c8] ;  /* 0x0001c800010a7983 */ /* 0x000ee80000300800 */
[----:B------:R-:W3:Y:S04]  /*53c00*/  LDL.LU R11, [R1+0x1cc] ;  /* 0x0001cc00010b7983 */ /* 0x000ee80000300800 */
[----:B------:R-:W4:Y:S01]  /*53c10*/  LDL.LU R24, [R1+0x8] ;  /* 0x0000080001187983 */ /* 0x000f220000300800 */
[----:B------:R-:W-:-:S03]  /*53c20*/  IMAD.MOV.U32 R25, RZ, RZ, R0 ;  /* 0x000000ffff197224 */ /* 0x000fc600078e0000 */
[----:B------:R-:W2:Y:S04]  /*53c30*/  LDL.LU R0, [R1+0x28a4] ;  /* 0x0028a40001007983 */ /* 0x000ea80000300800 */
[----:B----4-:R-:W-:Y:S04]  /*53c40*/  STL.64 [R1+0x2740], R24 ;  /* 0x0027401801007387 */ /* 0x010fe80000100a00 */
        /* <DEDUP_REMOVED lines=8> */
[----:B------:R-:W2:Y:S01]  /*53cd0*/  LDL.LU R24, [R1+0x18] ;  /* 0x0000180001187983 */ /* 0x000ea20000300800 */
        /* <DEDUP_REMOVED lines=105> */
[----:B------:R-:W4:Y:S04]  /*54370*/  LDL.LU R0, [R1+0x2878] ;  /* 0x0028780001007983 */ /* 0x000f280000300800 */
        /* <DEDUP_REMOVED lines=20> */
[----:B0-----:R-:W4:Y:S04]  /*544c0*/  LDL.LU R8, [R1+0x3d0] ;  /* 0x0003d00001087983 */ /* 0x001f280000300800 */
[----:B------:R-:W4:Y:S04]  /*544d0*/  LDL.LU R9, [R1+0x3d4] ;  /* 0x0003d40001097983 */ /* 0x000f280000300800 */
[----:B------:R-:W4:Y:S04]  /*544e0*/  LDL.LU R10, [R1+0x3d8] ;  /* 0x0003d800010a7983 */ /* 0x000f280000300800 */
[----:B------:R-:W4:Y:S04]  /*544f0*/  LDL.LU R11, [R1+0x3dc] ;  /* 0x0003dc00010b7983 */ /* 0x000f280000300800 */
[----:B------:R-:W2:Y:S04]  /*54500*/  LDL.LU R4, [R1+0x180] ;  /* 0x0001800001047983 */ /* 0x000ea80000300800 */
[----:B------:R-:W2:Y:S04]  /*54510*/  LDL.LU R5, [R1+0x184] ;  /* 0x0001840001057983 */ /* 0x000ea80000300800 */
[----:B------:R-:W2:Y:S04]  /*54520*/  LDL.LU R6, [R1+0x188] ;  /* 0x0001880001067983 */ /* 0x000ea80000300800 */
[----:B------:R-:W2:Y:S04]  /*54530*/  LDL.LU R7, [R1+0x18c] ;  /* 0x00018c0001077983 */ /* 0x000ea80000300800 */
[----:B------:R-:W3:Y:S04]  /*54540*/  LDL.LU R20, [R1+0x120] ;  /* 0x0001200001147983 */ /* 0x000ee80000300800 */
[----:B------:R-:W3:Y:S04]  /*54550*/  LDL.LU R21, [R1+0x124] ;  /* 0x0001240001157983 */ /* 0x000ee80000300800 */
[----:B------:R-:W3:Y:S04]  /*54560*/  LDL.LU R22, [R1+0x128] ;  /* 0x0001280001167983 */ /* 0x000ee80000300800 */
[----:B------:R-:W3:Y:S04]  /*54570*/  LDL.LU R23, [R1+0x12c] ;  /* 0x00012c0001177983 */ /* 0x000ee80000300800 */
[----:B------:R-:W2:Y:S04]  /*54580*/  LDL.LU R16, [R1+0x100] ;  /* 0x0001000001107983 */ /* 0x000ea80000300800 */
[----:B------:R-:W2:Y:S04]  /*54590*/  LDL.LU R17, [R1+0x104] ;  /* 0x0001040001117983 */ /* 0x000ea80000300800 */
[----:B------:R-:W2:Y:S04]  /*545a0*/  LDL.LU R18, [R1+0x108] ;  /* 0x0001080001127983 */ /* 0x000ea80000300800 */
[----:B------:R-:W2:Y:S01]  /*545b0*/  LDL.LU R19, [R1+0x10c] ;  /* 0x00010c0001137983 */ /* 0x000ea20000300800 */
[----:B----4-:R-:W-:Y:S03]  /*545c0*/  HMMA.16816.F32 R24, R12, R26, R8 ;  /* 0x0000001a0c18723c */ /* 0x010fe60000001808 */
[----:B------:R-:W4:Y:S04]  /*545d0*/  LDL.LU.64 R10, [R1+0x2870] ;  /* 0x00287000010a7983 */ /* 0x000f280000300a00 */
[----:B------:R-:W4:-:S12]  /*545e0*/  LDL.LU.64 R8, [R1+0x2868] ;  /* 0x0028680001087983 */ /* 0x000f180000300a00 */
[----:B------:R0:W-:Y:S04]  /*545f0*/  STL.64 [R1+0x3d0], R24 ;  /* 0x0003d01801007387 */ /* 0x0001e80000100a00 */
[----:B------:R4:W-:Y:S04]  /*54600*/  STL.64 [R1+0x3d8], R26 ;  /* 0x0003d81a01007387 */ /* 0x0009e80000100a00 */
[----:B0-----:R-:W4:Y:S02]  /*54610*/  LDL.LU.64 R24, [R1+0x2860] ;  /* 0x0028600001187983 */ /* 0x001f240000300a00 */
[----:B----4-:R-:W-:Y:S02]  /*54620*/  HMMA.16816.F32 R24, R12, R24, R8 ;  /* 0x000000180c18723c */ /* 0x010fe40000001808 */
[----:B------:R-:W4:Y:S04]  /*54630*/  LDL.LU.64 R10, [R1+0x2858] ;  /* 0x00285800010a7983 */ /* 0x000f280000300a00 */
[----:B------:R-:W4:-:S13]  /*54640*/  LDL.LU.64 R8, [R1+0x2850] ;  /* 0x0028500001087983 */ /* 0x000f1a0000300a00 */
[----:B------:R-:W-:Y:S04]  /*54650*/  STL.64 [R1+0x3b0], R24 ;  /* 0x0003b01801007387 */ /* 0x000fe80000100a00 */
[----:B------:R0:W-:Y:S04]  /*54660*/  STL.64 [R1+0x3b8], R26 ;  /* 0x0003b81a01007387 */ /* 0x0001e80000100a00 */
[----:B0-----:R-:W4:Y:S02]  /*54670*/  LDL.LU.64 R26, [R1+0x2848] ;  /* 0x00284800011a7983 */ /* 0x001f240000300a00 */
[----:B----4-:R-:W-:Y:S02]  /*54680*/  HMMA.16816.F32 R24, R12, R26, R8 ;  /* 0x0000001a0c18723c */ /* 0x010fe40000001808 */
[----:B------:R-:W4:Y:S04]  /*54690*/  LDL.LU.64 R10, [R1+0x2840] ;  /* 0x00284000010a7983 */ /* 0x000f280000300a00 */
[----:B------:R-:W4:-:S13]  /*546a0*/  LDL.LU.64 R8, [R1+0x2838] ;  /* 0x0028380001087983 */ /* 0x000f1a0000300a00 */
        /* <DEDUP_REMOVED lines=80> */
[----:B0-----:R-:W4:Y:S04]  /*54bb0*/  LDL.LU.64 R26, [R1+0x2700] ;  /* 0x00270000011a7983 */ /* 0x001f280000300a00 */
[----:B------:R-:W2:Y:S01]  /*54bc0*/  LDL.LU.64 R24, [R1+0x26f8] ;  /* 0x0026f80001187983 */ /* 0x000ea20000300a00 */
[----:B----4-:R-:W-:-:S15]  /*54bd0*/  HMMA.16816.F32 R8, R12, R26, R8 ;  /* 0x0000001a0c08723c */ /* 0x010fde0000001808 */
[----:B------:R-:W-:-:S04]  /*54be0*/  NOP ;  /* 0x0000000000007918 */ /* 0x000fc80000000000 */
[----:B------:R-:W-:Y:S04]  /*54bf0*/  STL.64 [R1+0x1c0], R8 ;  /* 0x0001c00801007387 */ /* 0x000fe80000100a00 */
[----:B------:R0:W-:Y:S04]  /*54c00*/  STL.64 [R1+0x1c8], R10 ;  /* 0x0001c80a01007387 */ /* 0x0001e80000100a00 */
[----:B0-----:R-:W2:Y:S04]  /*54c10*/  LDL.LU.64 R10, [R1+0x26f0] ;  /* 0x0026f000010a7983 */ /* 0x001ea80000300a00 */
[----:B------:R-:W2:Y:S01]  /*54c20*/  LDL.LU.64 R8, [R1+0x26e8] ;  /* 0x0026e80001087983 */ /* 0x000ea20000300a00 */
[C---:B------:R-:W-:Y:S08]  /*54c30*/  HMMA.16816.F32 R4, R12.reuse, R2, R4 ;  /* 0x000000020c04723c */ /* 0x040ff00000001804 */
[----:B--2---:R-:W-:Y:S01]  /*54c40*/  HMMA.16816.F32 R24, R12, R24, R8 ;  /* 0x000000180c18723c */ /* 0x004fe20000001808 */
[----:B------:R-:W2:Y:S04]  /*54c50*/  LDL.LU.64 R10, [R1+0x26e0] ;  /* 0x0026e000010a7983 */ /* 0x000ea80000300a00 */
[----:B------:R-:W2:-:S14]  /*54c60*/  LDL.LU.64 R8, [R1+0x26d8] ;  /* 0x0026d80001087983 */ /* 0x000e9c0000300a00 */
[----:B------:R0:W-:Y:S04]  /*54c70*/  STL.64 [R1+0x1a0], R24 ;  /* 0x0001a01801007387 */ /* 0x0001e80000100a00 */
[----:B------:R1:W-:Y:S04]  /*54c80*/  STL.64 [R1+0x1a8], R26 ;  /* 0x0001a81a01007387 */ /* 0x0003e80000100a00 */
[----:B0-----:R-:W4:Y:S04]  /*54c90*/  LDL.LU R24, [R1+0xc0] ;  /* 0x0000c00001187983 */ /* 0x001f280000300800 */
[----:B------:R-:W4:Y:S04]  /*54ca0*/  LDL.LU R25, [R1+0xc4] ;  /* 0x0000c40001197983 */ /* 0x000f280000300800 */
[----:B-1----:R-:W4:Y:S04]  /*54cb0*/  LDL.LU R26, [R1+0xc8] ;  /* 0x0000c800011a7983 */ /* 0x002f280000300800 */
[----:B------:R-:W4:Y:S04]  /*54cc0*/  LDL.LU R27, [R1+0xcc] ;  /* 0x0000cc00011b7983 */ /* 0x000f280000300800 */
        /* <DEDUP_REMOVED lines=11> */
[----:B------:R-:W2:Y:S04]  /*54d80*/  LDL.LU.64 R10, [R1+0x26b0] ;  /* 0x0026b000010a7983 */ /* 0x000ea80000300a00 */
[----:B------:R-:W3:-:S13]  /*54d90*/  LDL.LU.64 R8, [R1+0x26a8] ;  /* 0x0026a80001087983 */ /* 0x000eda0000300a00 */
[----:B------:R0:W-:Y:S04]  /*54da0*/  STL.64 [R1+0x140], R4 ;  /* 0x0001400401007387 */ /* 0x0001e80000100a00 */
[----:B------:R1:W-:Y:S04]  /*54db0*/  STL.64 [R1+0x148], R6 ;  /* 0x0001480601007387 */ /* 0x0003e80000100a00 */
[----:B0-----:R-:W4:Y:S04]  /*54dc0*/  LDL.LU R4, [R1+0xe0] ;  /* 0x0000e00001047983 */ /* 0x001f280000300800 */
[----:B------:R-:W4:Y:S04]  /*54dd0*/  LDL.LU R5, [R1+0xe4] ;  /* 0x0000e40001057983 */ /* 0x000f280000300800 */
[----:B-1----:R-:W4:Y:S04]  /*54de0*/  LDL.LU R6, [R1+0xe8] ;  /* 0x0000e80001067983 */ /* 0x002f280000300800 */
[----:B------:R-:W4:Y:S01]  /*54df0*/  LDL.LU R7, [R1+0xec] ;  /* 0x0000ec0001077983 */ /* 0x000f220000300800 */
[C---:B---3--:R-:W-:Y:S08]  /*54e00*/  HMMA.16816.F32 R20, R12.reuse, R8, R20 ;  /* 0x000000080c14723c */ /* 0x048ff00000001814 */
[C---:B--2---:R-:W-:Y:S11]  /*54e10*/  HMMA.16816.F32 R8, R12.reuse, R10, R16 ;  /* 0x0000000a0c08723c */ /* 0x044ff60000001810 */
[----:B------:R0:W-:Y:S04]  /*54e20*/  STL.64 [R1+0x120], R20 ;  /* 0x0001201401007387 */ /* 0x0001e80000100a00 */
[----:B------:R-:W-:Y:S04]  /*54e30*/  STL.64 [R1+0x128], R22 ;  /* 0x0001281601007387 */ /* 0x000fe80000100a00 */
[----:B0-----:R-:W2:Y:S04]  /*54e40*/  LDL.LU.64 R20, [R1+0x26a0] ;  /* 0x0026a00001147983 */ /* 0x001ea80000300a00 */
[----:B------:R-:W3:Y:S04]  /*54e50*/  LDL.LU.64 R18, [R1+0x2698] ;  /* 0x0026980001127983 */ /* 0x000ee80000300a00 */
[----:B------:R-:W4:Y:S04]  /*54e60*/  LDL.LU.64 R16, [R1+0x2690] ;  /* 0x0026900001107983 */ /* 0x000f280000300a00 */
[----:B------:R-:W-:Y:S04]  /*54e70*/  STL.64 [R1+0x100], R8 ;  /* 0x0001000801007387 */ /* 0x000fe80000100a00 */
[----:B------:R4:W-:Y:S02]  /*54e80*/  STL.64 [R1+0x108], R10 ;  /* 0x0001080a01007387 */ /* 0x0009e40000100a00 */
[C---:B----4-:R-:W-:Y:S08]  /*54e90*/  HMMA.16816.F32 R8, R12.reuse, R16, R4 ;  /* 0x000000100c08723c */ /* 0x050ff00000001804 */
[----:B---3--:R-:W-:Y:S11]  /*54ea0*/  HMMA.16816.F32 R4, R12, R18, R24 ;  /* 0x000000120c04723c */ /* 0x008ff60000001818 */
[----:B------:R0:W-:Y:S04]  /*54eb0*/  STL.64 [R1+0xe0], R8 ;  /* 0x0000e00801007387 */ /* 0x0001e80000100a00 */
[----:B------:R1:W-:Y:S04]  /*54ec0*/  STL.64 [R1+0xe8], R10 ;  /* 0x0000e80a01007387 */ /* 0x0003e80000100a00 */
[----:B0-----:R-:W3:Y:S04]  /*54ed0*/  LDL.LU R8, [R1+0x130] ;  /* 0x0001300001087983 */ /* 0x001ee80000300800 */
[----:B------:R-:W-:Y:S04]  /*54ee0*/  STL.64 [R1+0xc0], R4 ;  /* 0x0000c00401007387 */ /* 0x000fe80000100a00 */
[----:B------:R-:W-:Y:S04]  /*54ef0*/  STL.64 [R1+0xc8], R6 ;  /* 0x0000c80601007387 */ /* 0x000fe80000100a00 */
[----:B------:R-:W3:Y:S04]  /*54f00*/  LDL.LU R9, [R1+0x134] ;  /* 0x0001340001097983 */ /* 0x000ee80000300800 */
[----:B-1----:R-:W4:Y:S04]  /*54f10*/  LDL.LU R10, [R1+0x138] ;  /* 0x00013800010a7983 */ /* 0x002f280000300800 */
[----:B------:R-:W4:Y:S04]  /*54f20*/  LDL.LU R11, [R1+0x13c] ;  /* 0x00013c00010b7983 */ /* 0x000f280000300800 */
[----:B----4-:R-:W-:Y:S04]  /*54f30*/  STL.64 [R1+0x2638], R10 ;  /* 0x0026380a01007387 */ /* 0x010fe80000100a00 */
[----:B---3--:R0:W-:Y:S04]  /*54f40*/  STL.64 [R1+0x2630], R8 ;  /* 0x0026300801007387 */ /* 0x0081e80000100a00 */
[----:B------:R-:W3:Y:S04]  /*54f50*/  LDL.LU R16, [R1+0x110] ;  /* 0x0001100001107983 */ /* 0x000ee80000300800 */
[----:B------:R-:W3:Y:S04]  /*54f60*/  LDL.LU R17, [R1+0x114] ;  /* 0x0001140001117983 */ /* 0x000ee80000300800 */
[----:B------:R-:W4:Y:S04]  /*54f70*/  LDL.LU R18, [R1+0x118] ;  /* 0x0001180001127983 */ /* 0x000f280000300800 */
[----:B------:R-:W4:Y:S04]  /*54f80*/  LDL.LU R19, [R1+0x11c] ;  /* 0x00011c0001137983 */ /* 0x000f280000300800 */
[----:B----4-:R-:W-:Y:S04]  /*54f90*/  STL.64 [R1+0x2648], R18 ;  /* 0x0026481201007387 */ /* 0x010fe80000100a00 */
[----:B---3--:R-:W-:Y:S04]  /*54fa0*/  STL.64 [R1+0x2640], R16 ;  /* 0x0026401001007387 */ /* 0x008fe80000100a00 */
[----:B0-----:R-:W3:Y:S04]  /*54fb0*/  LDL.LU R8, [R1+0xf0] ;  /* 0x0000f00001087983 */ /* 0x001ee80000300800 */
[----:B------:R-:W3:Y:S04]  /*54fc0*/  LDL.LU R9, [R1+0xf4] ;  /* 0x0000f40001097983 */ /* 0x000ee80000300800 */
[----:B------:R-:W4:Y:S04]  /*54fd0*/  LDL.LU R10, [R1+0xf8] ;  /* 0x0000f800010a7983 */ /* 0x000f280000300800 */
        /* <DEDUP_REMOVED lines=8> */
[----:B------:R-:W2:Y:S04]  /*55060*/  LDL.LU R5, [R1+0xc40] ;  /* 0x000c400001057983 */ /* 0x000ea80000300800 */
[----:B------:R-:W2:Y:S04]  /*55070*/  LDL R18, [R1+0x4ec] ;  /* 0x0004ec0001127983 */ /* 0x000ea80000100800 */
[----:B------:R-:W2:Y:S04]  /*55080*/  LDL R19, [R1+0x518] ;  /* 0x0005180001137983 */ /* 0x000ea80000100800 */
[----:B------:R-:W3:Y:S04]  /*55090*/  LDL R17, [R1+0x4e8] ;  /* 0x0004e80001117983 */ /* 0x000ee80000100800 */
[----:B--2---:R-:W-:Y:S04]  /*550a0*/  STL.64 [R1+0x2668], R18 ;  /* 0x0026681201007387 */ /* 0x004fe80000100a00 */
[----:B---3--:R0:W-:Y:S04]  /*550b0*/  STL [R1+0x2660], R17 ;  /* 0x0026601101007387 */ /* 0x0081e80000100800 */
[----:B------:R-:W2:Y:S04]  /*550c0*/  LDL.LU R16, [R1+0xa0] ;  /* 0x0000a00001107983 */ /* 0x000ea80000300800 */
[----:B0-----:R-:W2:Y:S04]  /*550d0*/  LDL.LU R17, [R1+0xa4] ;  /* 0x0000a40001117983 */ /* 0x001ea80000300800 */
[----:B------:R-:W3:Y:S04]  /*550e0*/  LDL.LU R18, [R1+0xa8] ;  /* 0x0000a80001127983 */ /* 0x000ee80000300800 */
[----:B------:R-:W3:Y:S04]  /*550f0*/  LDL.LU R19, [R1+0xac] ;  /* 0x0000ac0001137983 */ /* 0x000ee80000300800 */
[----:B---3--:R-:W-:Y:S04]  /*55100*/  STL.64 [R1+0x2688], R18 ;  /* 0x0026881201007387 */ /* 0x008fe80000100a00 */
[----:B--2---:R0:W-:Y:S04]  /*55110*/  STL.64 [R1+0x2680], R16 ;  /* 0x0026801001007387 */ /* 0x0041e80000100a00 */
[----:B0-----:R-:W2:Y:S04]  /*55120*/  LDL.LU R16, [R1+0xb0] ;  /* 0x0000b00001107983 */ /* 0x001ea80000300800 */
[----:B------:R-:W2:Y:S04]  /*55130*/  LDL.LU R17, [R1+0xb4] ;  /* 0x0000b40001117983 */ /* 0x000ea80000300800 */
[----:B------:R-:W2:Y:S04]  /*55140*/  LDL.LU R18, [R1+0xb8] ;  /* 0x0000b80001127983 */ /* 0x000ea80000300800 */
[----:B------:R-:W2:Y:S04]  /*55150*/  LDL.LU R19, [R1+0xbc] ;  /* 0x0000bc0001137983 */ /* 0x000ea80000300800 */
[----:B----4-:R-:W-:Y:S04]  /*55160*/  STL.64 [R1+0x2658], R10 ;  /* 0x0026580a01007387 */ /* 0x010fe80000100a00 */
[----:B------:R0:W-:Y:S01]  /*55170*/  STL.64 [R1+0x2650], R8 ;  /* 0x0026500801007387 */ /* 0x0001e20000100a00 */
[----:B------:R-:W-:-:S03]  /*55180*/  IMAD.MOV.U32 R27, RZ, RZ, R0 ;  /* 0x000000ffff1b7224 */ /* 0x000fc600078e0000 */
[----:B0-----:R-:W3:Y:S04]  /*55190*/  LDL.LU R8, [R1+0xd0] ;  /* 0x0000d00001087983 */ /* 0x001ee80000300800 */
[----:B------:R-:W3:Y:S04]  /*551a0*/  LDL.LU R9, [R1+0xd4] ;  /* 0x0000d40001097983 */ /* 0x000ee80000300800 */
[----:B------:R-:W3:Y:S04]  /*551b0*/  LDL.LU R10, [R1+0xd8] ;  /* 0x0000d800010a7983 */ /* 0x000ee80000300800 */
[----:B------:R-:W3:Y:S04]  /*551c0*/  LDL.LU R11, [R1+0xdc] ;  /* 0x0000dc00010b7983 */ /* 0x000ee80000300800 */
[----:B------:R-:W4:Y:S04]  /*551d0*/  LDL R6, [R1+0x5ac] ;  /* 0x0005ac0001067983 */ /* 0x000f280000100800 */
[----:B------:R-:W3:Y:S04]  /*551e0*/  LDL R7, [R1+0x538] ;  /* 0x0005380001077983 */ /* 0x000ee80000100800 */
[----:B------:R-:W3:Y:S04]  /*551f0*/  LDL R28, [R1+0x53c] ;  /* 0x00053c00011c7983 */ /* 0x000ee80000100800 */
[----:B------:R-:W3:Y:S04]  /*55200*/  LDL R29, [R1+0x4b8] ;  /* 0x0004b800011d7983 */ /* 0x000ee80000100800 */
[----:B------:R-:W3:Y:S04]  /*55210*/  LDL.LU R24, [R1+0x150] ;  /* 0x0001500001187983 */ /* 0x000ee80000300800 */
[----:B------:R-:W3:Y:S04]  /*55220*/  LDL.LU R25, [R1+0x154] ;  /* 0x0001540001197983 */ /* 0x000ee80000300800 */
[----:B------:R-:W3:Y:S01]  /*55230*/  LDL.LU R26, [R1+0x158] ;  /* 0x00015800011a7983 */ /* 0x000ee20000300800 */
[----:B------:R-:W-:Y:S01]  /*55240*/  IMAD R2, R2, 0x100, R22 ;  /* 0x0000010002027824 */ /* 0x000fe200078e0216 */
[----:B--2---:R-:W-:-:S15]  /*55250*/  HMMA.16816.F32 R16, R12, R20, R16 ;  /* 0x000000140c10723c */ /* 0x004fde0000001810 */
[----:B------:R-:W-:-:S04]  /*55260*/  NOP ;  /* 0x0000000000007918 */ /* 0x000fc80000000000 */
[----:B------:R-:W-:Y:S01]  /*55270*/  STL.64 [R1+0xb0], R16 ;  /* 0x0000b01001007387 */ /* 0x000fe20000100a00 */
[----:B------:R-:W-:-:S03]  /*55280*/  IMAD.MOV.U32 R0, RZ, RZ, R19 ;  /* 0x000000ffff007224 */ /* 0x000fc600078e0013 */
[----:B------:R0:W-:Y:S04]  /*55290*/  STL [R1+0xb8], R18 ;  /* 0x0000b81201007387 */ /* 0x0001e80000100800 */
[----:B0-----:R-:W2:Y:S04]  /*552a0*/  LDL.LU.64 R18, [R1+0x2688] ;  /* 0x0026880001127983 */ /* 0x001ea80000300a00 */
[----:B------:R-:W2:Y:S04]  /*552b0*/  LDL.LU.64 R16, [R1+0x2680] ;  /* 0x0026800001107983 */ /* 0x000ea80000300a00 */
[----:B------:R-:W2:Y:S04]  /*552c0*/  LDL R20, [R1+0x54c] ;  /* 0x00054c0001147983 */ /* 0x000ea80000100800 */
[----:B------:R-:W2:Y:S04]  /*552d0*/  LDL R21, [R1+0x5a8] ;  /* 0x0005a80001157983 */ /* 0x000ea80000100800 */
[----:B------:R0:W-:Y:S04]  /*552e0*/  STL [R1+0x22c0], R0 ;  /* 0x0022c00001007387 */ /* 0x0001e80000100800 */
[----:B0-----:R-:W2:Y:S04]  /*552f0*/  LDL.LU R0, [R1+0xc44] ;  /* 0x000c440001007983 */ /* 0x001ea80000300800 */
[----:B------:R-:W2:Y:S01]  /*55300*/  LDL.LU R22, [R1+0x2678] ;  /* 0x0026780001167983 */ /* 0x000ea20000300800 */
[----:B------:R-:W-:-:S02]  /*55310*/  IMAD R4, R4, 0x100, R23 ;  /* 0x0000010004047824 */ /* 0x000fc400078e0217 */
[----:B--2---:R-:W-:Y:S02]  /*55320*/  IMAD R3, R3, 0x100, R22 ;  /* 0x0000010003037824 */ /* 0x004fe400078e0216 */
[----:B------:R-:W2:Y:S04]  /*55330*/  LDL.LU R22, [R1+0x2674] ;  /* 0x0026740001167983 */ /* 0x000ea80000300800 */
[----:B------:R-:W2:Y:S01]  /*55340*/  LDL.LU R23, [R1+0x2670] ;  /* 0x0026700001177983 */ /* 0x000ea20000300800 */
[----:B------:R-:W-:Y:S01]  /*55350*/  IMAD R5, R5, 0x100, R0 ;  /* 0x0000010005057824 */ /* 0x000fe200078e0200 */
[----:B--2---:R-:W-:Y:S02]  /*55360*/  HMMA.16816.F32 R12, R12, R22, R16 ;  /* 0x000000160c0c723c */ /* 0x004fe40000001810 */
[----:B------:R-:W2:Y:S04]  /*55370*/  LDL.LU.64 R18, [R1+0x2668] ;  /* 0x0026680001127983 */ /* 0x000ea80000300a00 */
[----:B------:R-:W2:Y:S04]  /*55380*/  LDL.LU R17, [R1+0x2660] ;  /* 0x0026600001117983 */ /* 0x000ea80000300800 */
[----:B------:R-:W3:Y:S04]  /*55390*/  LDL R22, [R1+0x51c] ;  /* 0x00051c0001167983 */ /* 0x000ee80000100800 */
[----:B------:R-:W3:Y:S05]  /*553a0*/  LDL R23, [R1+0x548] ;  /* 0x0005480001177983 */ /* 0x000eea0000100800 */
[----:B------:R0:W-:Y:S04]  /*553b0*/  STL.64 [R1+0xa0], R12 ;  /* 0x0000a00c01007387 */ /* 0x0001e80000100a00 */
[----:B------:R1:W-:Y:S01]  /*553c0*/  STL.64 [R1+0xa8], R14 ;  /* 0x0000a80e01007387 */ /* 0x0003e20000100a00 */
[----:B0-----:R-:W-:-:S02]  /*553d0*/  F2FP.F16.E4M3.UNPACK_B R12, R2 ;  /* 0x00000002ff0c723e */ /* 0x001fc400020006ff */
[----:B-1----:R-:W-:Y:S02]  /*553e0*/  F2FP.F16.E4M3.UNPACK_B R14, R3 ;  /* 0x00000003ff0e723e */ /* 0x002fe400020006ff */
[----:B------:R-:W-:Y:S02]  /*553f0*/  F2FP.F16.E4M3.UNPACK_B R13, R4 ;  /* 0x00000004ff0d723e */ /* 0x000fe400020006ff */
[----:B------:R-:W-:Y:S02]  /*55400*/  F2FP.F16.E4M3.UNPACK_B R15, R5 ;  /* 0x00000005ff0f723e */ /* 0x000fe400020006ff */
[----:B--2---:R-:W-:Y:S02]  /*55410*/  F2FP.F16.E4M3.UNPACK_B R16, R17 ;  /* 0x00000011ff10723e */ /* 0x004fe400020006ff */
[----:B------:R-:W-:Y:S02]  /*55420*/  F2FP.F16.E4M3.UNPACK_B R17, R18 ;  /* 0x00000012ff11723e */ /* 0x000fe400020006ff */
[----:B------:R-:W-:-:S03]  /*55430*/  F2FP.F16.E4M3.UNPACK_B R4, R19 ;  /* 0x00000013ff04723e */ /* 0x000fc600020006ff */
[----:B------:R3:W-:Y:S02]  /*55440*/  STL.64 [R1+0x98], R16 ;  /* 0x0000981001007387 */ /* 0x0007e40000100a00 */
[----:B---3--:R-:W-:Y:S02]  /*55450*/  HMMA.16816.F32 R16, R12, R16, R8 ;  /* 0x000000100c10723c */ /* 0x008fe40000001808 */
[----:B------:R-:W2:Y:S04]  /*55460*/  LDL.LU.64 R10, [R1+0x2658] ;  /* 0x00265800010a7983 */ /* 0x000ea80000300a00 */
[----:B------:R-:W2:Y:S01]  /*55470*/  LDL.LU.64 R8, [R1+0x2650] ;  /* 0x0026500001087983 */ /* 0x000ea20000300a00 */
[----:B------:R-:W-:-:S12]  /*55480*/  F2FP.F16.E4M3.UNPACK_B R5, R22 ;  /* 0x00000016ff05723e */ /* 0x000fd800020006ff */
[----:B------:R-:W-:Y:S04]  /*55490*/  STL.64 [R1+0xd0], R16 ;  /* 0x0000d01001007387 */ /* 0x000fe80000100a00 */
[----:B------:R0:W-:Y:S01]  /*554a0*/  STL [R1+0xdc], R19 ;  /* 0x0000dc1301007387 */ /* 0x0001e20000100800 */
[----:B------:R-:W-:-:S03]  /*554b0*/  IMAD.MOV.U32 R0, RZ, RZ, R18 ;  /* 0x000000ffff007224 */ /* 0x000fc600078e0012 */
[----:B0-----:R-:W3:Y:S04]  /*554c0*/  LDL.LU.64 R18, [R1+0x2648] ;  /* 0x0026480001127983 */ /* 0x001ee80000300a00 */
[----:B------:R-:W3:Y:S04]  /*554d0*/  LDL.LU.64 R16, [R1+0x2640] ;  /* 0x0026400001107983 */ /* 0x000ee80000300a00 */
[----:B------:R-:W-:Y:S04]  /*554e0*/  STL [R1+0x24a0], R0 ;  /* 0x0024a00001007387 */ /* 0x000fe80000100800 */
        /* <DEDUP_REMOVED lines=8> */
[----:B------:R-:W-:-:S02]  /*55570*/  F2FP.F16.E4M3.UNPACK_B R2, R23 ;  /* 0x00000017ff02723e */ /* 0x000fc400020006ff */
[----:B------:R-:W-:-:S07]  /*55580*/  F2FP.F16.E4M3.UNPACK_B R3, R20 ;  /* 0x00000014ff03723e */ /* 0x000fce00020006ff */
[----:B---3--:R-:W-:Y:S01]  /*55590*/  HMMA.16816.F32 R16, R12, R2, R16 ;  /* 0x000000020c10723c */ /* 0x008fe20000001810 */
[----:B------:R-:W-:Y:S02]  /*555a0*/  F2FP.F16.E4M3.UNPACK_B R4, R21 ;  /* 0x00000015ff04723e */ /* 0x000fe400020006ff */
[----:B----4-:R-:W-:Y:S01]  /*555b0*/  F2FP.F16.E4M3.UNPACK_B R5, R6 ;  /* 0x00000006ff05723e */ /* 0x010fe200020006ff */
[----:B------:R0:W-:Y:S02]  /*555c0*/  STL.64 [R1+0x88], R2 ;  /* 0x0000880201007387 */ /* 0x0001e40000100a00 */
[----:B0-----:R-:W-:-:S13]  /*555d0*/  F2FP.F16.E4M3.UNPACK_B R2, R7 ;  /* 0x00000007ff02723e */ /* 0x001fda00020006ff */
[----:B------:R-:W-:Y:S04]  /*555e0*/  STL.64 [R1+0x110], R16 ;  /* 0x0001101001007387 */ /* 0x000fe80000100a00 */
[----:B------:R-:W-:Y:S04]  /*555f0*/  STL.64 [R1+0x118], R18 ;  /* 0x0001181201007387 */ /* 0x000fe80000100a00 */
[----:B------:R2:W-:Y:S01]  /*55600*/  STL.64 [R1+0x80], R4 ;  /* 0x0000800401007387 */ /* 0x0005e20000100a00 */
[----:B------:R-:W-:Y:S02]  /*55610*/  F2FP.F16.E4M3.UNPACK_B R3, R28 ;  /* 0x0000001cff03723e */ /* 0x000fe400020006ff */
[----:B------:R-:W-:Y:S01]  /*55620*/  F2FP.F16.E4M3.UNPACK_B R0, R29 ;  /* 0x0000001dff00723e */ /* 0x000fe200020006ff */
[----:B--2---:R-:W-:-:S15]  /*55630*/  HMMA.16816.F32 R4, R12, R4, R8 ;  /* 0x000000040c04723c */ /* 0x004fde0000001808 */
[----:B------:R-:W-:-:S04]  /*55640*/  NOP ;  /* 0x0000000000007918 */ /* 0x000fc80000000000 */
[----:B------:R-:W-:Y:S04]  /*55650*/  STL.64 [R1+0x130], R4 ;  /* 0x0001300401007387 */ /* 0x000fe80000100a00 */
[----:B------:R0:W-:Y:S02]  /*55660*/  STL.64 [R1+0x138], R6 ;  /* 0x0001380601007387 */ /* 0x0001e40000100a00 */
[----:B0-----:R-:W-:Y:S02]  /*55670*/  HMMA.16816.F32 R4, R12, R2, R24 ;  /* 0x000000020c04723c */ /* 0x001fe40000001818 */
[----:B------:R-:W-:Y:S04]  /*55680*/  STL.64 [R1+0x78], R2 ;  /* 0x0000780201007387 */ /* 0x000fe80000100a00 */
[----:B------:R-:W2:-:S13]  /*55690*/  LDL.LU R8, [R1+0x270] ;  /* 0x0002700001087983 */ /* 0x000e9a0000300800 */
[----:B------:R-:W-:Y:S04]  /*556a0*/  STL.64 [R1+0x150], R4 ;  /* 0x0001500401007387 */ /* 0x000fe80000100a00 */
[----:B------:R-:W-:Y:S04]  /*556b0*/  STL.64 [R1+0x158], R6 ;  /* 0x0001580601007387 */ /* 0x000fe80000100a00 */
[----:B------:R-:W2:Y:S04]  /*556c0*/  LDL.LU R9, [R1+0x274] ;  /* 0x0002740001097983 */ /* 0x000ea80000300800 */
[----:B------:R-:W-:Y:S04]  /*556d0*/  STL [R1+0x70], R0 ;  /* 0x0000700001007387 */ /* 0x000fe80000100800 */
[----:B------:R-:W3:Y:S04]  /*556e0*/  LDL.LU R10, [R1+0x278] ;  /* 0x00027800010a7983 */ /* 0x000ee80000300800 */
[----:B------:R-:W3:Y:S04]  /*556f0*/  LDL.LU R11, [R1+0x27c] ;  /* 0x00027c00010b7983 */ /* 0x000ee80000300800 */
[----:B---3--:R-:W-:Y:S04]  /*55700*/  STL.64 [R1+0x2590], R10 ;  /* 0x0025900a01007387 */ /* 0x008fe80000100a00 */
[----:B--2---:R0:W-:Y:S04]  /*55710*/  STL.64 [R1+0x2588], R8 ;  /* 0x0025880801007387 */ /* 0x0041e80000100a00 */
[----:B------:R-:W2:Y:S04]  /*55720*/  LDL.LU R20, [R1+0x250] ;  /* 0x0002500001147983 */ /* 0x000ea80000300800 */
[----:B------:R-:W2:Y:S04]  /*55730*/  LDL.LU R21, [R1+0x254] ;  /* 0x0002540001157983 */ /* 0x000ea80000300800 */
[----:B------:R-:W3:Y:S04]  /*55740*/  LDL.LU R22, [R1+0x258] ;  /* 0x0002580001167983 */ /* 0x000ee80000300800 */
[----:B------:R-:W3:Y:S04]  /*55750*/  LDL.LU R23, [R1+0x25c] ;  /* 0x00025c0001177983 */ /* 0x000ee80000300800 */
[----:B---3--:R-:W-:Y:S04]  /*55760*/  STL.64 [R1+0x25a0], R22 ;  /* 0x0025a01601007387 */ /* 0x008fe80000100a00 */
[----:B--2---:R-:W-:Y:S04]  /*55770*/  STL.64 [R1+0x2598], R20 ;  /* 0x0025981401007387 */ /* 0x004fe80000100a00 */
[----:B0-----:R-:W2:Y:S04]  /*55780*/  LDL.LU R8, [R1+0x230] ;  /* 0x0002300001087983 */ /* 0x001ea80000300800 */
[----:B------:R-:W2:Y:S04]  /*55790*/  LDL.LU R9, [R1+0x234] ;  /* 0x0002340001097983 */ /* 0x000ea80000300800 */
[----:B------:R-:W3:Y:S04]  /*557a0*/  LDL.LU R10, [R1+0x238] ;  /* 0x00023800010a7983 */ /* 0x000ee80000300800 */
[----:B------:R-:W3:Y:S04]  /*557b0*/  LDL.LU R11, [R1+0x23c] ;  /* 0x00023c00010b7983 */ /* 0x000ee80000300800 */
[----:B------:R-:W4:Y:S04]  /*557c0*/  LDL R4, [R1+0x52c] ;  /* 0x00052c0001047983 */ /* 0x000f280000100800 */
[----:B------:R-:W4:Y:S04]  /*557d0*/  LDL R3, [R1+0x558] ;  /* 0x0005580001037983 */ /* 0x000f280000100800 */
[----:B---3--:R-:W-:Y:S04]  /*557e0*/  STL.64 [R1+0x25b0], R10 ;  /* 0x0025b00a01007387 */ /* 0x008fe80000100a00 */
[----:B--2---:R0:W-:Y:S04]  /*557f0*/  STL.64 [R1+0x25a8], R8 ;  /* 0x0025a80801007387 */ /* 0x0041e80000100a00 */
[----:B0-----:R-:W2:Y:S04]  /*55800*/  LDL.LU R8, [R1+0x210] ;  /* 0x0002100001087983 */ /* 0x001ea80000300800 */
[----:B------:R-:W2:Y:S04]  /*55810*/  LDL.LU R9, [R1+0x214] ;  /* 0x0002140001097983 */ /* 0x000ea80000300800 */
[----:B------:R-:W3:Y:S04]  /*55820*/  LDL.LU R10, [R1+0x218] ;  /* 0x00021800010a7983 */ /* 0x000ee80000300800 */
[----:B------:R-:W3:Y:S04]  /*55830*/  LDL.LU R11, [R1+0x21c] ;  /* 0x00021c00010b7983 */ /* 0x000ee80000300800 */
[----:B------:R-:W2:Y:S04]  /*55840*/  LDL.LU R20, [R1+0x1d0] ;  /* 0x0001d00001147983 */ /* 0x000ea80000300800 */
[----:B------:R-:W2:Y:S04]  /*55850*/  LDL.LU R21, [R1+0x1d4] ;  /* 0x0001d40001157983 */ /* 0x000ea80000300800 */
[----:B------:R-:W2:Y:S04]  /*55860*/  LDL.LU R22, [R1+0x1d8] ;  /* 0x0001d80001167983 */ /* 0x000ea80000300800 */
[----:B------:R-:W2:Y:S04]  /*55870*/  LDL.LU R23, [R1+0x1dc] ;  /* 0x0001dc0001177983 */ /* 0x000ea80000300800 */
[----:B--2---:R0:W-:Y:S04]  /*55880*/  STL.64 [R1+0x25e0], R22 ;  /* 0x0025e01601007387 */ /* 0x0041e80000100a00 */
[----:B0-----:R-:W2:Y:S04]  /*55890*/  LDL R22, [R1+0x4dc] ;  /* 0x0004dc0001167983 */ /* 0x001ea80000100800 */
[----:B------:R-:W2:Y:S04]  /*558a0*/  LDL R23, [R1+0x4f8] ;  /* 0x0004f80001177983 */ /* 0x000ea80000100800 */
[----:B------:R0:W-:Y:S04]  /*558b0*/  STL.64 [R1+0x25d8], R20 ;  /* 0x0025d81401007387 */ /* 0x0001e80000100a00 */
[----:B0-----:R-:W3:Y:S04]  /*558c0*/  LDL R20, [R1+0x4cc] ;  /* 0x0004cc0001147983 */ /* 0x001ee80000100800 */
[----:B------:R-:W3:Y:S04]  /*558d0*/  LDL R21, [R1+0x4d8] ;  /* 0x0004d80001157983 */ /* 0x000ee80000100800 */
[----:B--2---:R0:W-:Y:S04]  /*558e0*/  STL.64 [R1+0x2618], R22 ;  /* 0x0026181601007387 */ /* 0x0041e80000100a00 */
[----:B0-----:R-:W2:Y:S01]  /*558f0*/  LDL R23, [R1+0x4bc] ;  /* 0x0004bc0001177983 */ /* 0x001ea20000100800 */
[----:B------:R-:W-:-:S03]  /*55900*/  IMAD.MOV.U32 R22, RZ, RZ, R0 ;  /* 0x000000ffff167224 */ /* 0x000fc600078e0000 */
[----:B---3--:R0:W-:Y:S04]  /*55910*/  STL.64 [R1+0x2610], R20 ;  /* 0x0026101401007387 */ /* 0x0081e80000100a00 */
[----:B------:R-:W3:Y:S04]  /*55920*/  LDL R0, [R1+0x50c] ;  /* 0x00050c0001007983 */ /* 0x000ee80000100800 */
[----:B------:R-:W2:Y:S04]  /*55930*/  LDL R5, [R1+0x528] ;  /* 0x0005280001057983 */ /* 0x000ea80000100800 */
[----:B0-----:R-:W2:Y:S04]  /*55940*/  LDL R21, [R1+0x4c8] ;  /* 0x0004c80001157983 */ /* 0x001ea80000100800 */
[----:B------:R0:W-:Y:S04]  /*55950*/  STL.64 [R1+0x25c0], R10 ;  /* 0x0025c00a01007387 */ /* 0x0001e80000100a00 */
[----:B0-----:R-:W2:Y:S04]  /*55960*/  LDL R11, [R1+0x4fc] ;  /* 0x0004fc00010b7983 */ /* 0x001ea80000100800 */
[----:B------:R0:W-:Y:S04]  /*55970*/  STL.64 [R1+0x25b8], R8 ;  /* 0x0025b80801007387 */ /* 0x0001e80000100a00 */
[----:B0-----:R-:W3:Y:S04]  /*55980*/  LDL R9, [R1+0x508] ;  /* 0x0005080001097983 */ /* 0x001ee80000100800 */
[----:B--2---:R-:W-:Y:S04]  /*55990*/  STL [R1+0x25fc], R11 ;  /* 0x0025fc0b01007387 */ /* 0x004fe80000100800 */
[----:B---3--:R-:W-:Y:S04]  /*559a0*/  STL [R1+0x25f8], R9 ;  /* 0x0025f80901007387 */ /* 0x008fe80000100800 */
[----:B------:R-:W2:Y:S04]  /*559b0*/  LDL R18, [R1+0x568] ;  /* 0x0005680001127983 */ /* 0x000ea80000100800 */
[----:B------:R-:W2:Y:S04]  /*559c0*/  LDL R19, [R1+0x56c] ;  /* 0x00056c0001137983 */ /* 0x000ea80000100800 */
[----:B------:R-:W3:Y:S04]  /*559d0*/  LDL R16, [R1+0x578] ;  /* 0x0005780001107983 */ /* 0x000ee80000100800 */
[----:B------:R-:W3:Y:S04]  /*559e0*/  LDL R17, [R1+0x57c] ;  /* 0x00057c0001117983 */ /* 0x000ee80000100800 */
[----:B------:R-:W4:Y:S04]  /*559f0*/  LDL R2, [R1+0x55c] ;  /* 0x00055c0001027983 */ /* 0x000f280000100800 */
        /* <DEDUP_REMOVED lines=18> */
[----:B------:R-:W-:-:S03]  /*55b20*/  F2FP.F16.E4M3.UNPACK_B R23, R23 ;  /* 0x00000017ff17723e */ /* 0x000fc600020006ff */
[----:B---3--:R-:W-:Y:S04]  /*55b30*/  STL.64 [R1+0x2628], R18 ;  /* 0x0026281201007387 */ /* 0x008fe80000100a00 */
[----:B--2---:R0:W-:Y:S04]  /*55b40*/  STL.64 [R1+0x2620], R16 ;  /* 0x0026201001007387 */ /* 0x0041e80000100a00 */
[----:B0-----:R-:W2:Y:S04]  /*55b50*/  LDL.LU R16, [R1+0x170] ;  /* 0x0001700001107983 */ /* 0x001ea80000300800 */
[----:B------:R-:W2:Y:S04]  /*55b60*/  LDL.LU R17, [R1+0x174] ;  /* 0x0001740001117983 */ /* 0x000ea80000300800 */
[----:B------:R-:W2:Y:S04]  /*55b70*/  LDL.LU R18, [R1+0x178] ;  /* 0x0001780001127983 */ /* 0x000ea80000300800 */
[----:B------:R-:W2:Y:S04]  /*55b80*/  LDL.LU R19, [R1+0x17c] ;  /* 0x00017c0001137983 */ /* 0x000ea80000300800 */
[----:B------:R-:W3:Y:S04]  /*55b90*/  LDL R6, [R1+0x588] ;  /* 0x0005880001067983 */ /* 0x000ee80000100800 */
[----:B------:R-:W3:Y:S04]  /*55ba0*/  LDL R7, [R1+0x58c] ;  /* 0x00058c0001077983 */ /* 0x000ee80000100800 */
[----:B------:R-:W3:Y:S04]  /*55bb0*/  LDL R28, [R1+0x598] ;  /* 0x00059800011c7983 */ /* 0x000ee80000100800 */
[----:B------:R-:W3:Y:S04]  /*55bc0*/  LDL.LU R24, [R1+0x290] ;  /* 0x0002900001187983 */ /* 0x000ee80000300800 */
[----:B------:R-:W3:Y:S04]  /*55bd0*/  LDL.LU R25, [R1+0x294] ;  /* 0x0002940001197983 */ /* 0x000ee80000300800 */
[----:B------:R-:W3:Y:S04]  /*55be0*/  LDL.LU R26, [R1+0x298] ;  /* 0x00029800011a7983 */ /* 0x000ee80000300800 */
[----:B------:R-:W3:Y:S04]  /*55bf0*/  LDL.LU R27, [R1+0x29c] ;  /* 0x00029c00011b7983 */ /* 0x000ee80000300800 */
[----:B------:R-:W3:Y:S01]  /*55c00*/  LDL R29, [R1+0x59c] ;  /* 0x00059c00011d7983 */ /* 0x000ee20000100800 */
[----:B------:R-:W-:-:S03]  /*55c10*/  F2FP.F16.E4M3.UNPACK_B R8, R21 ;  /* 0x00000015ff08723e */ /* 0x000fc600020006ff */
[----:B------:R2:W-:Y:S02]  /*55c20*/  STL [R1+0x74], R23 ;  /* 0x0000741701007387 */ /* 0x0005e40000100800 */
[----:B--2---:R-:W-:Y:S02]  /*55c30*/  HMMA.16816.F32 R20, R12, R22, R16 ;  /* 0x000000160c14723c */ /* 0x004fe40000001810 */
[----:B------:R-:W2:Y:S04]  /*55c40*/  LDL.LU.64 R18, [R1+0x2628] ;  /* 0x0026280001127983 */ /* 0x000ea80000300a00 */
[----:B------:R-:W2:-:S13]  /*55c50*/  LDL.LU.64 R16, [R1+0x2620] ;  /* 0x0026200001107983 */ /* 0x000e9a0000300a00 */
[----:B------:R-:W-:Y:S04]  /*55c60*/  STL.64 [R1+0x170], R20 ;  /* 0x0001701401007387 */ /* 0x000fe80000100a00 */
[----:B------:R0:W-:Y:S04]  /*55c70*/  STL.64 [R1+0x178], R22 ;  /* 0x0001781601007387 */ /* 0x0001e80000100a00 */
[----:B0-----:R-:W2:Y:S04]  /*55c80*/  LDL.LU.64 R22, [R1+0x2618] ;  /* 0x0026180001167983 */ /* 0x001ea80000300a00 */
[----:B------:R-:W2:Y:S02]  /*55c90*/  LDL.LU.64 R20, [R1+0x2610] ;  /* 0x0026100001147983 */ /* 0x000ea40000300a00 */
[----:B--2---:R-:W-:-:S05]  /*55ca0*/  F2FP.F16.E4M3.UNPACK_B R9, R20 ;  /* 0x00000014ff09723e */ /* 0x004fca00020006ff */
[----:B------:R0:W-:Y:S02]  /*55cb0*/  STL.64 [R1+0x68], R8 ;  /* 0x0000680801007387 */ /* 0x0001e40000100a00 */
[----:B0-----:R-:W-:Y:S02]  /*55cc0*/  HMMA.16816.F32 R8, R12, R8, R16 ;  /* 0x000000080c08723c */ /* 0x001fe40000001810 */
[----:B------:R-:W2:Y:S04]  /*55cd0*/  LDL.LU.64 R18, [R1+0x2608] ;  /* 0x0026080001127983 */ /* 0x000ea80000300a00 */
[----:B------:R-:W2:Y:S01]  /*55ce0*/  LDL.LU.64 R16, [R1+0x2600] ;  /* 0x0026000001107983 */ /* 0x000ea20000300a00 */
[----:B------:R-:W-:Y:S02]  /*55cf0*/  F2FP.F16.E4M3.UNPACK_B R20, R21 ;  /* 0x00000015ff14723e */ /* 0x000fe400020006ff */
[----:B------:R-:W-:-:S10]  /*55d00*/  F2FP.F16.E4M3.UNPACK_B R21, R22 ;  /* 0x00000016ff15723e */ /* 0x000fd400020006ff */
[----:B------:R-:W-:Y:S04]  /*55d10*/  STL.64 [R1+0x190], R8 ;  /* 0x0001900801007387 */ /* 0x000fe80000100a00 */
[----:B------:R0:W-:Y:S04]  /*55d20*/  STL.64 [R1+0x198], R10 ;  /* 0x0001980a01007387 */ /* 0x0001e80000100a00 */
[----:B0-----:R-:W3:Y:S04]  /*55d30*/  LDL.LU R11, [R1+0x25fc] ;  /* 0x0025fc00010b7983 */ /* 0x001ee80000300800 */
[----:B------:R-:W3:Y:S01]  /*55d40*/  LDL.LU R9, [R1+0x25f8] ;  /* 0x0025f80001097983 */ /* 0x000ee20000300800 */
[----:B------:R-:W-:-:S03]  /*55d50*/  F2FP.F16.E4M3.UNPACK_B R10, R23 ;  /* 0x00000017ff0a723e */ /* 0x000fc600020006ff */
[----:B------:R2:W-:Y:S02]  /*55d60*/  STL.64 [R1+0x60], R20 ;  /* 0x0000601401007387 */ /* 0x0005e40000100a00 */
[----:B--2---:R-:W-:Y:S02]  /*55d70*/  HMMA.16816.F32 R20, R12, R20, R16 ;  /* 0x000000140c14723c */ /* 0x004fe40000001810 */
[----:B------:R-:W2:Y:S04]  /*55d80*/  LDL.LU.64 R18, [R1+0x25f0] ;  /* 0x0025f00001127983 */ /* 0x000ea80000300a00 */
[----:B------:R-:W2:-:S13]  /*55d90*/  LDL.LU.64 R16, [R1+0x25e8] ;  /* 0x0025e80001107983 */ /* 0x000e9a0000300a00 */
[----:B------:R-:W-:Y:S04]  /*55da0*/  STL.64 [R1+0x1b0], R20 ;  /* 0x0001b01401007387 */ /* 0x000fe80000100a00 */
[----:B------:R0:W-:Y:S04]  /*55db0*/  STL.64 [R1+0x1b8], R22 ;  /* 0x0001b81601007387 */ /* 0x0001e80000100a00 */
[----:B0-----:R-:W2:Y:S04]  /*55dc0*/  LDL.LU.64 R22, [R1+0x25e0] ;  /* 0x0025e00001167983 */ /* 0x001ea80000300a00 */
[----:B------:R-:W2:Y:S01]  /*55dd0*/  LDL.LU.64 R20, [R1+0x25d8] ;  /* 0x0025d80001147983 */ /* 0x000ea20000300a00 */
[----:B---3--:R-:W-:-:S02]  /*55de0*/  F2FP.F16.E4M3.UNPACK_B R11, R11 ;  /* 0x0000000bff0b723e */ /* 0x008fc400020006ff */
[----:B------:R-:W-:Y:S02]  /*55df0*/  F2FP.F16.E4M3.UNPACK_B R8, R9 ;  /* 0x00000009ff08723e */ /* 0x000fe400020006ff */
[----:B------:R-:W-:Y:S01]  /*55e00*/  F2FP.F16.E4M3.UNPACK_B R9, R0 ;  /* 0x00000000ff09723e */ /* 0x000fe200020006ff */
[----:B------:R-:W-:Y:S02]  /*55e10*/  STL.64 [R1+0x58], R10 ;  /* 0x0000580a01007387 */ /* 0x000fe40000100a00 */
[----:B--2---:R-:W-:-:S15]  /*55e20*/  HMMA.16816.F32 R20, R12, R10, R20 ;  /* 0x0000000a0c14723c */ /* 0x004fde0000001814 */
[----:B------:R-:W-:-:S04]  /*55e30*/  NOP ;  /* 0x0000000000007918 */ /* 0x000fc80000000000 */
[----:B------:R-:W-:Y:S04]  /*55e40*/  STL.64 [R1+0x1d0], R20 ;  /* 0x0001d01401007387 */ /* 0x000fe80000100a00 */
[----:B------:R-:W-:Y:S04]  /*55e50*/  STL.64 [R1+0x1d8], R22 ;  /* 0x0001d81601007387 */ /* 0x000fe80000100a00 */
[----:B------:R0:W-:Y:S02]  /*55e60*/  STL.64 [R1+0x50], R8 ;  /* 0x0000500801007387 */ /* 0x0001e40000100a00 */
[----:B0-----:R-:W-:Y:S02]  /*55e70*/  HMMA.16816.F32 R8, R12, R8, R16 ;  /* 0x000000080c08723c */ /* 0x001fe40000001810 */
[----:B------:R-:W2:Y:S04]  /*55e80*/  LDL.LU.64 R18, [R1+0x25d0] ;  /* 0x0025d00001127983 */ /* 0x000ea80000300a00 */
[----:B------:R-:W3:-:S13]  /*55e90*/  LDL.LU.64 R16, [R1+0x25c8] ;  /* 0x0025c80001107983 */ /* 0x000eda0000300a00 */
[----:B------:R-:W-:Y:S04]  /*55ea0*/  STL.64 [R1+0x1f0], R8 ;  /* 0x0001f00801007387 */ /* 0x000fe80000100a00 */
[----:B------:R0:W-:Y:S04]  /*55eb0*/  STL.64 [R1+0x1f8], R10 ;  /* 0x0001f80a01007387 */ /* 0x0001e80000100a00 */
[----:B0-----:R-:W2:Y:S04]  /*55ec0*/  LDL.LU.64 R10, [R1+0x25c0] ;  /* 0x0025c000010a7983 */ /* 0x001ea80000300a00 */
[----:B------:R-:W2:Y:S01]  /*55ed0*/  LDL.LU.64 R8, [R1+0x25b8] ;  /* 0x0025b80001087983 */ /* 0x000ea20000300a00 */
[----:B------:R-:W-:-:S02]  /*55ee0*/  F2FP.F16.E4M3.UNPACK_B R20, R5 ;  /* 0x00000005ff14723e */ /* 0x000fc400020006ff */
[----:B----4-:R-:W-:-:S05]  /*55ef0*/  F2FP.F16.E4M3.UNPACK_B R21, R4 ;  /* 0x00000004ff15723e */ /* 0x010fca00020006ff */
[----:B------:R2:W-:Y:S02]  /*55f00*/  STL.64 [R1+0x48], R20 ;  /* 0x0000481401007387 */ /* 0x0005e40000100a00 */
[----:B--2---:R-:W-:Y:S02]  /*55f10*/  HMMA.16816.F32 R20, R12, R20, R8 ;  /* 0x000000140c14723c */ /* 0x004fe40000001808 */
[----:B------:R-:W2:Y:S04]  /*55f20*/  LDL.LU.64 R10, [R1+0x25b0] ;  /* 0x0025b000010a7983 */ /* 0x000ea80000300a00 */
[----:B------:R-:W2:Y:S01]  /*55f30*/  LDL.LU.64 R8, [R1+0x25a8] ;  /* 0x0025a80001087983 */ /* 0x000ea20000300a00 */
[----:B------:R-:W-:Y:S02]  /*55f40*/  F2FP.F16.E4M3.UNPACK_B R4, R3 ;  /* 0x00000003ff04723e */ /* 0x000fe400020006ff */
[----:B------:R-:W-:-:S10]  /*55f50*/  F2FP.F16.E4M3.UNPACK_B R5, R2 ;  /* 0x00000002ff05723e */ /* 0x000fd400020006ff */
[----:B------:R-:W-:Y:S04]  /*55f60*/  STL.64 [R1+0x210], R20 ;  /* 0x0002101401007387 */ /* 0x000fe80000100a00 */
[----:B------:R0:W-:Y:S04]  /*55f70*/  STL.64 [R1+0x218], R22 ;  /* 0x0002181601007387 */ /* 0x0001e80000100a00 */
[----:B0-----:R-:W4:Y:S04]  /*55f80*/  LDL.LU.64 R22, [R1+0x25a0] ;  /* 0x0025a00001167983 */ /* 0x001f280000300a00 */
[----:B------:R-:W4:Y:S04]  /*55f90*/  LDL.LU.64 R20, [R1+0x2598] ;  /* 0x0025980001147983 */ /* 0x000f280000300a00 */
[----:B------:R-:W-:Y:S01]  /*55fa0*/  STL.64 [R1+0x40], R4 ;  /* 0x0000400401007387 */ /* 0x000fe20000100a00 */
[----:B--2---:R-:W-:-:S15]  /*55fb0*/  HMMA.16816.F32 R8, R12, R4, R8 ;  /* 0x000000040c08723c */ /* 0x004fde0000001808 */
[----:B------:R-:W-:-:S04]  /*55fc0*/  NOP ;  /* 0x0000000000007918 */ /* 0x000fc80000000000 */
[----:B------:R-:W-:Y:S04]  /*55fd0*/  STL.64 [R1+0x230], R8 ;  /* 0x0002300801007387 */ /* 0x000fe80000100a00 */
[----:B------:R0:W-:Y:S04]  /*55fe0*/  STL.64 [R1+0x238], R10 ;  /* 0x0002380a01007387 */ /* 0x0001e80000100a00 */
[----:B0-----:R-:W2:Y:S04]  /*55ff0*/  LDL.LU.64 R10, [R1+0x2590] ;  /* 0x00259000010a7983 */ /* 0x001ea80000300a00 */
[----:B------:R-:W2:Y:S01]  /*56000*/  LDL.LU.64 R8, [R1+0x2588] ;  /* 0x0025880001087983 */ /* 0x000ea20000300a00 */
[----:B------:R-:W-:-:S02]  /*56010*/  F2FP.F16.E4M3.UNPACK_B R2, R18 ;  /* 0x00000012ff02723e */ /* 0x000fc400020006ff */
[----:B------:R-:W-:Y:S02]  /*56020*/  F2FP.F16.E4M3.UNPACK_B R3, R19 ;  /* 0x00000013ff03723e */ /* 0x000fe400020006ff */
[----:B---3--:R-:W-:Y:S02]  /*56030*/  F2FP.F16.E4M3.UNPACK_B R4, R16 ;  /* 0x00000010ff04723e */ /* 0x008fe400020006ff */
[----:B------:R-:W-:-:S03]  /*56040*/  F2FP.F16.E4M3.UNPACK_B R5, R17 ;  /* 0x00000011ff05723e */ /* 0x000fc600020006ff */
[----:B----4-:R-:W-:Y:S01]  /*56050*/  HMMA.16816.F32 R20, R12, R2, R20 ;  /* 0x000000020c14723c */ /* 0x010fe20000001814 */
[----:B------:R0:W-:Y:S02]  /*56060*/  STL.64 [R1+0x38], R2 ;  /* 0x0000380201007387 */ /* 0x0001e40000100a00 */
[----:B0-----:R-:W-:Y:S02]  /*56070*/  F2FP.F16.E4M3.UNPACK_B R2, R6 ;  /* 0x00000006ff02723e */ /* 0x001fe400020006ff */
[----:B------:R-:W-:-:S14]  /*56080*/  F2FP.F16.E4M3.UNPACK_B R3, R7 ;  /* 0x00000007ff03723e */ /* 0x000fdc00020006ff */
[----:B------:R-:W-:Y:S04]  /*56090*/  STL.64 [R1+0x250], R20 ;  /* 0x0002501401007387 */ /* 0x000fe80000100a00 */
[----:B------:R-:W-:Y:S04]  /*560a0*/  STL.64 [R1+0x258], R22 ;  /* 0x0002581601007387 */ /* 0x000fe80000100a00 */
[----:B------:R-:W-:Y:S01]  /*560b0*/  STL.64 [R1+0x30], R4 ;  /* 0x0000300401007387 */ /* 0x000fe20000100a00 */
[----:B------:R-:W-:Y:S01]  /*560c0*/  F2FP.F16.E4M3.UNPACK_B R6, R29 ;  /* 0x0000001dff06723e */ /* 0x000fe200020006ff */
[----:B--2---:R-:W-:Y:S01]  /*560d0*/  HMMA.16816.F32 R16, R12, R4, R8 ;  /* 0x000000040c10723c */ /* 0x004fe20000001808 */
[----:B------:R-:W-:-:S15]  /*560e0*/  F2FP.F16.E4M3.UNPACK_B R8, R28 ;  /* 0x0000001cff08723e */ /* 0x000fde00020006ff */
[----:B------:R-:W-:-:S03]  /*560f0*/  NOP ;  /* 0x0000000000007918 */ /* 0x000fc60000000000 */
[----:B------:R-:W-:Y:S04]  /*56100*/  STL.64 [R1+0x270], R16 ;  /* 0x0002701001007387 */ /* 0x000fe80000100a00 */
[----:B------:R0:W-:Y:S02]  /*56110*/  STL.64 [R1+0x278], R18 ;  /* 0x0002781201007387 */ /* 0x0001e40000100a00 */
[----:B0-----:R-:W-:Y:S02]  /*56120*/  HMMA.16816.F32 R16, R12, R2, R24 ;  /* 0x000000020c10723c */ /* 0x001fe40000001818 */
[----:B------:R-:W-:Y:S04]  /*56130*/  STL.64 [R1+0x28], R2 ;  /* 0x0000280201007387 */ /* 0x000fe80000100a00 */
[----:B------:R-:W2:-:S13]  /*56140*/  LDL.LU R20, [R1+0x3a0] ;  /* 0x0003a00001147983 */ /* 0x000e9a0000300800 */
[----:B------:R-:W-:Y:S04]  /*56150*/  STL.64 [R1+0x290], R16 ;  /* 0x0002901001007387 */ /* 0x000fe80000100a00 */
[----:B------:R-:W-:Y:S04]  /*56160*/  STL.64 [R1+0x298], R18 ;  /* 0x0002981201007387 */ /* 0x000fe80000100a00 */
[----:B------:R-:W-:Y:S04]  /*56170*/  STL [R1+0x20], R8 ;  /* 0x0000200801007387 */ /* 0x000fe80000100800 */
[----:B------:R-:W2:Y:S04]  /*56180*/  LDL.LU R21, [R1+0x3a4] ;  /* 0x0003a40001157983 */ /* 0x000ea80000300800 */
[----:B------:R-:W3:Y:S04]  /*56190*/  LDL.LU R22, [R1+0x3a8] ;  /* 0x0003a80001167983 */ /* 0x000ee80000300800 */
[----:B------:R-:W-:Y:S04]  /*561a0*/  STL [R1+0x24], R6 ;  /* 0x0000240601007387 */ /* 0x000fe80000100800 */
        /* <DEDUP_REMOVED lines=9> */
[----:B------:R-:W2:Y:S04]  /*56240*/  LDL R19, [R1+0x5ec] ;  /* 0x0005ec0001137983 */ /* 0x000ea80000100800 */
[----:B------:R-:W4:Y:S04]  /*56250*/  LDL R28, [R1+0x5f8] ;  /* 0x0005f800011c7983 */ /* 0x000f280000100800 */
        /* <DEDUP_REMOVED lines=27> */
[----:B---3--:R-:W-:Y:S04]  /*56410*/  STL.64 [R1+0x2550], R22 ;  /* 0x0025501601007387 */ /* 0x008fe80000100a00 */
[----:B--2---:R-:W-:Y:S04]  /*56420*/  STL.64 [R1+0x2548], R20 ;  /* 0x0025481401007387 */ /* 0x004fe80000100a00 */
[----:B------:R-:W2:Y:S04]  /*56430*/  LDL R25, [R1+0x61c] ;  /* 0x00061c0001197983 */ /* 0x000ea80000100800 */
[----:B----4-:R-:W-:Y:S04]  /*56440*/  STL.64 [R1+0x2560], R26 ;  /* 0x0025601a01007387 */ /* 0x010fe80000100a00 */
        /* <DEDUP_REMOVED lines=11> */
[----:B------:R-:W-:-:S02]  /*56500*/  IMAD.MOV.U32 R20, RZ, RZ, R8 ;  /* 0x000000ffff147224 */ /* 0x000fc400078e0008 */
[----:B------:R-:W-:Y:S01]  /*56510*/  IMAD.MOV.U32 R21, RZ, RZ, R6 ;  /* 0x000000ffff157224 */ /* 0x000fe200078e0006 */
[----:B---3--:R-:W-:Y:S04]  /*56520*/  STL.64 [R1+0x2580], R26 ;  /* 0x0025801a01007387 */ /* 0x008fe80000100a00 */
[----:B--2---:R0:W-:Y:S04]  /*56530*/  STL.64 [R1+0x2578], R24 ;  /* 0x0025781801007387 */ /* 0x0041e80000100a00 */
[----:B0-----:R-:W2:Y:S04]  /*56540*/  LDL.LU R24, [R1+0x2c0] ;  /* 0x0002c00001187983 */ /* 0x001ea80000300800 */
[----:B------:R-:W2:Y:S04]  /*56550*/  LDL.LU R25, [R1+0x2c4] ;  /* 0x0002c40001197983 */ /* 0x000ea80000300800 */
[----:B------:R-:W2:Y:S04]  /*56560*/  LDL.LU R26, [R1+0x2c8] ;  /* 0x0002c800011a7983 */ /* 0x000ea80000300800 */
[----:B------:R-:W2:Y:S04]  /*56570*/  LDL.LU R27, [R1+0x2cc] ;  /* 0x0002cc00011b7983 */ /* 0x000ea80000300800 */
[----:B------:R-:W3:Y:S04]  /*56580*/  LDL R16, [R1+0x628] ;  /* 0x0006280001107983 */ /* 0x000ee80000100800 */
[----:B------:R-:W4:Y:S04]  /*56590*/  LDL R17, [R1+0x62c] ;  /* 0x00062c0001117983 */ /* 0x000f280000100800 */
[----:B------:R-:W3:Y:S04]  /*565a0*/  LDL R6, [R1+0x638] ;  /* 0x0006380001067983 */ /* 0x000ee80000100800 */
        /* <DEDUP_REMOVED lines=10> */
[----:B------:R-:W-:-:S02]  /*56650*/  F2FP.F16.E4M3.UNPACK_B R22, R0 ;  /* 0x00000000ff16723e */ /* 0x000fc400020006ff */
[----:B------:R-:W-:-:S05]  /*56660*/  F2FP.F16.E4M3.UNPACK_B R23, R5 ;  /* 0x00000005ff17723e */ /* 0x000fca00020006ff */
[----:B------:R-:W-:Y:S02]  /*56670*/  STL.64 [R1+0x18], R22 ;  /* 0x0000181601007387 */ /* 0x000fe40000100a00 */
[----:B--2---:R-:W-:-:S15]  /*56680*/  HMMA.16816.F32 R24, R12, R22, R24 ;  /* 0x000000160c18723c */ /* 0x004fde0000001818 */
[----:B------:R-:W-:-:S04]  /*56690*/  NOP ;  /* 0x0000000000007918 */ /* 0x000fc80000000000 */
[----:B------:R-:W-:Y:S04]  /*566a0*/  STL.64 [R1+0x2e0], R24 ;  /* 0x0002e01801007387 */ /* 0x000fe80000100a00 */
[----:B------:R0:W-:Y:S04]  /*566b0*/  STL.64 [R1+0x2e8], R26 ;  /* 0x0002e81a01007387 */ /* 0x0001e80000100a00 */
[----:B0-----:R-:W2:Y:S04]  /*566c0*/  LDL.LU.64 R26, [R1+0x2570] ;  /* 0x00257000011a7983 */ /* 0x001ea80000300a00 */
[----:B------:R-:W2:Y:S01]  /*566d0*/  LDL.LU.64 R24, [R1+0x2568] ;  /* 0x0025680001187983 */ /* 0x000ea20000300a00 */
[----:B------:R-:W-:-:S02]  /*566e0*/  F2FP.F16.E4M3.UNPACK_B R20, R7 ;  /* 0x00000007ff14723e */ /* 0x000fc400020006ff */
[----:B------:R-:W-:Y:S01]  /*566f0*/  F2FP.F16.E4M3.UNPACK_B R21, R4 ;  /* 0x00000004ff15723e */ /* 0x000fe200020006ff */
[----:B------:R-:W3:Y:S04]  /*56700*/  LDL R7, [R1+0x63c] ;  /* 0x00063c0001077983 */ /* 0x000ee80000100800 */
[----:B------:R-:W-:Y:S04]  /*56710*/  STL [R1+0x10], R20 ;  /* 0x0000101401007387 */ /* 0x000fe80000100800 */
[----:B------:R2:W-:Y:S02]  /*56720*/  STL [R1+0x14], R21 ;  /* 0x0000141501007387 */ /* 0x0005e40000100800 */
[----:B--2---:R-:W-:Y:S02]  /*56730*/  HMMA.16816.F32 R20, R12, R20, R24 ;  /* 0x000000140c14723c */ /* 0x004fe40000001818 */
[----:B------:R-:W2:Y:S04]  /*56740*/  LDL.LU.64 R26, [R1+0x2560] ;  /* 0x00256000011a7983 */ /* 0x000ea80000300a00 */
[----:B------:R-:W2:-:S13]  /*56750*/  LDL.LU.64 R24, [R1+0x2558] ;  /* 0x0025580001187983 */ /* 0x000e9a0000300a00 */
        /* <DEDUP_REMOVED lines=15> */
[----:B------:R-:W-:Y:S02]  /*56850*/  STL.64 [R1], R2 ;  /* 0x0000000201007387 */ /* 0x000fe40000100a00 */
        /* <DEDUP_REMOVED lines=16> */
[----:B------:R-:W-:Y:S04]  /*56960*/  STL [R1+0x24b8], R28 ;  /* 0x0024b81c01007387 */ /* 0x000fe80000100800 */
[----:B------:R-:W-:Y:S02]  /*56970*/  STL [R1+0x24a4], R29 ;  /* 0x0024a41d01007387 */ /* 0x000fe40000100800 */
        /* <DEDUP_REMOVED lines=8> */
[----:B------:R-:W-:Y:S04]  /*56a00*/  STL.64 [R1+0x22f0], R26 ;  /* 0x0022f01a01007387 */ /* 0x000fe80000100a00 */
[----:B------:R-:W-:Y:S02]  /*56a10*/  STL.64 [R1+0x22e8], R24 ;  /* 0x0022e81801007387 */ /* 0x000fe40000100a00 */
[----:B--2---:R-:W-:-:S15]  /*56a20*/  HMMA.16816.F32 R20, R12, R24, R20 ;  /* 0x000000180c14723c */ /* 0x004fde0000001814 */
[----:B------:R-:W-:-:S04]  /*56a30*/  NOP ;  /* 0x0000000000007918 */ /* 0x000fc80000000000 */
[----:B------:R-:W-:Y:S04]  /*56a40*/  STL.64 [R1+0x3a0], R20 ;  /* 0x0003a01401007387 */ /* 0x000fe80000100a00 */
[----:B------:R0:W-:Y:S04]  /*56a50*/  STL.64 [R1+0x3a8], R22 ;  /* 0x0003a81601007387 */ /* 0x0001e80000100a00 */
[----:B0-----:R-:W2:Y:S04]  /*56a60*/  LDL R23, [R1+0x6ac] ;  /* 0x0006ac0001177983 */ /* 0x001ea80000100800 */
[----:B------:R-:W2:Y:S01]  /*56a70*/  LDL.LU R27, [R1+0x1d4c] ;  /* 0x001d4c00011b7983 */ /* 0x000ea20000300800 */
[----:B---3--:R-:W-:-:S02]  /*56a80*/  F2FP.F16.E4M3.UNPACK_B R2, R16 ;  /* 0x00000010ff02723e */ /* 0x008fc400020006ff */
[----:B----4-:R-:W-:-:S07]  /*56a90*/  F2FP.F16.E4M3.UNPACK_B R3, R17 ;  /* 0x00000011ff03723e */ /* 0x010fce00020006ff */
[----:B------:R-:W-:-:S15]  /*56aa0*/  HMMA.16816.F32 R8, R12, R2, R8 ;  /* 0x000000020c08723c */ /* 0x000fde0000001808 */
[----:B------:R-:W-:-:S04]  /*56ab0*/  NOP ;  /* 0x0000000000007918 */ /* 0x000fc80000000000 */
[----:B------:R-:W-:Y:S04]  /*56ac0*/  STL.64 [R1+0x3c0], R8 ;  /* 0x0003c00801007387 */ /* 0x000fe80000100a00 */
[----:B------:R0:W-:Y:S04]  /*56ad0*/  STL.64 [R1+0x3c8], R10 ;  /* 0x0003c80a01007387 */ /* 0x0001e80000100a00 */
[----:B--2---:R-:W-:Y:S04]  /*56ae0*/  STL [R1+0x24c0], R27 ;  /* 0x0024c01b01007387 */ /* 0x004fe80000100800 */
[----:B------:R-:W2:Y:S04]  /*56af0*/  LDL.LU R29, [R1+0x1d48] ;  /* 0x001d4800011d7983 */ /* 0x000ea80000300800 */
[----:B------:R-:W-:Y:S04]  /*56b00*/  STL [R1+0x24bc], R3 ;  /* 0x0024bc0301007387 */ /* 0x000fe80000100800 */
[----:B0-----:R-:W3:Y:S04]  /*56b10*/  LDL R10, [R1+0x668] ;  /* 0x00066800010a7983 */ /* 0x001ee80000100800 */
[----:B------:R-:W3:Y:S04]  /*56b20*/  LDL R11, [R1+0x66c] ;  /* 0x00066c00010b7983 */ /* 0x000ee80000100800 */
[----:B------:R-:W4:Y:S04]  /*56b30*/  LDL R8, [R1+0x658] ;  /* 0x0006580001087983 */ /* 0x000f280000100800 */
[----:B------:R-:W4:Y:S01]  /*56b40*/  LDL R9, [R1+0x65c] ;  /* 0x00065c0001097983 */ /* 0x000f220000100800 */
[----:B------:R-:W-:-:S02]  /*56b50*/  F2FP.F16.E4M3.UNPACK_B R4, R6 ;  /* 0x00000006ff04723e */ /* 0x000fc400020006ff */
[----:B------:R-:W-:Y:S01]  /*56b60*/  F2FP.F16.E4M3.UNPACK_B R5, R7 ;  /* 0x00000007ff05723e */ /* 0x000fe200020006ff */
[----:B------:R-:W2:Y:S04]  /*56b70*/  LDL R6, [R1+0x648] ;  /* 0x0006480001067983 */ /* 0x000ea80000100800 */
[----:B------:R-:W2:Y:S04]  /*56b80*/  LDL R7, [R1+0x64c] ;  /* 0x00064c0001077983 */ /* 0x000ea80000100800 */
[----:B---3--:R-:W-:Y:S04]  /*56b90*/  STL.64 [R1+0x2500], R10 ;  /* 0x0025000a01007387 */ /* 0x008fe80000100a00 */
[----:B----4-:R0:W-:Y:S04]  /*56ba0*/  STL.64 [R1+0x24f8], R8 ;  /* 0x0024f80801007387 */ /* 0x0101e80000100a00 */
[----:B0-----:R-:W3:Y:S04]  /*56bb0*/  LDL.LU R8, [R1+0x3e0] ;  /* 0x0003e00001087983 */ /* 0x001ee80000300800 */
[----:B------:R-:W3:Y:S04]  /*56bc0*/  LDL.LU R9, [R1+0x3e4] ;  /* 0x0003e40001097983 */ /* 0x000ee80000300800 */
[----:B------:R-:W3:Y:S04]  /*56bd0*/  LDL.LU R10, [R1+0x3e8] ;  /* 0x0003e800010a7983 */ /* 0x000ee80000300800 */
[----:B------:R-:W3:Y:S04]  /*56be0*/  LDL.LU R11, [R1+0x3ec] ;  /* 0x0003ec00010b7983 */ /* 0x000ee80000300800 */
[----:B------:R-:W4:Y:S04]  /*56bf0*/  LDL R16, [R1+0x678] ;  /* 0x0006780001107983 */ /* 0x000f280000100800 */
[----:B------:R-:W2:Y:S04]  /*56c00*/  LDL R17, [R1+0x67c] ;  /* 0x00067c0001117983 */ /* 0x000ea80000100800 */
        /* <DEDUP_REMOVED lines=16> */
[----:B------:R-:W-:Y:S01]  /*56d10*/  F2FP.F16.E4M3.UNPACK_B R6, R6 ;  /* 0x00000006ff06723e */ /* 0x000fe200020006ff */
[----:B---3--:R-:W-:Y:S02]  /*56d20*/  HMMA.16816.F32 R8, R12, R4, R8 ;  /* 0x000000040c08723c */ /* 0x008fe40000001808 */
[----:B--2---:R-:W-:Y:S04]  /*56d30*/  STL.64 [R1+0x24f0], R26 ;  /* 0x0024f01a01007387 */ /* 0x004fe80000100a00 */
[----:B------:R0:W-:Y:S04]  /*56d40*/  STL.64 [R1+0x24e8], R24 ;  /* 0x0024e81801007387 */ /* 0x0001e80000100a00 */
[----:B0-----:R-:W2:Y:S04]  /*56d50*/  LDL.LU R24, [R1+0x400] ;  /* 0x0004000001187983 */ /* 0x001ea80000300800 */
[----:B------:R-:W2:Y:S04]  /*56d60*/  LDL.LU R25, [R1+0x404] ;  /* 0x0004040001197983 */ /* 0x000ea80000300800 */
[----:B------:R-:W2:Y:S04]  /*56d70*/  LDL.LU R26, [R1+0x408] ;  /* 0x00040800011a7983 */ /* 0x000ea80000300800 */
[----:B------:R-:W2:Y:S01]  /*56d80*/  LDL.LU R27, [R1+0x40c] ;  /* 0x00040c00011b7983 */ /* 0x000ea20000300800 */
[----:B------:R-:W-:-:S03]  /*56d90*/  F2FP.F16.E4M3.UNPACK_B R7, R7 ;  /* 0x00000007ff07723e */ /* 0x000fc600020006ff */
[----:B------:R-:W3:Y:S04]  /*56da0*/  LDL R18, [R1+0x688] ;  /* 0x0006880001127983 */ /* 0x000ee80000100800 */
[----:B------:R-:W3:Y:S04]  /*56db0*/  LDL R19, [R1+0x68c] ;  /* 0x00068c0001137983 */ /* 0x000ee80000100800 */
[----:B------:R-:W3:Y:S04]  /*56dc0*/  LDL R20, [R1+0x698] ;  /* 0x0006980001147983 */ /* 0x000ee80000100800 */
[----:B------:R-:W3:Y:S04]  /*56dd0*/  LDL R21, [R1+0x69c] ;  /* 0x00069c0001157983 */ /* 0x000ee80000100800 */
[----:B------:R-:W3:Y:S04]  /*56de0*/  LDL R22, [R1+0x6a8] ;  /* 0x0006a80001167983 */ /* 0x000ee80000100800 */
        /* <DEDUP_REMOVED lines=10> */
[----:B---3--:R-:W-:-:S02]  /*56e90*/  F2FP.F16.E4M3.UNPACK_B R8, R8 ;  /* 0x00000008ff08723e */ /* 0x008fc400020006ff */
[----:B------:R-:W-:Y:S01]  /*56ea0*/  F2FP.F16.E4M3.UNPACK_B R9, R9 ;  /* 0x00000009ff09723e */ /* 0x000fe200020006ff */
[----:B------:R-:W-:Y:S04]  /*56eb0*/  STL.64 [R1+0x22b8], R6 ;  /* 0x0022b80601007387 */ /* 0x000fe80000100a00 */
[----:B------:R0:W-:Y:S04]  /*56ec0*/  STL.64 [R1+0x22b0], R4 ;  /* 0x0022b00401007387 */ /* 0x0001e80000100a00 */
[----:B0-----:R-:W3:Y:S04]  /*56ed0*/  LDL.LU R4, [R1+0x4a0] ;  /* 0x0004a00001047983 */ /* 0x001ee80000300800 */
        /* <DEDUP_REMOVED lines=23> */
[----:B----4-:R-:W-:-:S02]  /*57050*/  F2FP.F16.E4M3.UNPACK_B R16, R16 ;  /* 0x00000010ff10723e */ /* 0x010fc400020006ff */
[----:B------:R-:W-:Y:S02]  /*57060*/  F2FP.F16.E4M3.UNPACK_B R17, R17 ;  /* 0x00000011ff11723e */ /* 0x000fe400020006ff */
[----:B------:R-:W-:Y:S02]  /*57070*/  F2FP.F16.E4M3.UNPACK_B R18, R18 ;  /* 0x00000012ff12723e */ /* 0x000fe400020006ff */
[----:B------:R-:W-:Y:S02]  /*57080*/  F2FP.F16.E4M3.UNPACK_B R19, R19 ;  /* 0x00000013ff13723e */ /* 0x000fe400020006ff */
[----:B------:R-:W-:Y:S02]  /*57090*/  F2FP.F16.E4M3.UNPACK_B R20, R20 ;  /* 0x00000014ff14723e */ /* 0x000fe400020006ff */
[----:B------:R-:W-:Y:S01]  /*570a0*/  F2FP.F16.E4M3.UNPACK_B R21, R21 ;  /* 0x00000015ff15723e */ /* 0x000fe200020006ff */
[----:B------:R-:W4:Y:S04]  /*570b0*/  LDL.LU R28, [R1+0x1d54] ;  /* 0x001d5400011c7983 */ /* 0x000f280000300800 */
[----:B------:R-:W4:Y:S02]  /*570c0*/  LDL.LU R0, [R1+0x1d50] ;  /* 0x001d500001007983 */ /* 0x000f240000300800 */
[C---:B---3--:R-:W-:Y:S08]  /*570d0*/  HMMA.16816.F32 R4, R12.reuse, R20, R4 ;  /* 0x000000140c04723c */ /* 0x048ff00000001804 */
[C---:B--2---:R-:W-:Y:S08]  /*570e0*/  HMMA.16816.F32 R24, R12.reuse, R16, R24 ;  /* 0x000000100c18723c */ /* 0x044ff00000001818 */
[----:B------:R-:W-:Y:S11]  /*570f0*/  HMMA.16816.F32 R8, R12, R18, R8 ;  /* 0x000000120c08723c */ /* 0x000ff60000001808 */
[----:B------:R-:W-:Y:S04]  /*57100*/  STL.64 [R1+0x460], R24 ;  /* 0x0004601801007387 */ /* 0x000fe80000100a00 */
[----:B------:R0:W-:Y:S04]  /*57110*/  STL.64 [R1+0x468], R26 ;  /* 0x0004681a01007387 */ /* 0x0001e80000100a00 */
[----:B0-----:R-:W2:Y:S04]  /*57120*/  LDL.LU R27, [R1+0x24c0] ;  /* 0x0024c000011b7983 */ /* 0x001ea80000300800 */
[----:B------:R-:W-:Y:S04]  /*57130*/  STL.64 [R1+0x2278], R18 ;  /* 0x0022781201007387 */ /* 0x000fe80000100a00 */
[----:B------:R-:W-:Y:S04]  /*57140*/  STL.64 [R1+0x2270], R16 ;  /* 0x0022701001007387 */ /* 0x000fe80000100a00 */
[----:B------:R-:W-:Y:S04]  /*57150*/  STL.64 [R1+0x490], R8 ;  /* 0x0004900801007387 */ /* 0x000fe80000100a00 */
[----:B------:R0:W-:Y:S04]  /*57160*/  STL.64 [R1+0x498], R10 ;  /* 0x0004980a01007387 */ /* 0x0001e80000100a00 */
[----:B------:R1:W-:Y:S04]  /*57170*/  STL.64 [R1+0x4a0], R4 ;  /* 0x0004a00401007387 */ /* 0x0003e80000100a00 */
[----:B------:R3:W-:Y:S04]  /*57180*/  STL.64 [R1+0x4a8], R6 ;  /* 0x0004a80601007387 */ /* 0x0007e80000100a00 */
[----:B0-----:R-:W2:Y:S04]  /*57190*/  LDL.LU R10, [R1] ;  /* 0x00000000010a7983 */ /* 0x001ea80000300800 */
[----:B------:R-:W2:Y:S04]  /*571a0*/  LDL.LU R11, [R1+0x4] ;  /* 0x00000400010b7983 */ /* 0x000ea80000300800 */
[----:B------:R-:W2:Y:S04]  /*571b0*/  LDL.LU R16, [R1+0x200] ;  /* 0x0002000001107983 */ /* 0x000ea80000300800 */
[----:B------:R-:W2:Y:S04]  /*571c0*/  LDL.LU R17, [R1+0x204] ;  /* 0x0002040001117983 */ /* 0x000ea80000300800 */
[----:B------:R-:W2:Y:S04]  /*571d0*/  LDL.LU R18, [R1+0x208] ;  /* 0x0002080001127983 */ /* 0x000ea80000300800 */
[----:B------:R-:W2:Y:S04]  /*571e0*/  LDL.LU R19, [R1+0x20c] ;  /* 0x00020c0001137983 */ /* 0x000ea80000300800 */
[----:B--2---:R-:W-:Y:S04]  /*571f0*/  STL.64 [R1+0x2300], R18 ;  /* 0x0023001201007387 */ /* 0x004fe80000100a00 */
[----:B------:R-:W-:Y:S04]  /*57200*/  STL.64 [R1+0x22f8], R16 ;  /* 0x0022f81001007387 */ /* 0x000fe80000100a00 */
[----:B------:R-:W2:Y:S04]  /*57210*/  LDL.LU R8, [R1+0x8] ;  /* 0x0000080001087983 */ /* 0x000ea80000300800 */
[----:B------:R-:W2:Y:S04]  /*57220*/  LDL.LU R9, [R1+0xc] ;  /* 0x00000c0001097983 */ /* 0x000ea80000300800 */
[----:B------:R-:W-:Y:S04]  /*57230*/  STL.64 [R1+0x2310], R10 ;  /* 0x0023100a01007387 */ /* 0x000fe80000100a00 */
[----:B--2---:R0:W-:Y:S04]  /*57240*/  STL.64 [R1+0x2308], R8 ;  /* 0x0023080801007387 */ /* 0x0041e80000100a00 */
[----:B-1----:R-:W2:Y:S04]  /*57250*/  LDL.LU R4, [R1+0x1e0] ;  /* 0x0001e00001047983 */ /* 0x002ea80000300800 */
[----:B------:R-:W2:Y:S04]  /*57260*/  LDL.LU R5, [R1+0x1e4] ;  /* 0x0001e40001057983 */ /* 0x000ea80000300800 */
[----:B---3--:R-:W3:Y:S04]  /*57270*/  LDL.LU R6, [R1+0x1e8] ;  /* 0x0001e80001067983 */ /* 0x008ee80000300800 */
[----:B------:R-:W3:Y:S01]  /*57280*/  LDL.LU R7, [R1+0x1ec] ;  /* 0x0001ec0001077983 */ /* 0x000ee20000300800 */
[----:B------:R-:W-:-:S03]  /*57290*/  IMAD R29, R29, 0x100, R27 ;  /* 0x000001001d1d7824 */ /* 0x000fc600078e021b */
[----:B---3--:R1:W-:Y:S04]  /*572a0*/  STL.64 [R1+0x2320], R6 ;  /* 0x0023200601007387 */ /* 0x0083e80000100a00 */
[----:B--2---:R-:W-:Y:S04]  /*572b0*/  STL.64 [R1+0x2318], R4 ;  /* 0x0023180401007387 */ /* 0x004fe80000100a00 */
[----:B------:R-:W2:Y:S04]  /*572c0*/  LDL.LU R26, [R1+0x10] ;  /* 0x00001000011a7983 */ /* 0x000ea80000300800 */
[----:B------:R-:W2:Y:S04]  /*572d0*/  LDL.LU R27, [R1+0x14] ;  /* 0x00001400011b7983 */ /* 0x000ea80000300800 */
[----:B------:R-:W3:Y:S04]  /*572e0*/  LDL.LU R24, [R1+0x18] ;  /* 0x0000180001187983 */ /* 0x000ee80000300800 */
[----:B------:R-:W3:Y:S04]  /*572f0*/  LDL.LU R25, [R1+0x1c] ;  /* 0x00001c0001197983 */ /* 0x000ee80000300800 */
[----:B--2---:R-:W-:Y:S04]  /*57300*/  STL.64 [R1+0x2330], R26 ;  /* 0x0023301a01007387 */ /* 0x004fe80000100a00 */
[----:B---3--:R2:W-:Y:S04]  /*57310*/  STL.64 [R1+0x2328], R24 ;  /* 0x0023281801007387 */ /* 0x0085e80000100a00 */
[----:B0-----:R-:W3:Y:S04]  /*57320*/  LDL.LU R8, [R1+0x260] ;  /* 0x0002600001087983 */ /* 0x001ee80000300800 */
[----:B------:R-:W3:Y:S04]  /*57330*/  LDL.LU R9, [R1+0x264] ;  /* 0x0002640001097983 */ /* 0x000ee80000300800 */
[----:B------:R-:W2:Y:S04]  /*57340*/  LDL.LU R10, [R1+0x268] ;  /* 0x00026800010a7983 */ /* 0x000ea80000300800 */
[----:B------:R-:W2:Y:S04]  /*57350*/  LDL.LU R11, [R1+0x26c] ;  /* 0x00026c00010b7983 */ /* 0x000ea80000300800 */
[----:B--2---:R-:W-:Y:S04]  /*57360*/  STL.64 [R1+0x2340], R10 ;  /* 0x0023400a01007387 */ /* 0x004fe80000100a00 */
[----:B---3--:R0:W-:Y:S04]  /*57370*/  STL.64 [R1+0x2338], R8 ;  /* 0x0023380801007387 */ /* 0x0081e80000100a00 */
[----:B-1----:R-:W2:Y:S04]  /*57380*/  LDL.LU R6, [R1+0x20] ;  /* 0x0000200001067983 */ /* 0x002ea80000300800 */
[----:B------:R-:W2:Y:S04]  /*57390*/  LDL.LU R7, [R1+0x24] ;  /* 0x0000240001077983 */ /* 0x000ea80000300800 */
[----:B------:R-:W3:Y:S04]  /*573a0*/  LDL.LU R24, [R1+0x280] ;  /* 0x0002800001187983 */ /* 0x000ee80000300800 */
[----:B------:R-:W3:Y:S04]  /*573b0*/  LDL.LU R25, [R1+0x284] ;  /* 0x0002840001197983 */ /* 0x000ee80000300800 */
[----:B------:R-:W2:Y:S04]  /*573c0*/  LDL.LU R26, [R1+0x288] ;  /* 0x00028800011a7983 */ /* 0x000ea80000300800 */
[----:B------:R-:W2:Y:S04]  /*573d0*/  LDL.LU R27, [R1+0x28c] ;  /* 0x00028c00011b7983 */ /* 0x000ea80000300800 */
[----:B--2---:R1:W-:Y:S04]  /*573e0*/  STL.64 [R1+0x2350], R26 ;  /* 0x0023501a01007387 */ /* 0x0043e80000100a00 */
[----:B---3--:R2:W-:Y:S04]  /*573f0*/  STL.64 [R1+0x2348], R24 ;  /* 0x0023481801007387 */ /* 0x0085e80000100a00 */
[----:B------:R-:W3:Y:S04]  /*57400*/  LDL.LU R4, [R1+0x28] ;  /* 0x0000280001047983 */ /* 0x000ee80000300800 */
[----:B------:R-:W3:Y:S04]  /*57410*/  LDL.LU R5, [R1+0x2c] ;  /* 0x00002c0001057983 */ /* 0x000ee80000300800 */
[----:B------:R-:W-:Y:S04]  /*57420*/  STL.64 [R1+0x2360], R6 ;  /* 0x0023600601007387 */ /* 0x000fe80000100a00 */
[----:B---3--:R-:W-:Y:S04]  /*57430*/  STL.64 [R1+0x2358], R4 ;  /* 0x0023580401007387 */ /* 0x008fe80000100a00 */
        /* <DEDUP_REMOVED lines=10> */
[----:B--2---:R1:W-:Y:S04]  /*574e0*/  STL.64 [R1+0x2380], R26 ;  /* 0x0023801a01007387 */ /* 0x0043e80000100a00 */
[----:B---3--:R-:W-:Y:S04]  /*574f0*/  STL.64 [R1+0x2378], R24 ;  /* 0x0023781801007387 */ /* 0x008fe80000100a00 */
[----:B0-----:R-:W2:Y:S04]  /*57500*/  LDL.LU R8, [R1+0x2f0] ;  /* 0x0002f00001087983 */ /* 0x001ea80000300800 */
[----:B------:R-:W2:Y:S04]  /*57510*/  LDL.LU R9, [R1+0x2f4] ;  /* 0x0002f40001097983 */ /* 0x000ea80000300800 */
[----:B------:R-:W3:Y:S04]  /*57520*/  LDL.LU R10, [R1+0x2f8] ;  /* 0x0002f800010a7983 */ /* 0x000ee80000300800 */
[----:B------:R-:W3:Y:S04]  /*57530*/  LDL.LU R11, [R1+0x2fc] ;  /* 0x0002fc00010b7983 */ /* 0x000ee80000300800 */
[----:B---3--:R-:W-:Y:S04]  /*57540*/  STL.64 [R1+0x2390], R10 ;  /* 0x0023900a01007387 */ /* 0x008fe80000100a00 */
[----:B--2---:R0:W-:Y:S04]  /*57550*/  STL.64 [R1+0x2388], R8 ;  /* 0x0023880801007387 */ /* 0x0041e80000100a00 */
[----:B-1----:R-:W2:Y:S04]  /*57560*/  LDL.LU R26, [R1+0x40] ;  /* 0x00004000011a7983 */ /* 0x002ea80000300800 */
[----:B------:R-:W2:Y:S04]  /*57570*/  LDL.LU R27, [R1+0x44] ;  /* 0x00004400011b7983 */ /* 0x000ea80000300800 */
[----:B--2---:R-:W-:Y:S04]  /*57580*/  STL.64 [R1+0x2398], R26 ;  /* 0x0023981a01007387 */ /* 0x004fe80000100a00 */
[----:B0-----:R-:W2:Y:S04]  /*57590*/  LDL.LU R8, [R1+0x310] ;  /* 0x0003100001087983 */ /* 0x001ea80000300800 */
[----:B------:R-:W2:Y:S04]  /*575a0*/  LDL.LU R9, [R1+0x314] ;  /* 0x0003140001097983 */ /* 0x000ea80000300800 */
[----:B------:R-:W3:Y:S04]  /*575b0*/  LDL.LU R10, [R1+0x318] ;  /* 0x00031800010a7983 */ /* 0x000ee80000300800 */
[----:B------:R-:W3:Y:S04]  /*575c0*/  LDL.LU R11, [R1+0x31c] ;  /* 0x00031c00010b7983 */ /* 0x000ee80000300800 */
[----:B---3--:R-:W-:Y:S04]  /*575d0*/  STL.64 [R1+0x23a8], R10 ;  /* 0x0023a80a01007387 */ /* 0x008fe80000100a00 */
[----:B--2---:R0:W-:Y:S04]  /*575e0*/  STL.64 [R1+0x23a0], R8 ;  /* 0x0023a00801007387 */ /* 0x0041e80000100a00 */
[----:B------:R-:W2:Y:S04]  /*575f0*/  LDL.LU R24, [R1+0x48] ;  /* 0x0000480001187983 */ /* 0x000ea80000300800 */
[----:B------:R-:W2:Y:S04]  /*57600*/  LDL.LU R25, [R1+0x4c] ;  /* 0x00004c0001197983 */ /* 0x000ea80000300800 */
[----:B--2---:R1:W-:Y:S04]  /*57610*/  STL.64 [R1+0x23b0], R24 ;  /* 0x0023b01801007387 */ /* 0x0043e80000100a00 */
        /* <DEDUP_REMOVED lines=8> */
[----:B-1----:R-:W3:Y:S04]  /*576a0*/  LDL.LU R24, [R1+0x58] ;  /* 0x0000580001187983 */ /* 0x002ee80000300800 */
[----:B------:R-:W3:Y:S04]  /*576b0*/  LDL.LU R25, [R1+0x5c] ;  /* 0x00005c0001197983 */ /* 0x000ee80000300800 */
[----:B--2---:R1:W-:Y:S04]  /*576c0*/  STL.64 [R1+0x23c8], R26 ;  /* 0x0023c81a01007387 */ /* 0x0043e80000100a00 */
[----:B---3--:R-:W-:Y:S04]  /*576d0*/  STL.64 [R1+0x23e0], R24 ;  /* 0x0023e01801007387 */ /* 0x008fe80000100a00 */
[----:B0-----:R-:W2:Y:S04]  /*576e0*/  LDL.LU R8, [R1+0x350] ;  /* 0x0003500001087983 */ /* 0x001ea80000300800 */
[----:B------:R-:W2:Y:S04]  /*576f0*/  LDL.LU R9, [R1+0x354] ;  /* 0x0003540001097983 */ /* 0x000ea80000300800 */
[----:B------:R-:W3:Y:S04]  /*57700*/  LDL.LU R10, [R1+0x358] ;  /* 0x00035800010a7983 */ /* 0x000ee80000300800 */
[----:B------:R-:W3:Y:S04]  /*57710*/  LDL.LU R11, [R1+0x35c] ;  /* 0x00035c00010b7983 */ /* 0x000ee80000300800 */
[----:B-1----:R-:W2:Y:S04]  /*57720*/  LDL.LU R26, [R1+0x60] ;  /* 0x00006000011a7983 */ /* 0x002ea80000300800 */
[----:B------:R-:W2:Y:S04]  /*57730*/  LDL.LU R27, [R1+0x64] ;  /* 0x00006400011b7983 */ /* 0x000ea80000300800 */
[----:B--2---:R-:W-:Y:S04]  /*57740*/  STL.64 [R1+0x23f8], R26 ;  /* 0x0023f81a01007387 */ /* 0x004fe80000100a00 */
[----:B---3--:R-:W-:Y:S04]  /*57750*/  STL.64 [R1+0x23d8], R10 ;  /* 0x0023d80a01007387 */ /* 0x008fe80000100a00 */
[----:B------:R0:W-:Y:S04]  /*57760*/  STL.64 [R1+0x23d0], R8 ;  /* 0x0023d00801007387 */ /* 0x0001e80000100a00 */
[----:B0-----:R-:W2:Y:S04]  /*57770*/  LDL.LU R8, [R1+0x370] ;  /* 0x0003700001087983 */ /* 0x001ea80000300800 */
[----:B------:R-:W2:Y:S04]  /*57780*/  LDL.LU R9, [R1+0x374] ;  /* 0x0003740001097983 */ /* 0x000ea80000300800 */
[----:B------:R-:W3:Y:S04]  /*57790*/  LDL.LU R10, [R1+0x378] ;  /* 0x00037800010a7983 */ /* 0x000ee80000300800 */
[----:B------:R-:W3:Y:S04]  /*577a0*/  LDL.LU R11, [R1+0x37c] ;  /* 0x00037c00010b7983 */ /* 0x000ee80000300800 */
[----:B------:R-:W2:Y:S04]  /*577b0*/  LDL.LU R24, [R1+0x68] ;  /* 0x0000680001187983 */ /* 0x000ea80000300800 */
        /* <DEDUP_REMOVED lines=28> */
[----:B------:R-:W3:Y:S04]  /*57980*/  LDL.LU R24, [R1+0x88] ;  /* 0x0000880001187983 */ /* 0x000ee80000300800 */
[----:B------:R-:W3:Y:S04]  /*57990*/  LDL.LU R25, [R1+0x8c] ;  /* 0x00008c0001197983 */ /* 0x000ee80000300800 */
[----:B--2---:R-:W-:Y:S04]  /*579a0*/  STL.64 [R1+0x2458], R26 ;  /* 0x0024581a01007387 */ /* 0x004fe80000100a00 */
[----:B---3--:R-:W-:Y:S04]  /*579b0*/  STL.64 [R1+0x2470], R24 ;  /* 0x0024701801007387 */ /* 0x008fe80000100a00 */
[----:B------:R-:W-:Y:S04]  /*579c0*/  STL.64 [R1+0x2438], R10 ;  /* 0x0024380a01007387 */ /* 0x000fe80000100a00 */
        /* <DEDUP_REMOVED lines=16> */
[----:B------:R-:W2:Y:S01]  /*57ad0*/  LDL.LU R3, [R1+0x1d5c] ;  /* 0x001d5c0001037983 */ /* 0x000ea20000300800 */
[----:B----4-:R-:W-:-:S03]  /*57ae0*/  IMAD R0, R0, 0x100, R28 ;  /* 0x0000010000007824 */ /* 0x010fc600078e021c */
[----:B------:R-:W4:Y:S04]  /*57af0*/  LDL.LU R27, [R1+0x1d58] ;  /* 0x001d5800011b7983 */ /* 0x000f280000300800 */
[----:B------:R-:W4:Y:S04]  /*57b00*/  LDL.LU R28, [R1+0x1d64] ;  /* 0x001d6400011c7983 */ /* 0x000f280000300800 */
        /* <DEDUP_REMOVED lines=19> */
[----:B------:R-:W-:-:S02]  /*57c40*/  F2FP.F16.E4M3.UNPACK_B R22, R22 ;  /* 0x00000016ff16723e */ /* 0x000fc400020006ff */
[----:B------:R-:W-:Y:S01]  /*57c50*/  F2FP.F16.E4M3.UNPACK_B R23, R23 ;  /* 0x00000017ff17723e */ /* 0x000fe200020006ff */
[----:B---3--:R-:W-:Y:S04]  /*57c60*/  STL.64 [R1+0x24b0], R10 ;  /* 0x0024b00a01007387 */ /* 0x008fe80000100a00 */
[----:B--2---:R0:W-:Y:S04]  /*57c70*/  STL.64 [R1+0x24a8], R8 ;  /* 0x0024a80801007387 */ /* 0x0041e80000100a00 */
        /* <DEDUP_REMOVED lines=12> */
[----:B----4-:R-:W-:-:S02]  /*57d40*/  IMAD R27, R27, 0x100, R3 ;  /* 0x000001001b1b7824 */ /* 0x010fc400078e0203 */
[----:B------:R-:W-:Y:S01]  /*57d50*/  IMAD R26, R26, 0x100, R28 ;  /* 0x000001001a1a7824 */ /* 0x000fe200078e021c */
[----:B------:R-:W4:Y:S04]  /*57d60*/  LDL.LU R3, [R1+0x24bc] ;  /* 0x0024bc0001037983 */ /* 0x000f280000300800 */
[----:B------:R-:W3:Y:S01]  /*57d70*/  LDL.LU R28, [R1+0x24b8] ;  /* 0x0024b800011c7983 */ /* 0x000ee20000300800 */
[----:B--2---:R-:W-:Y:S03]  /*57d80*/  HMMA.16816.F32 R12, R12, R22, R8 ;  /* 0x000000160c0c723c */ /* 0x004fe60000001808 */
[----:B------:R-:W2:Y:S04]  /*57d90*/  LDL.LU.64 R10, [R1+0x24b0] ;  /* 0x0024b000010a7983 */ /* 0x000ea80000300a00 */
[----:B------:R-:W2:Y:S04]  /*57da0*/  LDL.LU.64 R8, [R1+0x24a8] ;  /* 0x0024a80001087983 */ /* 0x000ea80000300a00 */
[----:B------:R-:W-:Y:S04]  /*57db0*/  STL.64 [R1+0x2258], R22 ;  /* 0x0022581601007387 */ /* 0x000fe80000100a00 */
[----:B------:R0:W-:Y:S04]  /*57dc0*/  STL.64 [R1+0x2250], R20 ;  /* 0x0022501401007387 */ /* 0x0001e80000100a00 */
[----:B------:R1:W-:Y:S04]  /*57dd0*/  STL.64 [R1+0x480], R12 ;  /* 0x0004800c01007387 */ /* 0x0003e80000100a00 */
[----:B------:R1:W-:Y:S04]  /*57de0*/  STL.64 [R1+0x488], R14 ;  /* 0x0004880e01007387 */ /* 0x0003e80000100a00 */
[----:B0-----:R-:W3:Y:S04]  /*57df0*/  LDL.LU R20, [R1+0x220] ;  /* 0x0002200001147983 */ /* 0x001ee80000300800 */
[----:B------:R-:W3:Y:S04]  /*57e00*/  LDL.LU R21, [R1+0x224] ;  /* 0x0002240001157983 */ /* 0x000ee80000300800 */
[----:B------:R-:W3:Y:S04]  /*57e10*/  LDL.LU R22, [R1+0x228] ;  /* 0x0002280001167983 */ /* 0x000ee80000300800 */
[----:B------:R-:W3:Y:S01]  /*57e20*/  LDL.LU R23, [R1+0x22c] ;  /* 0x00022c0001177983 */ /* 0x000ee20000300800 */
[----:B-1----:R-:W-:-:S02]  /*57e30*/  F2FP.F16.E4M3.UNPACK_B R12, R29 ;  /* 0x0000001dff0c723e */ /* 0x002fc400020006ff */
[----:B------:R-:W-:Y:S02]  /*57e40*/  F2FP.F16.E4M3.UNPACK_B R14, R0 ;  /* 0x00000000ff0e723e */ /* 0x000fe400020006ff */
[----:B------:R-:W-:Y:S02]  /*57e50*/  F2FP.F16.E4M3.UNPACK_B R13, R27 ;  /* 0x0000001bff0d723e */ /* 0x000fe400020006ff */
[----:B------:R-:W-:Y:S01]  /*57e60*/  F2FP.F16.E4M3.UNPACK_B R15, R26 ;  /* 0x0000001aff0f723e */ /* 0x000fe200020006ff */
[----:B------:R-:W3:Y:S04]  /*57e70*/  LDL.LU R29, [R1+0x24a4] ;  /* 0x0024a400011d7983 */ /* 0x000ee80000300800 */
[----:B------:R-:W3:Y:S02]  /*57e80*/  LDL.LU R0, [R1+0x24a0] ;  /* 0x0024a00001007983 */ /* 0x000ee40000300800 */
[----:B--2---:R-:W-:Y:S02]  /*57e90*/  HMMA.16816.F32 R24, R12, R24, R8 ;  /* 0x000000180c18723c */ /* 0x004fe40000001808 */
[----:B------:R-:W2:Y:S04]  /*57ea0*/  LDL.LU.64 R10, [R1+0x2498] ;  /* 0x00249800010a7983 */ /* 0x000ea80000300a00 */
[----:B------:R-:W2:-:S13]  /*57eb0*/  LDL.LU.64 R8, [R1+0x2490] ;  /* 0x0024900001087983 */ /* 0x000e9a0000300a00 */
[----:B------:R-:W-:Y:S04]  /*57ec0*/  STL.64 [R1+0x470], R24 ;  /* 0x0004701801007387 */ /* 0x000fe80000100a00 */
[----:B------:R0:W-:Y:S04]  /*57ed0*/  STL.64 [R1+0x478], R26 ;  /* 0x0004781a01007387 */ /* 0x0001e80000100a00 */
[----:B0-----:R-:W2:Y:S02]  /*57ee0*/  LDL.LU.64 R26, [R1+0x2488] ;  /* 0x00248800011a7983 */ /* 0x001ea40000300a00 */
[----:B--2---:R-:W-:Y:S02]  /*57ef0*/  HMMA.16816.F32 R24, R12, R26, R8 ;  /* 0x0000001a0c18723c */ /* 0x004fe40000001808 */
[----:B------:R-:W2:Y:S04]  /*57f00*/  LDL.LU.64 R10, [R1+0x2480] ;  /* 0x00248000010a7983 */ /* 0x000ea80000300a00 */
[----:B------:R-:W2:-:S13]  /*57f10*/  LDL.LU.64 R8, [R1+0x2478] ;  /* 0x0024780001087983 */ /* 0x000e9a0000300a00 */
[----:B------:R0:W-:Y:S04]  /*57f20*/  STL.64 [R1+0x450], R24 ;  /* 0x0004501801007387 */ /* 0x0001e80000100a00 */
[----:B------:R2:W-:Y:S04]  /*57f30*/  STL.64 [R1+0x458], R26 ;  /* 0x0004581a01007387 */ /* 0x0005e80000100a00 */
[----:B0-----:R-:W2:Y:S02]  /*57f40*/  LDL.LU.64 R24, [R1+0x2470] ;  /* 0x0024700001187983 */ /* 0x001ea40000300a00 */
        /* <DEDUP_REMOVED lines=57> */
[----:B------:R-:W-:Y:S04]  /*582e0*/  STL.64 [R1+0x310], R24 ;  /* 0x0003101801007387 */ /* 0x000fe80000100a00 */
[----:B------:R0:W-:Y:S04]  /*582f0*/  STL.64 [R1+0x318], R26 ;  /* 0x0003181a01007387 */ /* 0x0001e80000100a00 */
[----:B0-----:R-:W3:Y:S04]  /*58300*/  LDL.LU.64 R26, [R1+0x2380] ;  /* 0x00238000011a7983 */ /* 0x001ee80000300a00 */
[----:B------:R-:W2:Y:S02]  /*58310*/  LDL.LU.64 R24, [R1+0x2378] ;  /* 0x0023780001187983 */ /* 0x000ea40000300a00 */
[C---:B--2---:R-:W-:Y:S08]  /*58320*/  HMMA.16816.F32 R8, R12.reuse, R24, R8 ;  /* 0x000000180c08723c */ /* 0x044ff00000001808 */
[C---:B---3--:R-:W-:Y:S11]  /*58330*/  HMMA.16816.F32 R24, R12.reuse, R26, R4 ;  /* 0x0000001a0c18723c */ /* 0x048ff60000001804 */
[----:B------:R-:W-:Y:S04]  /*58340*/  STL.64 [R1+0x2f0], R8 ;  /* 0x0002f00801007387 */ /* 0x000fe80000100a00 */
[----:B------:R0:W-:Y:S04]  /*58350*/  STL.64 [R1+0x2f8], R10 ;  /* 0x0002f80a01007387 */ /* 0x0001e80000100a00 */
[----:B0-----:R-:W2:Y:S04]  /*58360*/  LDL.LU.64 R10, [R1+0x2370] ;  /* 0x00237000010a7983 */ /* 0x001ea80000300a00 */
[----:B------:R-:W2:Y:S04]  /*58370*/  LDL.LU.64 R8, [R1+0x2368] ;  /* 0x0023680001087983 */ /* 0x000ea80000300a00 */
[----:B------:R-:W3:Y:S04]  /*58380*/  LDL.LU.64 R6, [R1+0x2360] ;  /* 0x0023600001067983 */ /* 0x000ee80000300a00 */
[----:B------:R-:W2:Y:S04]  /*58390*/  LDL.LU.64 R4, [R1+0x2358] ;  /* 0x0023580001047983 */ /* 0x000ea80000300a00 */
[----:B------:R-:W-:Y:S04]  /*583a0*/  STL.64 [R1+0x2d0], R24 ;  /* 0x0002d01801007387 */ /* 0x000fe80000100a00 */
[----:B------:R0:W-:Y:S04]  /*583b0*/  STL.64 [R1+0x2d8], R26 ;  /* 0x0002d81a01007387 */ /* 0x0001e80000100a00 */
[----:B0-----:R-:W3:Y:S04]  /*583c0*/  LDL.LU.64 R26, [R1+0x2350] ;  /* 0x00235000011a7983 */ /* 0x001ee80000300a00 */
[----:B------:R-:W3:Y:S01]  /*583d0*/  LDL.LU.64 R24, [R1+0x2348] ;  /* 0x0023480001187983 */ /* 0x000ee20000300a00 */
        /* <DEDUP_REMOVED lines=10> */
[----:B0-----:R-:W4:Y:S04]  /*58480*/  LDL.LU.64 R6, [R1+0x2320] ;  /* 0x0023200001067983 */ /* 0x001f280000300a00 */
[----:B------:R-:W4:Y:S01]  /*58490*/  LDL.LU.64 R4, [R1+0x2318] ;  /* 0x0023180001047983 */ /* 0x000f220000300a00 */
[C---:B--2---:R-:W-:Y:S08]  /*584a0*/  HMMA.16816.F32 R8, R12.reuse, R24, R8 ;  /* 0x000000180c08723c */ /* 0x044ff00000001808 */
[C---:B---3--:R-:W-:Y:S11]  /*584b0*/  HMMA.16816.F32 R24, R12.reuse, R26, R16 ;  /* 0x0000001a0c18723c */ /* 0x048ff60000001810 */
[----:B------:R-:W-:Y:S04]  /*584c0*/  STL.64 [R1+0x260], R8 ;  /* 0x0002600801007387 */ /* 0x000fe80000100a00 */
[----:B------:R0:W-:Y:S04]  /*584d0*/  STL.64 [R1+0x268], R10 ;  /* 0x0002680a01007387 */ /* 0x0001e80000100a00 */
[----:B0-----:R-:W2:Y:S04]  /*584e0*/  LDL.LU.64 R10, [R1+0x2310] ;  /* 0x00231000010a7983 */ /* 0x001ea80000300a00 */
[----:B------:R-:W3:Y:S04]  /*584f0*/  LDL.LU.64 R8, [R1+0x2308] ;  /* 0x0023080001087983 */ /* 0x000ee80000300a00 */
[----:B------:R-:W2:Y:S04]  /*58500*/  LDL.LU.64 R18, [R1+0x2300] ;  /* 0x0023000001127983 */ /* 0x000ea80000300a00 */
[----:B------:R-:W2:Y:S01]  /*58510*/  LDL.LU.64 R16, [R1+0x22f8] ;  /* 0x0022f80001107983 */ /* 0x000ea20000300a00 */
[C---:B----4-:R-:W-:Y:S03]  /*58520*/  HMMA.16816.F32 R4, R12.reuse, R28, R4 ;  /* 0x0000001c0c04723c */ /* 0x050fe60000001804 */
[----:B------:R-:W-:Y:S04]  /*58530*/  STL.64 [R1+0x240], R24 ;  /* 0x0002401801007387 */ /* 0x000fe80000100a00 */
[----:B------:R0:W-:Y:S04]  /*58540*/  STL.64 [R1+0x248], R26 ;  /* 0x0002481a01007387 */ /* 0x0001e80000100a00 */
[----:B0-----:R-:W4:Y:S04]  /*58550*/  LDL.LU.64 R26, [R1+0x22f0] ;  /* 0x0022f000011a7983 */ /* 0x001f280000300a00 */
[----:B------:R-:W4:Y:S01]  /*58560*/  LDL.LU.64 R24, [R1+0x22e8] ;  /* 0x0022e80001187983 */ /* 0x000f220000300a00 */
[C---:B---3--:R-:W-:Y:S08]  /*58570*/  HMMA.16816.F32 R20, R12.reuse, R8, R20 ;  /* 0x000000080c14723c */ /* 0x048ff00000001814 */
[C---:B--2---:R-:W-:Y:S11]  /*58580*/  HMMA.16816.F32 R8, R12.reuse, R10, R16 ;  /* 0x0000000a0c08723c */ /* 0x044ff60000001810 */
[----:B------:R0:W-:Y:S04]  /*58590*/  STL.64 [R1+0x220], R20 ;  /* 0x0002201401007387 */ /* 0x0001e80000100a00 */
[----:B------:R1:W-:Y:S04]  /*585a0*/  STL.64 [R1+0x228], R22 ;  /* 0x0002281601007387 */ /* 0x0003e80000100a00 */
[----:B0-----:R-:W2:Y:S04]  /*585b0*/  LDL.LU R20, [R1+0xc0] ;  /* 0x0000c00001147983 */ /* 0x001ea80000300800 */
[----:B------:R0:W-:Y:S04]  /*585c0*/  STL.64 [R1+0x200], R8 ;  /* 0x0002000801007387 */ /* 0x0001e80000100a00 */
[----:B------:R3:W-:Y:S04]  /*585d0*/  STL.64 [R1+0x208], R10 ;  /* 0x0002080a01007387 */ /* 0x0007e80000100a00 */
[----:B------:R0:W-:Y:S04]  /*585e0*/  STL.64 [R1+0x1e0], R4 ;  /* 0x0001e00401007387 */ /* 0x0001e80000100a00 */
[----:B------:R0:W-:Y:S04]  /*585f0*/  STL.64 [R1+0x1e8], R6 ;  /* 0x0001e80601007387 */ /* 0x0001e80000100a00 */
[----:B------:R-:W2:Y:S04]  /*58600*/  LDL.LU R21, [R1+0xc4] ;  /* 0x0000c40001157983 */ /* 0x000ea80000300800 */
[----:B-1----:R-:W2:Y:S04]  /*58610*/  LDL.LU R22, [R1+0xc8] ;  /* 0x0000c80001167983 */ /* 0x002ea80000300800 */
[----:B------:R-:W2:Y:S04]  /*58620*/  LDL.LU R23, [R1+0xcc] ;  /* 0x0000cc0001177983 */ /* 0x000ea80000300800 */
[----:B------:R-:W2:Y:S04]  /*58630*/  LDL.LU R16, [R1+0x100] ;  /* 0x0001000001107983 */ /* 0x000ea80000300800 */
[----:B------:R-:W2:Y:S04]  /*58640*/  LDL.LU R17, [R1+0x104] ;  /* 0x0001040001117983 */ /* 0x000ea80000300800 */
[----:B------:R-:W2:Y:S04]  /*58650*/  LDL.LU R18, [R1+0x108] ;  /* 0x0001080001127983 */ /* 0x000ea80000300800 */
[----:B------:R-:W2:Y:S04]  /*58660*/  LDL.LU R19, [R1+0x10c] ;  /* 0x00010c0001137983 */ /* 0x000ea80000300800 */
[----:B0-----:R-:W2:Y:S04]  /*58670*/  LDL.LU R8, [R1+0x140] ;  /* 0x0001400001087983 */ /* 0x001ea80000300800 */
[----:B------:R-:W2:Y:S04]  /*58680*/  LDL.LU R9, [R1+0x144] ;  /* 0x0001440001097983 */ /* 0x000ea80000300800 */
[----:B---3--:R-:W3:Y:S04]  /*58690*/  LDL.LU R10, [R1+0x148] ;  /* 0x00014800010a7983 */ /* 0x008ee80000300800 */
[----:B------:R-:W3:Y:S04]  /*586a0*/  LDL.LU R11, [R1+0x14c] ;  /* 0x00014c00010b7983 */ /* 0x000ee80000300800 */
        /* <DEDUP_REMOVED lines=12> */
[----:B0-----:R-:W4:Y:S04]  /*58770*/  LDL.LU R4, [R1+0x1c0] ;  /* 0x0001c00001047983 */ /* 0x001f280000300800 */
[----:B------:R-:W4:Y:S04]  /*58780*/  LDL.LU R5, [R1+0x1c4] ;  /* 0x0001c40001057983 */ /* 0x000f280000300800 */
[----:B------:R-:W4:Y:S04]  /*58790*/  LDL.LU R6, [R1+0x1c8] ;  /* 0x0001c80001067983 */ /* 0x000f280000300800 */
[----:B------:R-:W4:Y:S04]  /*587a0*/  LDL.LU R7, [R1+0x1cc] ;  /* 0x0001cc0001077983 */ /* 0x000f280000300800 */
[----:B---3--:R-:W-:Y:S04]  /*587b0*/  STL.64 [R1+0x22a8], R10 ;  /* 0x0022a80a01007387 */ /* 0x008fe80000100a00 */
[----:B------:R0:W-:Y:S04]  /*587c0*/  STL.64 [R1+0x22a0], R8 ;  /* 0x0022a00801007387 */ /* 0x0001e80000100a00 */
[----:B0-----:R-:W2:Y:S04]  /*587d0*/  LDL.LU R8, [R1+0x160] ;  /* 0x0001600001087983 */ /* 0x001ea80000300800 */
[----:B------:R-:W2:Y:S04]  /*587e0*/  LDL.LU R9, [R1+0x164] ;  /* 0x0001640001097983 */ /* 0x000ea80000300800 */
[----:B------:R-:W2:Y:S04]  /*587f0*/  LDL.LU R10, [R1+0x168] ;  /* 0x00016800010a7983 */ /* 0x000ea80000300800 */
[----:B------:R-:W2:Y:S04]  /*58800*/  LDL.LU R11, [R1+0x16c] ;  /* 0x00016c00010b7983 */ /* 0x000ea80000300800 */
[----:B------:R-:W-:Y:S04]  /*58810*/  STL.64 [R1+0x2288], R18 ;  /* 0x0022881201007387 */ /* 0x000fe80000100a00 */
[----:B------:R0:W-:Y:S04]  /*58820*/  STL.64 [R1+0x2280], R16 ;  /* 0x0022801001007387 */ /* 0x0001e80000100a00 */
[----:B0-----:R-:W3:Y:S04]  /*58830*/  LDL.LU R16, [R1+0x120] ;  /* 0x0001200001107983 */ /* 0x001ee80000300800 */
[----:B------:R-:W3:Y:S04]  /*58840*/  LDL.LU R17, [R1+0x124] ;  /* 0x0001240001117983 */ /* 0x000ee80000300800 */
[----:B------:R-:W3:Y:S04]  /*58850*/  LDL.LU R18, [R1+0x128] ;  /* 0x0001280001127983 */ /* 0x000ee80000300800 */
[----:B------:R-:W3:Y:S04]  /*58860*/  LDL.LU R19, [R1+0x12c] ;  /* 0x00012c0001137983 */ /* 0x000ee80000300800 */
[----:B------:R-:W-:Y:S04]  /*58870*/  STL.64 [R1+0x2268], R22 ;  /* 0x0022681601007387 */ /* 0x000fe80000100a00 */
[----:B------:R0:W-:Y:S04]  /*58880*/  STL.64 [R1+0x2260], R20 ;  /* 0x0022601401007387 */ /* 0x0001e80000100a00 */
[----:B0-----:R-:W2:Y:S04]  /*58890*/  LDL.LU R20, [R1+0xe0] ;  /* 0x0000e00001147983 */ /* 0x001ea80000300800 */
[----:B------:R-:W2:Y:S04]  /*588a0*/  LDL.LU R21, [R1+0xe4] ;  /* 0x0000e40001157983 */ /* 0x000ea80000300800 */
[----:B------:R-:W2:Y:S04]  /*588b0*/  LDL.LU R22, [R1+0xe8] ;  /* 0x0000e80001167983 */ /* 0x000ea80000300800 */
[----:B------:R-:W2:Y:S04]  /*588c0*/  LDL.LU R23, [R1+0xec] ;  /* 0x0000ec0001177983 */ /* 0x000ea80000300800 */
[----:B------:R-:W2:Y:S04]  /*588d0*/  LDL.LU R29, [R1+0x4ec] ;  /* 0x0004ec00011d7983 */ /* 0x000ea80000300800 */
[----:B------:R-:W2:Y:S01]  /*588e0*/  LDL.LU R28, [R1+0x51c] ;  /* 0x00051c00011c7983 */ /* 0x000ea20000300800 */
[----:B----4-:R-:W-:-:S15]  /*588f0*/  HMMA.16816.F32 R4, R12, R26, R4 ;  /* 0x0000001a0c04723c */ /* 0x010fde0000001804 */
[----:B------:R-:W-:-:S04]  /*58900*/  NOP ;  /* 0x0000000000007918 */ /* 0x000fc80000000000 */
[----:B------:R-:W-:Y:S04]  /*58910*/  STL.64 [R1+0x1c0], R4 ;  /* 0x0001c00401007387 */ /* 0x000fe80000100a00 */
[----:B------:R0:W-:Y:S04]  /*58920*/  STL.64 [R1+0x1c8], R6 ;  /* 0x0001c80601007387 */ /* 0x0001e80000100a00 */
[----:B0-----:R-:W4:Y:S04]  /*58930*/  LDL.LU.64 R6, [R1+0x22e0] ;  /* 0x0022e00001067983 */ /* 0x001f280000300a00 */
[----:B------:R-:W4:Y:S02]  /*58940*/  LDL.LU.64 R4, [R1+0x22d8] ;  /* 0x0022d80001047983 */ /* 0x000f240000300a00 */
[----:B----4-:R-:W-:Y:S02]  /*58950*/  HMMA.16816.F32 R24, R12, R24, R4 ;  /* 0x000000180c18723c */ /* 0x010fe40000001804 */
[----:B------:R-:W4:Y:S04]  /*58960*/  LDL.LU.64 R6, [R1+0x22d0] ;  /* 0x0022d00001067983 */ /* 0x000f280000300a00 */
[----:B------:R-:W4:-:S13]  /*58970*/  LDL.LU.64 R4, [R1+0x22c8] ;  /* 0x0022c80001047983 */ /* 0x000f1a0000300a00 */
[----:B------:R0:W-:Y:S04]  /*58980*/  STL.64 [R1+0x1a0], R24 ;  /* 0x0001a01801007387 */ /* 0x0001e80000100a00 */
[----:B------:R1:W-:Y:S04]  /*58990*/  STL.64 [R1+0x1a8], R26 ;  /* 0x0001a81a01007387 */ /* 0x0003e80000100a00 */
[----:B0-----:R-:W2:Y:S04]  /*589a0*/  LDL.LU R24, [R1+0xd0] ;  /* 0x0000d00001187983 */ /* 0x001ea80000300800 */
[----:B------:R-:W2:Y:S01]  /*589b0*/  LDL.LU R25, [R1+0xd4] ;  /* 0x0000d40001197983 */ /* 0x000ea20000300800 */
[----:B-1----:R-:W-:-:S03]  /*589c0*/  IMAD.MOV.U32 R26, RZ, RZ, R0 ;  /* 0x000000ffff1a7224 */ /* 0x002fc600078e0000 */
[----:B------:R-:W2:Y:S04]  /*589d0*/  LDL.LU R0, [R1+0x22c0] ;  /* 0x0022c00001007983 */ /* 0x000ea80000300800 */
[----:B------:R-:W2:Y:S01]  /*589e0*/  LDL.LU R27, [R1+0xdc] ;  /* 0x0000dc00011b7983 */ /* 0x000ea20000300800 */
[C---:B----4-:R-:W-:Y:S03]  /*589f0*/  HMMA.16816.F32 R4, R12.reuse, R2, R4 ;  /* 0x000000020c04723c */ /* 0x050fe60000001804 */
[----:B--2---:R-:W-:Y:S04]  /*58a00*/  STL.64 [R1+0x2248], R26 ;  /* 0x0022481a01007387 */ /* 0x004fe80000100a00 */
[----:B------:R0:W-:Y:S04]  /*58a10*/  STL.64 [R1+0x2240], R24 ;  /* 0x0022401801007387 */ /* 0x0001e80000100a00 */
[----:B0-----:R-:W2:Y:S04]  /*58a20*/  LDL.LU R24, [R1+0xb0] ;  /* 0x0000b00001187983 */ /* 0x001ea80000300800 */
[----:B------:R-:W2:Y:S04]  /*58a30*/  LDL.LU R25, [R1+0xb4] ;  /* 0x0000b40001197983 */ /* 0x000ea80000300800 */
[----:B------:R-:W2:Y:S04]  /*58a40*/  LDL.LU R26, [R1+0xb8] ;  /* 0x0000b800011a7983 */ /* 0x000ea80000300800 */
[----:B------:R-:W-:Y:S04]  /*58a50*/  STL.64 [R1+0x180], R4 ;  /* 0x0001800401007387 */ /* 0x000fe80000100a00 */
[----:B------:R0:W-:Y:S04]  /*58a60*/  STL.64 [R1+0x188], R6 ;  /* 0x0001880601007387 */ /* 0x0001e80000100a00 */
[----:B0-----:R-:W4:Y:S04]  /*58a70*/  LDL.LU.64 R6, [R1+0x22b8] ;  /* 0x0022b80001067983 */ /* 0x001f280000300a00 */
[----:B------:R-:W2:Y:S04]  /*58a80*/  LDL.LU.64 R4, [R1+0x22b0] ;  /* 0x0022b00001047983 */ /* 0x000ea80000300a00 */
[----:B------:R-:W3:Y:S04]  /*58a90*/  LDL.LU R2, [R1+0x1d68] ;  /* 0x001d680001027983 */ /* 0x000ee80000300800 */
[----:B------:R-:W3:Y:S01]  /*58aa0*/  LDL.LU R3, [R1+0x1d70] ;  /* 0x001d700001037983 */ /* 0x000ee20000300800 */
[----:B--2---:R-:W-:-:S15]  /*58ab0*/  HMMA.16816.F32 R8, R12, R4, R8 ;  /* 0x000000040c08723c */ /* 0x004fde0000001808 */
[----:B------:R-:W-:-:S04]  /*58ac0*/  NOP ;  /* 0x0000000000007918 */ /* 0x000fc80000000000 */
[----:B------:R-:W-:Y:S04]  /*58ad0*/  STL.64 [R1+0x160], R8 ;  /* 0x0001600801007387 */ /* 0x000fe80000100a00 */
[----:B------:R0:W-:Y:S04]  /*58ae0*/  STL.64 [R1+0x168], R10 ;  /* 0x0001680a01007387 */ /* 0x0001e80000100a00 */
[----:B0-----:R-:W4:Y:S04]  /*58af0*/  LDL.LU.64 R10, [R1+0x22a8] ;  /* 0x0022a800010a7983 */ /* 0x001f280000300a00 */
[----:B------:R-:W4:Y:S04]  /*58b00*/  LDL.LU.64 R8, [R1+0x22a0] ;  /* 0x0022a00001087983 */ /* 0x000f280000300a00 */
[----:B------:R-:W2:Y:S04]  /*58b10*/  LDL.LU R4, [R1+0x1d78] ;  /* 0x001d780001047983 */ /* 0x000ea80000300800 */
[----:B------:R-:W2:Y:S01]  /*58b20*/  LDL.LU R5, [R1+0x1d80] ;  /* 0x001d800001057983 */ /* 0x000ea20000300800 */
[----:B----4-:R-:W-:-:S15]  /*58b30*/  HMMA.16816.F32 R8, R12, R6, R8 ;  /* 0x000000060c08723c */ /* 0x010fde0000001808 */
[----:B------:R-:W-:-:S04]  /*58b40*/  NOP ;  /* 0x0000000000007918 */ /* 0x000fc80000000000 */
[----:B------:R-:W-:Y:S04]  /*58b50*/  STL.64 [R1+0x140], R8 ;  /* 0x0001400801007387 */ /* 0x000fe80000100a00 */
[----:B------:R0:W-:Y:S04]  /*58b60*/  STL.64 [R1+0x148], R10 ;  /* 0x0001480a01007387 */ /* 0x0001e80000100a00 */
[----:B0-----:R-:W4:Y:S04]  /*58b70*/  LDL.LU.64 R10, [R1+0x2298] ;  /* 0x00229800010a7983 */ /* 0x001f280000300a00 */
[----:B------:R-:W3:Y:S04]  /*58b80*/  LDL.LU.64 R8, [R1+0x2290] ;  /* 0x0022900001087983 */ /* 0x000ee80000300a00 */
[----:B------:R-:W2:Y:S04]  /*58b90*/  LDL.LU R6, [R1+0x1d84] ;  /* 0x001d840001067983 */ /* 0x000ea80000300800 */
[----:B------:R-:W2:Y:S01]  /*58ba0*/  LDL.LU R7, [R1+0x4e8] ;  /* 0x0004e80001077983 */ /* 0x000ea20000300800 */
[----:B---3--:R-:W-:-:S15]  /*58bb0*/  HMMA.16816.F32 R16, R12, R8, R16 ;  /* 0x000000080c10723c */ /* 0x008fde0000001810 */
[----:B------:R-:W-:-:S04]  /*58bc0*/  NOP ;  /* 0x0000000000007918 */ /* 0x000fc80000000000 */
[----:B------:R-:W-:Y:S04]  /*58bd0*/  STL.64 [R1+0x120], R16 ;  /* 0x0001201001007387 */ /* 0x000fe80000100a00 */
[----:B------:R0:W-:Y:S04]  /*58be0*/  STL.64 [R1+0x128], R18 ;  /* 0x0001281201007387 */ /* 0x0001e80000100a00 */
[----:B0-----:R-:W4:Y:S04]  /*58bf0*/  LDL.LU.64 R18, [R1+0x2288] ;  /* 0x0022880001127983 */ /* 0x001f280000300a00 */
[----:B------:R-:W4:Y:S04]  /*58c00*/  LDL.LU.64 R16, [R1+0x2280] ;  /* 0x0022800001107983 */ /* 0x000f280000300a00 */
[----:B------:R-:W2:Y:S04]  /*58c10*/  LDL.LU R8, [R1+0x1d7c] ;  /* 0x001d7c0001087983 */ /* 0x000ea80000300800 */
[----:B------:R-:W3:Y:S01]  /*58c20*/  LDL.LU R9, [R1+0x518] ;  /* 0x0005180001097983 */ /* 0x000ee20000300800 */
[----:B----4-:R-:W-:-:S15]  /*58c30*/  HMMA.16816.F32 R16, R12, R10, R16 ;  /* 0x0000000a0c10723c */ /* 0x010fde0000001810 */
[----:B------:R-:W-:-:S04]  /*58c40*/  NOP ;  /* 0x0000000000007918 */ /* 0x000fc80000000000 */
        /* <DEDUP_REMOVED lines=11> */
[----:B------:R-:W4:Y:S01]  /*58d00*/  LDL.LU.64 R20, [R1+0x2260] ;  /* 0x0022600001147983 */ /* 0x000f220000300a00 */
[----:B------:R-:W-:Y:S01]  /*58d10*/  IMAD.MOV.U32 R27, RZ, RZ, R0 ;  /* 0x000000ffff1b7224 */ /* 0x000fe200078e0000 */
[----:B----4-:R-:W-:Y:S02]  /*58d20*/  HMMA.16816.F32 R16, R12, R18, R20 ;  /* 0x000000120c10723c */ /* 0x010fe40000001814 */
[----:B------:R-:W2:Y:S04]  /*58d30*/  LDL.LU.64 R22, [R1+0x2258] ;  /* 0x0022580001167983 */ /* 0x000ea80000300a00 */
[----:B------:R-:W4:-:S13]  /*58d40*/  LDL.LU.64 R20, [R1+0x2250] ;  /* 0x0022500001147983 */ /* 0x000f1a0000300a00 */
[----:B------:R0:W-:Y:S04]  /*58d50*/  STL.64 [R1+0xc0], R16 ;  /* 0x0000c01001007387 */ /* 0x0001e80000100a00 */
[----:B------:R1:W-:Y:S01]  /*58d60*/  STL [R1+0xc8], R18 ;  /* 0x0000c81201007387 */ /* 0x0003e20000100800 */
[----:B------:R-:W-:-:S03]  /*58d70*/  IMAD.MOV.U32 R0, RZ, RZ, R19 ;  /* 0x000000ffff007224 */ /* 0x000fc600078e0013 */
[----:B0-----:R-:W2:Y:S04]  /*58d80*/  LDL.LU R16, [R1+0xa0] ;  /* 0x0000a00001107983 */ /* 0x001ea80000300800 */
[----:B------:R-:W2:Y:S04]  /*58d90*/  LDL.LU R17, [R1+0xa4] ;  /* 0x0000a40001117983 */ /* 0x000ea80000300800 */
[----:B-1----:R-:W2:Y:S04]  /*58da0*/  LDL.LU R18, [R1+0xa8] ;  /* 0x0000a80001127983 */ /* 0x002ea80000300800 */
[----:B------:R-:W2:Y:S04]  /*58db0*/  LDL.LU R19, [R1+0xac] ;  /* 0x0000ac0001137983 */ /* 0x000ea80000300800 */
[----:B------:R-:W-:Y:S01]  /*58dc0*/  STL [R1+0x1e98], R0 ;  /* 0x001e980001007387 */ /* 0x000fe20000100800 */
[----:B----4-:R-:W-:-:S15]  /*58dd0*/  HMMA.16816.F32 R24, R12, R20, R24 ;  /* 0x000000140c18723c */ /* 0x010fde0000001818 */
[----:B------:R-:W-:-:S04]  /*58de0*/  NOP ;  /* 0x0000000000007918 */ /* 0x000fc80000000000 */
[----:B------:R-:W-:Y:S04]  /*58df0*/  STL.64 [R1+0xb0], R24 ;  /* 0x0000b01801007387 */ /* 0x000fe80000100a00 */
[----:B------:R0:W-:Y:S04]  /*58e00*/  STL.64 [R1+0xb8], R26 ;  /* 0x0000b81a01007387 */ /* 0x0001e80000100a00 */
[----:B0-----:R-:W4:Y:S04]  /*58e10*/  LDL.LU.64 R26, [R1+0x2248] ;  /* 0x00224800011a7983 */ /* 0x001f280000300a00 */
[----:B------:R-:W4:Y:S01]  /*58e20*/  LDL.LU.64 R24, [R1+0x2240] ;  /* 0x0022400001187983 */ /* 0x000f220000300a00 */
[----:B--2---:R-:W-:Y:S01]  /*58e30*/  HMMA.16816.F32 R12, R12, R22, R16 ;  /* 0x000000160c0c723c */ /* 0x004fe20000001810 */
[----:B---3--:R-:W-:-:S02]  /*58e40*/  IMAD R2, R2, 0x100, R10 ;  /* 0x0000010002027824 */ /* 0x008fc400078e020a */
[----:B------:R-:W-:Y:S02]  /*58e50*/  IMAD R3, R3, 0x100, R11 ;  /* 0x0000010003037824 */ /* 0x000fe400078e020b */
[----:B------:R-:W-:Y:S02]  /*58e60*/  IMAD R4, R4, 0x100, R8 ;  /* 0x0000010004047824 */ /* 0x000fe400078e0208 */
[----:B------:R-:W-:Y:S01]  /*58e70*/  IMAD R5, R5, 0x100, R6 ;  /* 0x0000010005057824 */ /* 0x000fe200078e0206 */
[----:B------:R-:W-:Y:S02]  /*58e80*/  F2FP.F16.E4M3.UNPACK_B R6, R7.H1 ;  /* 0x00000007ff06723e */ /* 0x000fe400030006ff */
[----:B------:R-:W-:-:S09]  /*58e90*/  F2FP.F16.E4M3.UNPACK_B R7, R29.H1 ;  /* 0x0000001dff07723e */ /* 0x000fd200030006ff */
[----:B------:R0:W-:Y:S01]  /*58ea0*/  STL.64 [R1+0xa0], R12 ;  /* 0x0000a00c01007387 */ /* 0x0001e20000100a00 */
[----:B------:R-:W-:-:S03]  /*58eb0*/  IMAD.MOV.U32 R0, RZ, RZ, R15 ;  /* 0x000000ffff007224 */ /* 0x000fc600078e000f */
[----:B------:R1:W-:Y:S01]  /*58ec0*/  STL [R1+0xa8], R14 ;  /* 0x0000a80e01007387 */ /* 0x0003e20000100800 */
[----:B------:R-:W-:-:S03]  /*58ed0*/  F2FP.F16.E4M3.UNPACK_B R15, R5 ;  /* 0x00000005ff0f723e */ /* 0x000fc600020006ff */
[----:B------:R-:W-:Y:S04]  /*58ee0*/  STL [R1+0x2018], R0 ;  /* 0x0020180001007387 */ /* 0x000fe80000100800 */
[----:B------:R-:W2:Y:S01]  /*58ef0*/  LDL.LU R29, [R1+0x548] ;  /* 0x00054800011d7983 */ /* 0x000ea20000300800 */
[----:B0-----:R-:W-:Y:S02]  /*58f00*/  F2FP.F16.E4M3.UNPACK_B R12, R2 ;  /* 0x00000002ff0c723e */ /* 0x001fe400020006ff */
[----:B-1----:R-:W-:Y:S02]  /*58f10*/  F2FP.F16.E4M3.UNPACK_B R14, R3 ;  /* 0x00000003ff0e723e */ /* 0x002fe400020006ff */
[----:B------:R-:W-:Y:S01]  /*58f20*/  F2FP.F16.E4M3.UNPACK_B R13, R4 ;  /* 0x00000004ff0d723e */ /* 0x000fe200020006ff */
[----:B------:R-:W-:Y:S04]  /*58f30*/  STL [R1+0x98], R6 ;  /* 0x0000980601007387 */ /* 0x000fe80000100800 */
[----:B------:R4:W-:Y:S04]  /*58f40*/  STL [R1+0x9c], R7 ;  /* 0x00009c0701007387 */ /* 0x0009e80000100800 */
[----:B------:R-:W3:Y:S01]  /*58f50*/  LDL.LU R3, [R1+0x54c] ;  /* 0x00054c0001037983 */ /* 0x000ee20000300800 */
[----:B----4-:R-:W-:Y:S03]  /*58f60*/  HMMA.16816.F32 R4, R12, R6, R24 ;  /* 0x000000060c04723c */ /* 0x010fe60000001818 */
[----:B------:R-:W4:-:S15]  /*58f70*/  LDL.LU R24, [R1+0x5a8] ;  /* 0x0005a80001187983 */ /* 0x000f1e0000300800 */
[----:B------:R-:W-:Y:S01]  /*58f80*/  NOP ;  /* 0x0000000000007918 */ /* 0x000fe20000000000 */
[----:B------:R-:W-:Y:S04]  /*58f90*/  STL.64 [R1+0x730], R4 ;  /* 0x0007300401007387 */ /* 0x000fe80000100a00 */
[----:B------:R-:W-:Y:S04]  /*58fa0*/  STL.64 [R1+0x738], R6 ;  /* 0x0007380601007387 */ /* 0x000fe80000100a00 */
[----:B------:R-:W2:Y:S01]  /*58fb0*/  LDL.LU R2, [R1+0x5ac] ;  /* 0x0005ac0001027983 */ /* 0x000ea20000300800 */
[----:B------:R-:W-:-:S03]  /*58fc0*/  F2FP.F16.E4M3.UNPACK_B R20, R9.H1 ;  /* 0x00000009ff14723e */ /* 0x000fc600030006ff */
[----:B--2---:R-:W-:Y:S04]  /*58fd0*/  STL [R1+0x2228], R2 ;  /* 0x0022280201007387 */ /* 0x004fe80000100800 */
[----:B------:R-:W2:Y:S04]  /*58fe0*/  LDL.LU R25, [R1+0x538] ;  /* 0x0005380001197983 */ /* 0x000ea80000300800 */
[----:B------:R-:W2:Y:S04]  /*58ff0*/  LDL.LU R8, [R1+0x190] ;  /* 0x0001900001087983 */ /* 0x000ea80000300800 */
[----:B------:R-:W2:Y:S04]  /*59000*/  LDL.LU R9, [R1+0x194] ;  /* 0x0001940001097983 */ /* 0x000ea80000300800 */
[----:B------:R-:W2:Y:S04]  /*59010*/  LDL.LU R10, [R1+0x198] ;  /* 0x00019800010a7983 */ /* 0x000ea80000300800 */
[----:B------:R-:W2:Y:S01]  /*59020*/  LDL.LU R11, [R1+0x19c] ;  /* 0x00019c00010b7983 */ /* 0x000ea20000300800 */
[----:B------:R-:W-:-:S03]  /*59030*/  F2FP.F16.E4M3.UNPACK_B R21, R28.H1 ;  /* 0x0000001cff15723e */ /* 0x000fc600030006ff */
        /* <DEDUP_REMOVED lines=16> */
[----:B------:R-:W-:Y:S01]  /*59140*/  IMAD.MOV.U32 R22, RZ, RZ, R20 ;  /* 0x000000ffff167224 */ /* 0x000fe200078e0014 */
[----:B------:R-:W-:Y:S01]  /*59150*/  F2FP.F16.E4M3.UNPACK_B R2, R29.H1 ;  /* 0x0000001dff02723e */ /* 0x000fe200030006ff */
[----:B--2---:R-:W-:-:S15]  /*59160*/  HMMA.16816.F32 R8, R12, R20, R8 ;  /* 0x000000140c08723c */ /* 0x004fde0000001808 */
[----:B------:R-:W-:-:S04]  /*59170*/  NOP ;  /* 0x0000000000007918 */ /* 0x000fc80000000000 */
[----:B------:R-:W-:Y:S04]  /*59180*/  STL.64 [R1+0x750], R8 ;  /* 0x0007500801007387 */ /* 0x000fe80000100a00 */
[----:B------:R0:W-:Y:S04]  /*59190*/  STL.64 [R1+0x758], R10 ;  /* 0x0007580a01007387 */ /* 0x0001e80000100a00 */
[----:B0-----:R-:W2:Y:S04]  /*591a0*/  LDL.LU.64 R10, [R1+0x2238] ;  /* 0x00223800010a7983 */ /* 0x001ea80000300a00 */
[----:B------:R-:W2:Y:S04]  /*591b0*/  LDL.LU.64 R8, [R1+0x2230] ;  /* 0x0022300001087983 */ /* 0x000ea80000300a00 */
[----:B------:R-:W2:Y:S04]  /*591c0*/  LDL.LU R29, [R1+0x4dc] ;  /* 0x0004dc00011d7983 */ /* 0x000ea80000300800 */
[----:B------:R0:W-:Y:S04]  /*591d0*/  STL [R1+0x2104], R21 ;  /* 0x0021041501007387 */ /* 0x0001e80000100800 */
[----:B------:R1:W-:Y:S04]  /*591e0*/  STL [R1+0x2100], R22 ;  /* 0x0021001601007387 */ /* 0x0003e80000100800 */
[----:B------:R-:W2:Y:S04]  /*591f0*/  LDL.LU R20, [R1+0x110] ;  /* 0x0001100001147983 */ /* 0x000ea80000300800 */
[----:B0-----:R-:W2:Y:S04]  /*59200*/  LDL.LU R21, [R1+0x114] ;  /* 0x0001140001157983 */ /* 0x001ea80000300800 */
[----:B-1----:R-:W2:Y:S04]  /*59210*/  LDL.LU R22, [R1+0x118] ;  /* 0x0001180001167983 */ /* 0x002ea80000300800 */
[----:B------:R-:W2:Y:S01]  /*59220*/  LDL.LU R23, [R1+0x11c] ;  /* 0x00011c0001177983 */ /* 0x000ea20000300800 */
[----:B---3--:R-:W-:-:S02]  /*59230*/  F2FP.F16.E4M3.UNPACK_B R3, R3.H1 ;  /* 0x00000003ff03723e */ /* 0x008fc400030006ff */
[----:B----4-:R-:W-:Y:S01]  /*59240*/  F2FP.F16.E4M3.UNPACK_B R4, R24.H1 ;  /* 0x00000018ff04723e */ /* 0x010fe200030006ff */
[----:B------:R-:W-:-:S04]  /*59250*/  IMAD.MOV.U32 R24, RZ, RZ, R2 ;  /* 0x000000ffff187224 */ /* 0x000fc800078e0002 */
[----:B--2---:R-:W-:-:S15]  /*59260*/  HMMA.16816.F32 R20, R12, R2, R20 ;  /* 0x000000020c14723c */ /* 0x004fde0000001814 */
[----:B------:R-:W-:-:S04]  /*59270*/  NOP ;  /* 0x0000000000007918 */ /* 0x000fc80000000000 */
[----:B------:R-:W-:Y:S04]  /*59280*/  STL.64 [R1+0x770], R20 ;  /* 0x0007701401007387 */ /* 0x000fe80000100a00 */
[----:B------:R0:W-:Y:S04]  /*59290*/  STL.64 [R1+0x778], R22 ;  /* 0x0007781601007387 */ /* 0x0001e80000100a00 */
[----:B------:R-:W2:Y:S01]  /*592a0*/  LDL.LU R2, [R1+0x2228] ;  /* 0x0022280001027983 */ /* 0x000ea20000300800 */
[----:B0-----:R-:W-:-:S05]  /*592b0*/  IMAD.MOV.U32 R23, RZ, RZ, R3 ;  /* 0x000000ffff177224 */ /* 0x001fca00078e0003 */
[----:B------:R0:W-:Y:S04]  /*592c0*/  STL [R1+0x210c], R23 ;  /* 0x00210c1701007387 */ /* 0x0001e80000100800 */
[----:B------:R-:W3:Y:S04]  /*592d0*/  LDL.LU R20, [R1+0x130] ;  /* 0x0001300001147983 */ /* 0x000ee80000300800 */
[----:B------:R-:W3:Y:S04]  /*592e0*/  LDL.LU R21, [R1+0x134] ;  /* 0x0001340001157983 */ /* 0x000ee80000300800 */
[----:B------:R-:W3:Y:S04]  /*592f0*/  LDL.LU R22, [R1+0x138] ;  /* 0x0001380001167983 */ /* 0x000ee80000300800 */
[----:B0-----:R-:W3:Y:S04]  /*59300*/  LDL.LU R23, [R1+0x13c] ;  /* 0x00013c0001177983 */ /* 0x001ee80000300800 */
[----:B------:R-:W-:Y:S01]  /*59310*/  STL [R1+0x2108], R24 ;  /* 0x0021081801007387 */ /* 0x000fe20000100800 */
[----:B--2---:R-:W-:-:S02]  /*59320*/  F2FP.F16.E4M3.UNPACK_B R5, R2.H1 ;  /* 0x00000002ff05723e */ /* 0x004fc400030006ff */
[----:B------:R-:W-:-:S03]  /*59330*/  F2FP.F16.E4M3.UNPACK_B R2, R25.H1 ;  /* 0x00000019ff02723e */ /* 0x000fc600030006ff */
[----:B------:R-:W-:Y:S02]  /*59340*/  IMAD.MOV.U32 R25, RZ, RZ, R5 ;  /* 0x000000ffff197224 */ /* 0x000fe400078e0005 */
[----:B---3--:R-:W-:-:S15]  /*59350*/  HMMA.16816.F32 R20, R12, R4, R20 ;  /* 0x000000040c14723c */ /* 0x008fde0000001814 */
[----:B------:R-:W-:-:S04]  /*59360*/  NOP ;  /* 0x0000000000007918 */ /* 0x000fc80000000000 */
[----:B------:R-:W-:Y:S04]  /*59370*/  STL.64 [R1+0x790], R20 ;  /* 0x0007901401007387 */ /* 0x000fe80000100a00 */
[----:B------:R0:W-:Y:S04]  /*59380*/  STL.64 [R1+0x798], R22 ;  /* 0x0007981601007387 */ /* 0x0001e80000100a00 */
[----:B------:R-:W-:Y:S01]  /*59390*/  STL [R1+0x2114], R25 ;  /* 0x0021141901007387 */ /* 0x000fe20000100800 */
[----:B0-----:R-:W-:-:S05]  /*593a0*/  IMAD.MOV.U32 R22, RZ, RZ, R4 ;  /* 0x000000ffff167224 */ /* 0x001fca00078e0004 */
[----:B------:R0:W-:Y:S04]  /*593b0*/  STL [R1+0x2110], R22 ;  /* 0x0021101601007387 */ /* 0x0001e80000100800 */
[----:B------:R-:W2:Y:S04]  /*593c0*/  LDL.LU R20, [R1+0x150] ;  /* 0x0001500001147983 */ /* 0x000ea80000300800 */
[----:B------:R-:W2:Y:S04]  /*593d0*/  LDL.LU R21, [R1+0x154] ;  /* 0x0001540001157983 */ /* 0x000ea80000300800 */
[----:B0-----:R-:W2:Y:S04]  /*593e0*/  LDL.LU R22, [R1+0x158] ;  /* 0x0001580001167983 */ /* 0x001ea80000300800 */
[----:B------:R-:W2:Y:S01]  /*593f0*/  LDL.LU R23, [R1+0x15c] ;  /* 0x00015c0001177983 */ /* 0x000ea20000300800 */
[----:B------:R-:W-:-:S02]  /*59400*/  F2FP.F16.E4M3.UNPACK_B R3, R0.H1 ;  /* 0x00000000ff03723e */ /* 0x000fc400030006ff */
[----:B------:R-:W-:Y:S01]  /*59410*/  F2FP.F16.E4M3.UNPACK_B R4, R6.H1 ;  /* 0x00000006ff04723e */ /* 0x000fe200030006ff */
[----:B------:R-:W-:Y:S01]  /*59420*/  IMAD.MOV.U32 R24, RZ, RZ, R2 ;  /* 0x000000ffff187224 */ /* 0x000fe200078e0002 */
[----:B------:R-:W-:Y:S02]  /*59430*/  F2FP.F16.E4M3.UNPACK_B R5, R7.H1 ;  /* 0x00000007ff05723e */ /* 0x000fe400030006ff */
[----:B------:R-:W-:Y:S01]  /*59440*/  F2FP.F16.E4M3.UNPACK_B R0, R28.H1 ;  /* 0x0000001cff00723e */ /* 0x000fe200030006ff */
[----:B--2---:R-:W-:-:S15]  /*59450*/  HMMA.16816.F32 R20, R12, R2, R20 ;  /* 0x000000020c14723c */ /* 0x004fde0000001814 */
[----:B------:R-:W-:-:S04]  /*59460*/  NOP ;  /* 0x0000000000007918 */ /* 0x000fc80000000000 */
[----:B------:R-:W-:Y:S04]  /*59470*/  STL.64 [R1+0x7a0], R20 ;  /* 0x0007a01401007387 */ /* 0x000fe80000100a00 */
[----:B------:R-:W-:Y:S04]  /*59480*/  STL.64 [R1+0x7a8], R22 ;  /* 0x0007a81601007387 */ /* 0x000fe80000100a00 */
[----:B------:R-:W-:Y:S04]  /*59490*/  STL [R1+0x70], R4 ;  /* 0x0000700401007387 */ /* 0x000fe80000100800 */
[----:B------:R-:W-:Y:S04]  /*594a0*/  STL [R1+0x2118], R24 ;  /* 0x0021181801007387 */ /* 0x000fe80000100800 */
[----:B------:R0:W-:Y:S02]  /*594b0*/  STL [R1+0x74], R5 ;  /* 0x0000740501007387 */ /* 0x0001e40000100800 */
[----:B0-----:R-:W-:Y:S01]  /*594c0*/  HMMA.16816.F32 R4, R12, R4, R16 ;  /* 0x000000040c04723c */ /* 0x001fe20000001810 */
[----:B------:R-:W-:Y:S01]  /*594d0*/  IMAD.MOV.U32 R21, RZ, RZ, R3 ;  /* 0x000000ffff157224 */ /* 0x000fe200078e0003 */
[----:B------:R-:W-:-:S02]  /*594e0*/  F2FP.F16.E4M3.UNPACK_B R2, R26.H1 ;  /* 0x0000001aff02723e */ /* 0x000fc400030006ff */
[----:B------:R-:W-:-:S15]  /*594f0*/  F2FP.F16.E4M3.UNPACK_B R3, R27.H1 ;  /* 0x0000001bff03723e */ /* 0x000fde00030006ff */
[----:B------:R-:W-:Y:S04]  /*59500*/  STL.64 [R1+0x7b0], R4 ;  /* 0x0007b00401007387 */ /* 0x000fe80000100a00 */
[----:B------:R0:W-:Y:S02]  /*59510*/  STL.64 [R1+0x7b8], R6 ;  /* 0x0007b80601007387 */ /* 0x0001e40000100a00 */
[----:B0-----:R-:W-:Y:S01]  /*59520*/  HMMA.16816.F32 R4, R12, R2, R8 ;  /* 0x000000020c04723c */ /* 0x001fe20000001808 */
[----:B------:R-:W-:Y:S02]  /*59530*/  IMAD.MOV.U32 R22, RZ, RZ, R2 ;  /* 0x000000ffff167224 */ /* 0x000fe400078e0002 */
[----:B------:R-:W-:Y:S01]  /*59540*/  IMAD.MOV.U32 R23, RZ, RZ, R3 ;  /* 0x000000ffff177224 */ /* 0x000fe200078e0003 */
[----:B------:R0:W-:Y:S02]  /*59550*/  STL [R1+0x60], R0 ;  /* 0x0000600001007387 */ /* 0x0001e40000100800 */
[----:B0-----:R-:W-:-:S13]  /*59560*/  F2FP.F16.E4M3.UNPACK_B R0, R29.H1 ;  /* 0x0000001dff00723e */ /* 0x001fda00030006ff */
[----:B------:R-:W-:Y:S04]  /*59570*/  STL.64 [R1+0x7c0], R4 ;  /* 0x0007c00401007387 */ /* 0x000fe80000100a00 */
[----:B------:R-:W-:Y:S04]  /*59580*/  STL.64 [R1+0x7c8], R6 ;  /* 0x0007c80601007387 */ /* 0x000fe80000100a00 */
[----:B------:R-:W-:Y:S04]  /*59590*/  STL.64 [R1+0x2148], R22 ;  /* 0x0021481601007387 */ /* 0x000fe80000100a00 */
[----:B------:R-:W-:Y:S04]  /*595a0*/  STL [R1+0x2140], R21 ;  /* 0x0021401501007387 */ /* 0x000fe80000100800 */
[----:B------:R-:W2:Y:S04]  /*595b0*/  LDL.LU R8, [R1+0x270] ;  /* 0x0002700001087983 */ /* 0x000ea80000300800 */
        /* <DEDUP_REMOVED lines=11> */
[----:B---3--:R-:W-:Y:S04]  /*59670*/  STL.64 [R1+0x21f0], R10 ;  /* 0x0021f00a01007387 */ /* 0x008fe80000100a00 */
[----:B--2---:R0:W-:Y:S04]  /*59680*/  STL.64 [R1+0x21e8], R8 ;  /* 0x0021e80801007387 */ /* 0x0041e80000100a00 */
[----:B0-----:R-:W2:Y:S04]  /*59690*/  LDL.LU R8, [R1+0x1f0] ;  /* 0x0001f00001087983 */ /* 0x001ea80000300800 */
[----:B------:R-:W2:Y:S04]  /*596a0*/  LDL.LU R9, [R1+0x1f4] ;  /* 0x0001f40001097983 */ /* 0x000ea80000300800 */
[----:B--2---:R-:W-:Y:S04]  /*596b0*/  STL.64 [R1+0x21f8], R8 ;  /* 0x0021f80801007387 */ /* 0x004fe80000100a00 */
[----:B------:R-:W2:Y:S04]  /*596c0*/  LDL.LU R10, [R1+0x1f8] ;  /* 0x0001f800010a7983 */ /* 0x000ea80000300800 */
[----:B------:R-:W2:Y:S04]  /*596d0*/  LDL.LU R11, [R1+0x1fc] ;  /* 0x0001fc00010b7983 */ /* 0x000ea80000300800 */
[----:B------:R-:W3:Y:S04]  /*596e0*/  LDL.LU R25, [R1+0x4f8] ;  /* 0x0004f80001197983 */ /* 0x000ee80000300800 */
[----:B--2---:R0:W-:Y:S04]  /*596f0*/  STL.64 [R1+0x2210], R10 ;  /* 0x0022100a01007387 */ /* 0x0041e80000100a00 */
[----:B0-----:R-:W2:Y:S04]  /*59700*/  LDL.LU.64 R10, [R1+0x60] ;  /* 0x00006000010a7983 */ /* 0x001ea80000300a00 */
        /* <DEDUP_REMOVED lines=30> */
[----:B------:R-:W4:Y:S01]  /*598f0*/  LDL.LU R29, [R1+0x58c] ;  /* 0x00058c00011d7983 */ /* 0x000f220000300800 */
        /* <DEDUP_REMOVED lines=8> */
[----:B------:R-:W-:Y:S02]  /*59980*/  IMAD.MOV.U32 R24, RZ, RZ, R10 ;  /* 0x000000ffff187224 */ /* 0x000fe400078e000a */
[----:B------:R-:W-:Y:S02]  /*59990*/  IMAD.MOV.U32 R25, RZ, RZ, R11 ;  /* 0x000000ffff197224 */ /* 0x000fe400078e000b */
[----:B------:R-:W3:Y:S04]  /*599a0*/  LDL.LU.64 R10, [R1+0x2210] ;  /* 0x00221000010a7983 */ /* 0x000ee80000300a00 */
[----:B------:R-:W-:Y:S04]  /*599b0*/  STL [R1+0x58], R8 ;  /* 0x0000580801007387 */ /* 0x000fe80000100800 */
[----:B------:R0:W-:Y:S04]  /*599c0*/  STL.64 [R1+0x2190], R24 ;  /* 0x0021901801007387 */ /* 0x0001e80000100a00 */
[----:B0-----:R-:W3:Y:S01]  /*599d0*/  LDL.LU R25, [R1+0x50c] ;  /* 0x00050c0001197983 */ /* 0x001ee20000300800 */
[----:B------:R-:W-:Y:S01]  /*599e0*/  F2FP.F16.E4M3.UNPACK_B R24, R0.H1 ;  /* 0x00000000ff18723e */ /* 0x000fe200030006ff */
[----:B------:R-:W-:Y:S01]  /*599f0*/  IMAD.MOV.U32 R0, RZ, RZ, R9 ;  /* 0x000000ffff007224 */ /* 0x000fe200078e0009 */
[----:B--2---:R-:W-:-:S15]  /*59a00*/  HMMA.16816.F32 R20, R12, R8, R20 ;  /* 0x000000080c14723c */ /* 0x004fde0000001814 */
[----:B------:R-:W-:-:S04]  /*59a10*/  NOP ;  /* 0x0000000000007918 */ /* 0x000fc80000000000 */
[----:B------:R-:W-:Y:S04]  /*59a20*/  STL.64 [R1+0x1d0], R20 ;  /* 0x0001d01401007387 */ /* 0x000fe80000100a00 */
[----:B------:R0:W-:Y:S04]  /*59a30*/  STL.64 [R1+0x1d8], R22 ;  /* 0x0001d81601007387 */ /* 0x0001e80000100a00 */
[----:B0-----:R-:W2:Y:S04]  /*59a40*/  LDL.LU.64 R22, [R1+0x2208] ;  /* 0x0022080001167983 */ /* 0x001ea80000300a00 */
[----:B------:R-:W2:Y:S04]  /*59a50*/  LDL.LU.64 R20, [R1+0x2200] ;  /* 0x0022000001147983 */ /* 0x000ea80000300a00 */
[----:B------:R-:W2:Y:S01]  /*59a60*/  LDL.LU.64 R8, [R1+0x21f8] ;  /* 0x0021f80001087983 */ /* 0x000ea20000300a00 */
[----:B---3--:R-:W-:-:S03]  /*59a70*/  F2FP.F16.E4M3.UNPACK_B R25, R25.H1 ;  /* 0x00000019ff19723e */ /* 0x008fc600030006ff */
        /* <DEDUP_REMOVED lines=10> */
[----:B------:R-:W-:-:S05]  /*59b20*/  IMAD.MOV.U32 R0, RZ, RZ, R25 ;  /* 0x000000ffff007224 */ /* 0x000fca00078e0019 */
[----:B------:R-:W-:Y:S04]  /*59b30*/  STL [R1+0x2020], R0 ;  /* 0x0020200001007387 */ /* 0x000fe80000100800 */
[----:B------:R-:W-:Y:S01]  /*59b40*/  STL [R1+0x48], R4 ;  /* 0x0000480401007387 */ /* 0x000fe20000100800 */
[----:B------:R-:W-:Y:S02]  /*59b50*/  F2FP.F16.E4M3.UNPACK_B R2, R2.H1 ;  /* 0x00000002ff02723e */ /* 0x000fe400030006ff */
[----:B------:R-:W-:-:S07]  /*59b60*/  F2FP.F16.E4M3.UNPACK_B R3, R3.H1 ;  /* 0x00000003ff03723e */ /* 0x000fce00030006ff */
[C---:B------:R-:W-:Y:S08]  /*59b70*/  HMMA.16816.F32 R20, R12.reuse, R2, R20 ;  /* 0x000000020c14723c */ /* 0x040ff00000001814 */
[----:B--2---:R-:W-:-:S15]  /*59b80*/  HMMA.16816.F32 R8, R12, R4, R8 ;  /* 0x000000040c08723c */ /* 0x004fde0000001808 */
[----:B------:R-:W-:-:S04]  /*59b90*/  NOP ;  /* 0x0000000000007918 */ /* 0x000fc80000000000 */
[----:B------:R-:W-:Y:S04]  /*59ba0*/  STL.64 [R1+0x210], R8 ;  /* 0x0002100801007387 */ /* 0x000fe80000100a00 */
[----:B------:R0:W-:Y:S04]  /*59bb0*/  STL.64 [R1+0x218], R10 ;  /* 0x0002180a01007387 */ /* 0x0001e80000100a00 */
[----:B0-----:R-:W2:Y:S04]  /*59bc0*/  LDL.LU.64 R10, [R1+0x21e0] ;  /* 0x0021e000010a7983 */ /* 0x001ea80000300a00 */
[----:B------:R-:W2:Y:S01]  /*59bd0*/  LDL.LU.64 R8, [R1+0x21d8] ;  /* 0x0021d80001087983 */ /* 0x000ea20000300a00 */
[----:B------:R-:W-:Y:S01]  /*59be0*/  IMAD.MOV.U32 R0, RZ, RZ, R5 ;  /* 0x000000ffff007224 */ /* 0x000fe200078e0005 */
[----:B------:R-:W-:-:S04]  /*59bf0*/  F2FP.F16.E4M3.UNPACK_B R4, R6.H1 ;  /* 0x00000006ff04723e */ /* 0x000fc800030006ff */
[----:B------:R0:W-:Y:S01]  /*59c00*/  STL [R1+0x2024], R0 ;  /* 0x0020240001007387 */ /* 0x0001e20000100800 */
[----:B------:R-:W-:-:S03]  /*59c10*/  F2FP.F16.E4M3.UNPACK_B R5, R7.H1 ;  /* 0x00000007ff05723e */ /* 0x000fc600030006ff */
[----:B------:R-:W-:Y:S01]  /*59c20*/  STL [R1+0x40], R2 ;  /* 0x0000400201007387 */ /* 0x000fe20000100800 */
[----:B0-----:R-:W-:-:S05]  /*59c30*/  IMAD.MOV.U32 R0, RZ, RZ, R3 ;  /* 0x000000ffff007224 */ /* 0x001fca00078e0003 */
[----:B------:R-:W-:Y:S04]  /*59c40*/  STL [R1+0x2028], R0 ;  /* 0x0020280001007387 */ /* 0x000fe80000100800 */
[----:B------:R-:W-:Y:S04]  /*59c50*/  STL.64 [R1+0x230], R20 ;  /* 0x0002301401007387 */ /* 0x000fe80000100a00 */
[----:B------:R-:W-:Y:S04]  /*59c60*/  STL.64 [R1+0x238], R22 ;  /* 0x0002381601007387 */ /* 0x000fe80000100a00 */
[----:B------:R-:W-:Y:S04]  /*59c70*/  STL [R1+0x38], R4 ;  /* 0x0000380401007387 */ /* 0x000fe80000100800 */
[----:B------:R0:W-:Y:S02]  /*59c80*/  STL [R1+0x3c], R5 ;  /* 0x00003c0501007387 */ /* 0x0001e40000100800 */
[----:B0-----:R-:W-:Y:S01]  /*59c90*/  HMMA.16816.F32 R4, R12, R4, R16 ;  /* 0x000000040c04723c */ /* 0x001fe20000001810 */
[----:B------:R-:W-:-:S02]  /*59ca0*/  F2FP.F16.E4M3.UNPACK_B R2, R26.H1 ;  /* 0x0000001aff02723e */ /* 0x000fc400030006ff */
[----:B------:R-:W-:Y:S02]  /*59cb0*/  F2FP.F16.E4M3.UNPACK_B R3, R27.H1 ;  /* 0x0000001bff03723e */ /* 0x000fe400030006ff */
[----:B------:R-:W-:-:S14]  /*59cc0*/  F2FP.F16.E4M3.UNPACK_B R0, R28.H1 ;  /* 0x0000001cff00723e */ /* 0x000fdc00030006ff */
[----:B------:R-:W-:Y:S04]  /*59cd0*/  STL.64 [R1+0x250], R4 ;  /* 0x0002500401007387 */ /* 0x000fe80000100a00 */
[----:B------:R-:W-:Y:S04]  /*59ce0*/  STL.64 [R1+0x258], R6 ;  /* 0x0002580601007387 */ /* 0x000fe80000100a00 */
[----:B------:R-:W-:Y:S04]  /*59cf0*/  STL [R1+0x30], R2 ;  /* 0x0000300201007387 */ /* 0x000fe80000100800 */
[----:B------:R0:W-:Y:S02]  /*59d00*/  STL [R1+0x28], R0 ;  /* 0x0000280001007387 */ /* 0x0001e40000100800 */
[----:B0-----:R-:W-:-:S05]  /*59d10*/  IMAD.MOV.U32 R0, RZ, RZ, R3 ;  /* 0x000000ffff007224 */ /* 0x001fca00078e0003 */
[----:B------:R0:W-:Y:S02]  /*59d20*/  STL [R1+0x202c], R0 ;  /* 0x00202c0001007387 */ /* 0x0001e40000100800 */
[----:B0-----:R-:W-:Y:S01]  /*59d30*/  F2FP.F16.E4M3.UNPACK_B R0, R29.H1 ;  /* 0x0000001dff00723e */ /* 0x001fe200030006ff */
[----:B--2---:R-:W-:-:S15]  /*59d40*/  HMMA.16816.F32 R4, R12, R2, R8 ;  /* 0x000000020c04723c */ /* 0x004fde0000001808 */
[----:B------:R-:W-:-:S04]  /*59d50*/  NOP ;  /* 0x0000000000007918 */ /* 0x000fc80000000000 */
[----:B------:R-:W-:Y:S04]  /*59d60*/  STL.64 [R1+0x270], R4 ;  /* 0x0002700401007387 */ /* 0x000fe80000100a00 */
[----:B------:R-:W-:Y:S04]  /*59d70*/  STL.64 [R1+0x278], R6 ;  /* 0x0002780601007387 */ /* 0x000fe80000100a00 */
        /* <DEDUP_REMOVED lines=17> */
[----:B------:R-:W2:Y:S04]  /*59e90*/  LDL.LU R2, [R1+0x5c8] ;  /* 0x0005c80001027983 */ /* 0x000ea80000300800 */
[----:B---3--:R-:W-:Y:S04]  /*59ea0*/  STL.64 [R1+0x21a0], R22 ;  /* 0x0021a01601007387 */ /* 0x008fe80000100a00 */
[----:B------:R0:W-:Y:S04]  /*59eb0*/  STL.64 [R1+0x2198], R20 ;  /* 0x0021981401007387 */ /* 0x0001e80000100a00 */
[----:B0-----:R-:W3:Y:S04]  /*59ec0*/  LDL.LU R20, [R1+0x2e0] ;  /* 0x0002e00001147983 */ /* 0x001ee80000300800 */
[----:B------:R-:W3:Y:S04]  /*59ed0*/  LDL.LU R21, [R1+0x2e4] ;  /* 0x0002e40001157983 */ /* 0x000ee80000300800 */
[----:B---3--:R-:W-:Y:S04]  /*59ee0*/  STL.64 [R1+0x21a8], R20 ;  /* 0x0021a81401007387 */ /* 0x008fe80000100a00 */
[----:B------:R-:W3:Y:S04]  /*59ef0*/  LDL.LU R22, [R1+0x2e8] ;  /* 0x0002e80001167983 */ /* 0x000ee80000300800 */
        /* <DEDUP_REMOVED lines=29> */
[----:B----4-:R-:W-:Y:S01]  /*5a0d0*/  F2FP.F16.E4M3.UNPACK_B R20, R0.H1 ;  /* 0x00000000ff14723e */ /* 0x010fe200030006ff */
[----:B------:R-:W-:Y:S01]  /*5a0e0*/  IMAD.MOV.U32 R0, RZ, RZ, R25 ;  /* 0x000000ffff007224 */ /* 0x000fe200078e0019 */
[----:B--2---:R-:W-:-:S15]  /*5a0f0*/  HMMA.16816.F32 R4, R12, R24, R4 ;  /* 0x000000180c04723c */ /* 0x004fde0000001804 */
[----:B------:R-:W-:-:S04]  /*5a100*/  NOP ;  /* 0x0000000000007918 */ /* 0x000fc80000000000 */
[----:B------:R-:W-:Y:S04]  /*5a110*/  STL.64 [R1+0x290], R4 ;  /* 0x0002900401007387 */ /* 0x000fe80000100a00 */
[----:B------:R0:W-:Y:S04]  /*5a120*/  STL.64 [R1+0x298], R6 ;  /* 0x0002980601007387 */ /* 0x0001e80000100a00 */
[----:B0-----:R-:W2:Y:S04]  /*5a130*/  LDL.LU.64 R6, [R1+0x21d0] ;  /* 0x0021d00001067983 */ /* 0x001ea80000300a00 */
[----:B------:R-:W2:Y:S04]  /*5a140*/  LDL.LU.64 R4, [R1+0x21c8] ;  /* 0x0021c80001047983 */ /* 0x000ea80000300a00 */
[----:B------:R-:W4:Y:S04]  /*5a150*/  LDL.LU.64 R24, [R1+0x21c0] ;  /* 0x0021c00001187983 */ /* 0x000f280000300a00 */
[----:B------:R0:W-:Y:S04]  /*5a160*/  STL [R1+0x2030], R0 ;  /* 0x0020300001007387 */ /* 0x0001e80000100800 */
[----:B------:R-:W-:Y:S01]  /*5a170*/  STL [R1+0x20], R20 ;  /* 0x0000201401007387 */ /* 0x000fe20000100800 */
[----:B----4-:R-:W-:-:S07]  /*5a180*/  F2FP.F16.E4M3.UNPACK_B R21, R24.H1 ;  /* 0x00000018ff15723e */ /* 0x010fce00030006ff */
[----:B--2---:R-:W-:Y:S01]  /*5a190*/  HMMA.16816.F32 R4, R12, R20, R4 ;  /* 0x000000140c04723c */ /* 0x004fe20000001804 */
[----:B0-----:R-:W-:-:S15]  /*5a1a0*/  IMAD.MOV.U32 R0, RZ, RZ, R21 ;  /* 0x000000ffff007224 */ /* 0x001fde00078e0015 */
[----:B------:R-:W-:-:S03]  /*5a1b0*/  NOP ;  /* 0x0000000000007918 */ /* 0x000fc60000000000 */
[----:B------:R-:W-:Y:S04]  /*5a1c0*/  STL.64 [R1+0x2c0], R4 ;  /* 0x0002c00401007387 */ /* 0x000fe80000100a00 */
[----:B------:R0:W-:Y:S04]  /*5a1d0*/  STL.64 [R1+0x2c8], R6 ;  /* 0x0002c80601007387 */ /* 0x0001e80000100a00 */
[----:B0-----:R-:W2:Y:S04]  /*5a1e0*/  LDL.LU.64 R6, [R1+0x21b8] ;  /* 0x0021b80001067983 */ /* 0x001ea80000300a00 */
[----:B------:R-:W4:Y:S04]  /*5a1f0*/  LDL.LU.64 R4, [R1+0x21b0] ;  /* 0x0021b00001047983 */ /* 0x000f280000300a00 */
[----:B------:R-:W3:Y:S01]  /*5a200*/  LDL.LU.64 R20, [R1+0x21a8] ;  /* 0x0021a80001147983 */ /* 0x000ee20000300a00 */
[----:B------:R-:W-:-:S03]  /*5a210*/  F2FP.F16.E4M3.UNPACK_B R24, R25.H1 ;  /* 0x00000019ff18723e */ /* 0x000fc600030006ff */
[----:B------:R-:W-:Y:S04]  /*5a220*/  STL [R1+0x2034], R0 ;  /* 0x0020340001007387 */ /* 0x000fe80000100800 */
[----:B------:R-:W-:Y:S01]  /*5a230*/  STL [R1+0x18], R24 ;  /* 0x0000181801007387 */ /* 0x000fe20000100800 */
[----:B----4-:R-:W-:-:S07]  /*5a240*/  F2FP.F16.E4M3.UNPACK_B R25, R5.H1 ;  /* 0x00000005ff19723e */ /* 0x010fce00030006ff */
        /* <DEDUP_REMOVED lines=18> */
[----:B------:R-:W-:Y:S01]  /*5a370*/  IMAD.MOV.U32 R0, RZ, RZ, R3 ;  /* 0x000000ffff007224 */ /* 0x000fe200078e0003 */
[----:B------:R-:W-:-:S02]  /*5a380*/  F2FP.F16.E4M3.UNPACK_B R4, R4.H1 ;  /* 0x00000004ff04723e */ /* 0x000fc400030006ff */
[----:B--2---:R-:W-:Y:S02]  /*5a390*/  F2FP.F16.E4M3.UNPACK_B R5, R6.H1 ;  /* 0x00000006ff05723e */ /* 0x004fe400030006ff */
[----:B------:R-:W-:Y:S01]  /*5a3a0*/  F2FP.F16.E4M3.UNPACK_B R2, R7.H1 ;  /* 0x00000007ff02723e */ /* 0x000fe200030006ff */
[----:B------:R0:W-:Y:S04]  /*5a3b0*/  STL [R1+0x203c], R0 ;  /* 0x00203c0001007387 */ /* 0x0001e80000100800 */
[----:B------:R-:W-:Y:S04]  /*5a3c0*/  STL [R1+0x8], R4 ;  /* 0x0000080401007387 */ /* 0x000fe80000100800 */
[----:B------:R3:W-:Y:S01]  /*5a3d0*/  STL [R1+0xc], R5 ;  /* 0x00000c0501007387 */ /* 0x0007e20000100800 */
[----:B------:R-:W-:-:S02]  /*5a3e0*/  F2FP.F16.E4M3.UNPACK_B R3, R26.H1 ;  /* 0x0000001aff03723e */ /* 0x000fc400030006ff */
[----:B------:R-:W-:Y:S02]  /*5a3f0*/  F2FP.F16.E4M3.UNPACK_B R28, R28.H1 ;  /* 0x0000001cff1c723e */ /* 0x000fe400030006ff */
[----:B------:R-:W-:Y:S01]  /*5a400*/  F2FP.F16.E4M3.UNPACK_B R29, R29.H1 ;  /* 0x0000001dff1d723e */ /* 0x000fe200030006ff */
[----:B0-----:R-:W-:Y:S01]  /*5a410*/  IMAD.MOV.U32 R0, RZ, RZ, R3 ;  /* 0x000000ffff007224 */ /* 0x001fe200078e0003 */
[----:B---3--:R-:W-:-:S15]  /*5a420*/  HMMA.16816.F32 R4, R12, R4, R20 ;  /* 0x000000040c04723c */ /* 0x008fde0000001814 */
[----:B------:R-:W-:-:S04]  /*5a430*/  NOP ;  /* 0x0000000000007918 */ /* 0x000fc80000000000 */
[----:B------:R-:W-:Y:S04]  /*5a440*/  STL.64 [R1+0x320], R4 ;  /* 0x0003200401007387 */ /* 0x000fe80000100a00 */
[----:B------:R0:W-:Y:S02]  /*5a450*/  STL.64 [R1+0x328], R6 ;  /* 0x0003280601007387 */ /* 0x0001e40000100a00 */
[----:B0-----:R-:W-:Y:S02]  /*5a460*/  HMMA.16816.F32 R4, R12, R2, R16 ;  /* 0x000000020c04723c */ /* 0x001fe40000001810 */
[----:B------:R-:W-:Y:S04]  /*5a470*/  STL [R1], R2 ;  /* 0x0000000201007387 */ /* 0x000fe80000100800 */
[----:B------:R-:W-:-:S13]  /*5a480*/  STL [R1+0x20d0], R0 ;  /* 0x0020d00001007387 */ /* 0x000fda0000100800 */
[----:B------:R-:W-:Y:S04]  /*5a490*/  STL.64 [R1+0x340], R4 ;  /* 0x0003400401007387 */ /* 0x000fe80000100a00 */
[----:B------:R0:W-:Y:S04]  /*5a4a0*/  STL.64 [R1+0x348], R6 ;  /* 0x0003480601007387 */ /* 0x0001e80000100a00 */
[----:B------:R-:W2:Y:S04]  /*5a4b0*/  LDL.LU R19, [R1+0x67c] ;  /* 0x00067c0001137983 */ /* 0x000ea80000300800 */
[----:B------:R-:W3:Y:S01]  /*5a4c0*/  LDL.LU R20, [R1+0x3e0] ;  /* 0x0003e00001147983 */ /* 0x000ee20000300800 */
[----:B0-----:R-:W-:-:S15]  /*5a4d0*/  HMMA.16816.F32 R4, R12, R28, R8 ;  /* 0x0000001c0c04723c */ /* 0x001fde0000001808 */
[----:B------:R-:W-:-:S04]  /*5a4e0*/  NOP ;  /* 0x0000000000007918 */ /* 0x000fc80000000000 */
[----:B------:R-:W-:Y:S04]  /*5a4f0*/  STL.64 [R1+0x360], R4 ;  /* 0x0003600401007387 */ /* 0x000fe80000100a00 */
[----:B------:R-:W-:Y:S04]  /*5a500*/  STL.64 [R1+0x368], R6 ;  /* 0x0003680601007387 */ /* 0x000fe80000100a00 */
[----:B------:R-:W3:Y:S04]  /*5a510*/  LDL.LU R21, [R1+0x3e4] ;  /* 0x0003e40001157983 */ /* 0x000ee80000300800 */
[----:B------:R-:W2:Y:S04]  /*5a520*/  LDL.LU R22, [R1+0x3e8] ;  /* 0x0003e80001167983 */ /* 0x000ea80000300800 */
[----:B------:R-:W2:Y:S04]  /*5a530*/  LDL.LU R23, [R1+0x3ec] ;  /* 0x0003ec0001177983 */ /* 0x000ea80000300800 */
[----:B--2---:R-:W-:Y:S04]  /*5a540*/  STL.64 [R1+0x2158], R22 ;  /* 0x0021581601007387 */ /* 0x004fe80000100a00 */
[----:B---3--:R0:W-:Y:S04]  /*5a550*/  STL.64 [R1+0x2150], R20 ;  /* 0x0021501401007387 */ /* 0x0081e80000100a00 */
[----:B0-----:R-:W2:Y:S04]  /*5a560*/  LDL.LU R20, [R1+0x3c0] ;  /* 0x0003c00001147983 */ /* 0x001ea80000300800 */
[----:B------:R-:W2:Y:S04]  /*5a570*/  LDL.LU R21, [R1+0x3c4] ;  /* 0x0003c40001157983 */ /* 0x000ea80000300800 */
[----:B------:R-:W3:Y:S04]  /*5a580*/  LDL.LU R22, [R1+0x3c8] ;  /* 0x0003c80001167983 */ /* 0x000ee80000300800 */
[----:B------:R-:W3:Y:S01]  /*5a590*/  LDL.LU R23, [R1+0x3cc] ;  /* 0x0003cc0001177983 */ /* 0x000ee20000300800 */
[----:B------:R-:W-:-:S03]  /*5a5a0*/  F2FP.F16.E4M3.UNPACK_B R26, R27.H1 ;  /* 0x0000001bff1a723e */ /* 0x000fc600030006ff */
[----:B------:R-:W2:Y:S04]  /*5a5b0*/  LDL.LU R27, [R1+0x60c] ;  /* 0x00060c00011b7983 */ /* 0x000ea80000300800 */
        /* <DEDUP_REMOVED lines=8> */
[----:B------:R-:W3:Y:S01]  /*5a640*/  LDL.LU R23, [R1+0x3ac] ;  /* 0x0003ac0001177983 */ /* 0x000ee20000300800 */
[----:B------:R-:W-:-:S03]  /*5a650*/  F2FP.F16.E4M3.UNPACK_B R27, R27.H1 ;  /* 0x0000001bff1b723e */ /* 0x000fc600030006ff */
        /* <DEDUP_REMOVED lines=16> */
[----:B--2---:R-:W-:Y:S03]  /*5a760*/  HMMA.16816.F32 R20, R12, R26, R20 ;  /* 0x0000001a0c14723c */ /* 0x004fe60000001814 */
[----:B---3--:R-:W-:Y:S04]  /*5a770*/  STL.64 [R1+0x2138], R18 ;  /* 0x0021381201007387 */ /* 0x008fe80000100a00 */
[----:B------:R0:W-:Y:S04]  /*5a780*/  STL.64 [R1+0x2130], R16 ;  /* 0x0021301001007387 */ /* 0x0001e80000100a00 */
[----:B0-----:R-:W2:Y:S04]  /*5a790*/  LDL.LU R16, [R1+0x400] ;  /* 0x0004000001107983 */ /* 0x001ea80000300800 */
[----:B------:R-:W2:Y:S04]  /*5a7a0*/  LDL.LU R17, [R1+0x404] ;  /* 0x0004040001117983 */ /* 0x000ea80000300800 */
[----:B------:R-:W2:Y:S04]  /*5a7b0*/  LDL.LU R18, [R1+0x408] ;  /* 0x0004080001127983 */ /* 0x000ea80000300800 */
[----:B------:R-:W2:Y:S04]  /*5a7c0*/  LDL.LU R19, [R1+0x40c] ;  /* 0x00040c0001137983 */ /* 0x000ea80000300800 */
[----:B------:R-:W-:Y:S04]  /*5a7d0*/  STL [R1+0x20d8], R28 ;  /* 0x0020d81c01007387 */ /* 0x000fe80000100800 */
[----:B------:R-:W-:Y:S04]  /*5a7e0*/  STL [R1+0x20d4], R29 ;  /* 0x0020d41d01007387 */ /* 0x000fe80000100800 */
[----:B------:R-:W-:Y:S04]  /*5a7f0*/  STL.64 [R1+0x380], R20 ;  /* 0x0003801401007387 */ /* 0x000fe80000100a00 */
[----:B------:R0:W-:Y:S04]  /*5a800*/  STL.64 [R1+0x388], R22 ;  /* 0x0003881601007387 */ /* 0x0001e80000100a00 */
[----:B0-----:R-:W3:Y:S04]  /*5a810*/  LDL.LU.64 R22, [R1+0x2178] ;  /* 0x0021780001167983 */ /* 0x001ee80000300a00 */
[----:B------:R-:W3:Y:S01]  /*5a820*/  LDL.LU.64 R20, [R1+0x2170] ;  /* 0x0021700001147983 */ /* 0x000ee20000300a00 */
[----:B----4-:R-:W-:-:S02]  /*5a830*/  F2FP.F16.E4M3.UNPACK_B R2, R2.H1 ;  /* 0x00000002ff02723e */ /* 0x010fc400030006ff */
[----:B------:R-:W-:Y:S01]  /*5a840*/  F2FP.F16.E4M3.UNPACK_B R3, R3.H1 ;  /* 0x00000003ff03723e */ /* 0x000fe200030006ff */
[----:B------:R-:W-:Y:S04]  /*5a850*/  STL [R1+0x20dc], R27 ;  /* 0x0020dc1b01007387 */ /* 0x000fe80000100800 */
[----:B------:R-:W-:Y:S04]  /*5a860*/  STL [R1+0x2128], R26 ;  /* 0x0021281a01007387 */ /* 0x000fe80000100800 */
[----:B------:R0:W-:Y:S04]  /*5a870*/  STL.64 [R1+0x2120], R24 ;  /* 0x0021201801007387 */ /* 0x0001e80000100a00 */
[----:B0-----:R-:W4:Y:S04]  /*5a880*/  LDL.LU R24, [R1+0x420] ;  /* 0x0004200001187983 */ /* 0x001f280000300800 */
[----:B------:R-:W4:Y:S04]  /*5a890*/  LDL.LU R25, [R1+0x424] ;  /* 0x0004240001197983 */ /* 0x000f280000300800 */
[----:B------:R-:W4:Y:S04]  /*5a8a0*/  LDL.LU R26, [R1+0x428] ;  /* 0x00042800011a7983 */ /* 0x000f280000300800 */
[----:B------:R-:W4:Y:S01]  /*5a8b0*/  LDL.LU R27, [R1+0x42c] ;  /* 0x00042c00011b7983 */ /* 0x000f220000300800 */
        /* <DEDUP_REMOVED lines=8> */
[----:B---3--:R-:W-:-:S15]  /*5a940*/  HMMA.16816.F32 R20, R12, R4, R20 ;  /* 0x000000040c14723c */ /* 0x008fde0000001814 */
[----:B------:R-:W-:-:S04]  /*5a950*/  NOP ;  /* 0x0000000000007918 */ /* 0x000fc80000000000 */
        /* <DEDUP_REMOVED lines=8> */
[----:B--2---:R-:W-:Y:S01]  /*5a9e0*/  HMMA.16816.F32 R16, R12, R8, R16 ;  /* 0x000000080c10723c */ /* 0x004fe20000001810 */
[----:B------:R-:W-:Y:S02]  /*5a9f0*/  F2FP.F16.E4M3.UNPACK_B R10, R10.H1 ;  /* 0x0000000aff0a723e */ /* 0x000fe400030006ff */
[----:B------:R-:W-:-:S07]  /*5aa00*/  F2FP.F16.E4M3.UNPACK_B R11, R11.H1 ;  /* 0x0000000bff0b723e */ /* 0x000fce00030006ff */
[C---:B----4-:R-:W-:Y:S08]  /*5aa10*/  HMMA.16816.F32 R24, R12.reuse, R10, R24 ;  /* 0x0000000a0c18723c */ /* 0x050ff00000001818 */
[----:B---3--:R-:W-:-:S15]  /*5aa20*/  HMMA.16816.F32 R20, R12, R6, R20 ;  /* 0x000000060c14723c */ /* 0x008fde0000001814 */
[----:B------:R-:W-:-:S04]  /*5aa30*/  NOP ;  /* 0x0000000000007918 */ /* 0x000fc80000000000 */
[----:B------:R-:W-:Y:S04]  /*5aa40*/  STL.64 [R1+0x3e0], R20 ;  /* 0x0003e01401007387 */ /* 0x000fe80000100a00 */
[----:B------:R0:W-:Y:S04]  /*5aa50*/  STL.64 [R1+0x3e8], R22 ;  /* 0x0003e81601007387 */ /* 0x0001e80000100a00 */
[----:B0-----:R-:W2:Y:S04]  /*5aa60*/  LDL.LU.64 R22, [R1+0x2148] ;  /* 0x0021480001167983 */ /* 0x001ea80000300a00 */
[----:B------:R-:W3:Y:S04]  /*5aa70*/  LDL.LU R21, [R1+0x2140] ;  /* 0x0021400001157983 */ /* 0x000ee80000300800 */
[----:B------:R-:W4:Y:S04]  /*5aa80*/  LDL.LU R20, [R1+0x688] ;  /* 0x0006880001147983 */ /* 0x000f280000300800 */
        /* <DEDUP_REMOVED lines=9> */
[----:B------:R-:W2:Y:S04]  /*5ab20*/  LDL.LU.64 R16, [R1+0x2130] ;  /* 0x0021300001107983 */ /* 0x000ea80000300a00 */
[----:B------:R-:W-:Y:S04]  /*5ab30*/  STL.64 [R1+0x420], R24 ;  /* 0x0004201801007387 */ /* 0x000fe80000100a00 */
[----:B------:R0:W-:Y:S04]  /*5ab40*/  STL.64 [R1+0x428], R26 ;  /* 0x0004281a01007387 */ /* 0x0001e80000100a00 */
[----:B0-----:R-:W3:Y:S04]  /*5ab50*/  LDL.LU R26, [R1+0x2128] ;  /* 0x00212800011a7983 */ /* 0x001ee80000300800 */
[----:B------:R-:W3:Y:S04]  /*5ab60*/  LDL.LU.64 R24, [R1+0x2120] ;  /* 0x0021200001187983 */ /* 0x000ee80000300a00 */
[----:B------:R-:W-:Y:S04]  /*5ab70*/  STL.64 [R1+0x1ea8], R10 ;  /* 0x001ea80a01007387 */ /* 0x000fe80000100a00 */
[----:B------:R0:W-:Y:S01]  /*5ab80*/  STL.64 [R1+0x1ea0], R8 ;  /* 0x001ea00801007387 */ /* 0x0001e20000100a00 */
[----:B--2---:R-:W-:-:S02]  /*5ab90*/  F2FP.F16.E4M3.UNPACK_B R16, R16.H1 ;  /* 0x00000010ff10723e */ /* 0x004fc400030006ff */
[----:B------:R-:W-:-:S07]  /*5aba0*/  F2FP.F16.E4M3.UNPACK_B R17, R17.H1 ;  /* 0x00000011ff11723e */ /* 0x000fce00030006ff */
[----:B0-----:R-:W-:Y:S01]  /*5abb0*/  HMMA.16816.F32 R8, R12, R16, R4 ;  /* 0x000000100c08723c */ /* 0x001fe20000001804 */
[----:B---3--:R-:W-:Y:S02]  /*5abc0*/  IMAD.MOV.U32 R6, RZ, RZ, R24 ;  /* 0x000000ffff067224 */ /* 0x008fe400078e0018 */
[----:B------:R-:W-:-:S15]  /*5abd0*/  IMAD.MOV.U32 R7, RZ, RZ, R25 ;  /* 0x000000ffff077224 */ /* 0x000fde00078e0019 */
[----:B------:R-:W-:Y:S01]  /*5abe0*/  NOP ;  /* 0x0000000000007918 */ /* 0x000fe20000000000 */
[----:B------:R0:W-:Y:S04]  /*5abf0*/  STL.64 [R1+0x440], R8 ;  /* 0x0004400801007387 */ /* 0x0001e80000100a00 */
[----:B------:R1:W-:Y:S04]  /*5ac00*/  STL.64 [R1+0x448], R10 ;  /* 0x0004480a01007387 */ /* 0x0003e80000100a00 */
[----:B------:R-:W2:Y:S04]  /*5ac10*/  LDL.LU R24, [R1+0x2118] ;  /* 0x0021180001187983 */ /* 0x000ea80000300800 */
[----:B------:R-:W3:Y:S04]  /*5ac20*/  LDL.LU R25, [R1+0x2114] ;  /* 0x0021140001197983 */ /* 0x000ee80000300800 */
[----:B0-----:R-:W2:Y:S04]  /*5ac30*/  LDL.LU R8, [R1+0x390] ;  /* 0x0003900001087983 */ /* 0x001ea80000300800 */
[----:B------:R-:W2:Y:S04]  /*5ac40*/  LDL.LU R9, [R1+0x394] ;  /* 0x0003940001097983 */ /* 0x000ea80000300800 */
[----:B-1----:R-:W2:Y:S04]  /*5ac50*/  LDL.LU R10, [R1+0x398] ;  /* 0x00039800010a7983 */ /* 0x002ea80000300800 */
[----:B------:R-:W2:Y:S01]  /*5ac60*/  LDL.LU R11, [R1+0x39c] ;  /* 0x00039c00010b7983 */ /* 0x000ea20000300800 */
[----:B------:R-:W-:-:S02]  /*5ac70*/  F2FP.F16.E4M3.UNPACK_B R18, R18.H1 ;  /* 0x00000012ff12723e */ /* 0x000fc400030006ff */
[----:B------:R-:W-:Y:S01]  /*5ac80*/  F2FP.F16.E4M3.UNPACK_B R19, R19.H1 ;  /* 0x00000013ff13723e */ /* 0x000fe200030006ff */
[----:B--2---:R-:W-:Y:S04]  /*5ac90*/  STL.64 [R1+0x2048], R10 ;  /* 0x0020480a01007387 */ /* 0x004fe80000100a00 */
[----:B------:R0:W-:Y:S04]  /*5aca0*/  STL.64 [R1+0x2040], R8 ;  /* 0x0020400801007387 */ /* 0x0001e80000100a00 */
[----:B0-----:R-:W2:Y:S04]  /*5acb0*/  LDL.LU R8, [R1+0x460] ;  /* 0x0004600001087983 */ /* 0x001ea80000300800 */
[----:B------:R-:W2:Y:S04]  /*5acc0*/  LDL.LU R9, [R1+0x464] ;  /* 0x0004640001097983 */ /* 0x000ea80000300800 */
[----:B------:R-:W2:Y:S04]  /*5acd0*/  LDL.LU R10, [R1+0x468] ;  /* 0x00046800010a7983 */ /* 0x000ea80000300800 */
[----:B------:R-:W2:Y:S01]  /*5ace0*/  LDL.LU R11, [R1+0x46c] ;  /* 0x00046c00010b7983 */ /* 0x000ea20000300800 */
[----:B------:R-:W-:-:S02]  /*5acf0*/  IMAD.MOV.U32 R4, RZ, RZ, R22 ;  /* 0x000000ffff047224 */ /* 0x000fc400078e0016 */
[----:B------:R-:W-:Y:S01]  /*5ad00*/  IMAD.MOV.U32 R5, RZ, RZ, R23 ;  /* 0x000000ffff057224 */ /* 0x000fe200078e0017 */
[----:B------:R-:W3:Y:S04]  /*5ad10*/  LDL.LU R22, [R1+0x2110] ;  /* 0x0021100001167983 */ /* 0x000ee80000300800 */
[----:B------:R-:W3:Y:S04]  /*5ad20*/  LDL.LU R23, [R1+0x210c] ;  /* 0x00210c0001177983 */ /* 0x000ee80000300800 */
[----:B------:R-:W-:Y:S04]  /*5ad30*/  STL.64 [R1+0x2058], R6 ;  /* 0x0020580601007387 */ /* 0x000fe80000100a00 */
[----:B------:R2:W-:Y:S04]  /*5ad40*/  STL.64 [R1+0x2050], R4 ;  /* 0x0020500401007387 */ /* 0x0005e80000100a00 */
[----:B------:R-:W-:Y:S04]  /*5ad50*/  STL.64 [R1+0x1e80], R18 ;  /* 0x001e801201007387 */ /* 0x000fe80000100a00 */
[----:B------:R0:W-:Y:S01]  /*5ad60*/  STL.64 [R1+0x1e78], R16 ;  /* 0x001e781001007387 */ /* 0x0001e20000100a00 */
[----:B--2---:R-:W-:-:S15]  /*5ad70*/  HMMA.16816.F32 R4, R12, R18, R8 ;  /* 0x000000120c04723c */ /* 0x004fde0000001808 */
[----:B------:R-:W-:-:S04]  /*5ad80*/  NOP ;  /* 0x0000000000007918 */ /* 0x000fc80000000000 */
[----:B------:R-:W-:Y:S04]  /*5ad90*/  STL.64 [R1+0x460], R4 ;  /* 0x0004600401007387 */ /* 0x000fe80000100a00 */
[----:B------:R-:W-:Y:S04]  /*5ada0*/  STL.64 [R1+0x468], R6 ;  /* 0x0004680601007387 */ /* 0x000fe80000100a00 */
[----:B0-----:R-:W2:Y:S04]  /*5adb0*/  LDL.LU R16, [R1+0x3b0] ;  /* 0x0003b00001107983 */ /* 0x001ea80000300800 */
[----:B------:R-:W2:Y:S04]  /*5adc0*/  LDL.LU R17, [R1+0x3b4] ;  /* 0x0003b40001117983 */ /* 0x000ea80000300800 */
[----:B------:R-:W2:Y:S04]  /*5add0*/  LDL.LU R18, [R1+0x3b8] ;  /* 0x0003b80001127983 */ /* 0x000ea80000300800 */
[----:B------:R-:W2:Y:S01]  /*5ade0*/  LDL.LU R19, [R1+0x3bc] ;  /* 0x0003bc0001137983 */ /* 0x000ea20000300800 */
[----:B------:R-:W-:-:S02]  /*5adf0*/  IMAD.MOV.U32 R10, RZ, RZ, R24 ;  /* 0x000000ffff0a7224 */ /* 0x000fc400078e0018 */
[----:B------:R-:W-:Y:S02]  /*5ae00*/  IMAD.MOV.U32 R11, RZ, RZ, R21 ;  /* 0x000000ffff0b7224 */ /* 0x000fe400078e0015 */
[----:B---3--:R-:W-:Y:S02]  /*5ae10*/  IMAD.MOV.U32 R8, RZ, RZ, R22 ;  /* 0x000000ffff087224 */ /* 0x008fe400078e0016 */
[----:B------:R-:W-:Y:S01]  /*5ae20*/  IMAD.MOV.U32 R9, RZ, RZ, R25 ;  /* 0x000000ffff097224 */ /* 0x000fe200078e0019 */
[----:B--2---:R-:W-:Y:S04]  /*5ae30*/  STL.64 [R1+0x2068], R18 ;  /* 0x0020681201007387 */ /* 0x004fe80000100a00 */
[----:B------:R0:W-:Y:S04]  /*5ae40*/  STL.64 [R1+0x2060], R16 ;  /* 0x0020601001007387 */ /* 0x0001e80000100a00 */
[----:B------:R-:W2:Y:S04]  /*5ae50*/  LDL.LU R24, [R1+0x2108] ;  /* 0x0021080001187983 */ /* 0x000ea80000300800 */
[----:B------:R-:W3:Y:S04]  /*5ae60*/  LDL.LU R21, [R1+0x2104] ;  /* 0x0021040001157983 */ /* 0x000ee80000300800 */
[----:B------:R-:W3:Y:S04]  /*5ae70*/  LDL.LU R22, [R1+0x2100] ;  /* 0x0021000001167983 */ /* 0x000ee80000300800 */
[----:B------:R1:W-:Y:S04]  /*5ae80*/  STL.64 [R1+0x2078], R10 ;  /* 0x0020780a01007387 */ /* 0x0003e80000100a00 */
[----:B------:R-:W-:Y:S04]  /*5ae90*/  STL.64 [R1+0x2070], R8 ;  /* 0x0020700801007387 */ /* 0x000fe80000100a00 */
[----:B0-----:R-:W3:Y:S04]  /*5aea0*/  LDL.LU R16, [R1+0x410] ;  /* 0x0004100001107983 */ /* 0x001ee80000300800 */
[----:B------:R-:W3:Y:S04]  /*5aeb0*/  LDL.LU R17, [R1+0x414] ;  /* 0x0004140001117983 */ /* 0x000ee80000300800 */
[----:B------:R-:W3:Y:S04]  /*5aec0*/  LDL.LU R18, [R1+0x418] ;  /* 0x0004180001127983 */ /* 0x000ee80000300800 */
[----:B------:R-:W3:Y:S01]  /*5aed0*/  LDL.LU R19, [R1+0x41c] ;  /* 0x00041c0001137983 */ /* 0x000ee20000300800 */
[----:B-1----:R-:W-:-:S02]  /*5aee0*/  IMAD.MOV.U32 R11, RZ, RZ, R23 ;  /* 0x000000ffff0b7224 */ /* 0x002fc400078e0017 */
[----:B--2---:R-:W-:Y:S01]  /*5aef0*/  IMAD.MOV.U32 R10, RZ, RZ, R24 ;  /* 0x000000ffff0a7224 */ /* 0x004fe200078e0018 */
[----:B---3--:R-:W-:Y:S04]  /*5af00*/  STL.64 [R1+0x2088], R18 ;  /* 0x0020881201007387 */ /* 0x008fe80000100a00 */
[----:B------:R0:W-:Y:S04]  /*5af10*/  STL.64 [R1+0x2080], R16 ;  /* 0x0020801001007387 */ /* 0x0001e80000100a00 */
[----:B------:R-:W-:Y:S04]  /*5af20*/  STL.64 [R1+0x2090], R10 ;  /* 0x0020900a01007387 */ /* 0x000fe80000100a00 */
        /* <DEDUP_REMOVED lines=8> */
[----:B------:R-:W-:Y:S04]  /*5afb0*/  STL.64 [R1+0x20a8], R8 ;  /* 0x0020a80801007387 */ /* 0x000fe80000100a00 */
        /* <DEDUP_REMOVED lines=21> */
[----:B---3--:R-:W-:Y:S04]  /*5b110*/  STL.64 [R1+0x20b8], R18 ;  /* 0x0020b81201007387 */ /* 0x008fe80000100a00 */
[----:B------:R-:W-:Y:S04]  /*5b120*/  STL.64 [R1+0x20b0], R16 ;  /* 0x0020b01001007387 */ /* 0x000fe80000100a00 */
[----:B------:R-:W3:Y:S04]  /*5b130*/  LDL.LU R10, [R1+0x98] ;  /* 0x00009800010a7983 */ /* 0x000ee80000300800 */
[----:B------:R-:W3:Y:S01]  /*5b140*/  LDL.LU R11, [R1+0x9c] ;  /* 0x00009c00010b7983 */ /* 0x000ee20000300800 */
[----:B----4-:R-:W-:-:S02]  /*5b150*/  F2FP.F16.E4M3.UNPACK_B R20, R20.H1 ;  /* 0x00000014ff14723e */ /* 0x010fc400030006ff */
[----:B------:R-:W-:Y:S01]  /*5b160*/  F2FP.F16.E4M3.UNPACK_B R23, R23.H1 ;  /* 0x00000017ff17723e */ /* 0x000fe200030006ff */
        /* <DEDUP_REMOVED lines=8> */
[----:B------:R-:W4:Y:S04]  /*5b1f0*/  LDL.LU R18, [R1+0x478] ;  /* 0x0004780001127983 */ /* 0x000f280000300800 */
[----:B------:R-:W4:Y:S01]  /*5b200*/  LDL.LU R19, [R1+0x47c] ;  /* 0x00047c0001137983 */ /* 0x000f220000300800 */
[----:B------:R-:W-:-:S02]  /*5b210*/  F2FP.F16.E4M3.UNPACK_B R21, R21.H1 ;  /* 0x00000015ff15723e */ /* 0x000fc400030006ff */
[----:B------:R-:W-:-:S05]  /*5b220*/  F2FP.F16.E4M3.UNPACK_B R22, R22.H1 ;  /* 0x00000016ff16723e */ /* 0x000fca00030006ff */
[C---:B------:R-:W-:Y:S08]  /*5b230*/  HMMA.16816.F32 R24, R12.reuse, R20, R24 ;  /* 0x000000140c18723c */ /* 0x040ff00000001818 */
        /* <DEDUP_REMOVED lines=11> */
[----:B------:R-:W-:Y:S04]  /*5b2f0*/  STL.64 [R1+0x490], R24 ;  /* 0x0004901801007387 */ /* 0x000fe80000100a00 */
[----:B------:R0:W-:Y:S04]  /*5b300*/  STL.64 [R1+0x498], R26 ;  /* 0x0004981a01007387 */ /* 0x0001e80000100a00 */
[----:B0-----:R-:W4:Y:S04]  /*5b310*/  LDL.LU.64 R26, [R1+0x20f8] ;  /* 0x0020f800011a7983 */ /* 0x001f280000300a00 */
[----:B------:R-:W2:Y:S04]  /*5b320*/  LDL.LU.64 R24, [R1+0x20f0] ;  /* 0x0020f00001187983 */ /* 0x000ea80000300a00 */
[----:B------:R-:W-:Y:S04]  /*5b330*/  STL.64 [R1+0x4a0], R8 ;  /* 0x0004a00801007387 */ /* 0x000fe80000100a00 */
[----:B------:R0:W-:Y:S04]  /*5b340*/  STL.64 [R1+0x4a8], R10 ;  /* 0x0004a80a01007387 */ /* 0x0001e80000100a00 */
[----:B0-----:R-:W3:Y:S04]  /*5b350*/  LDL.LU.64 R10, [R1+0x20e8] ;  /* 0x0020e800010a7983 */ /* 0x001ee80000300a00 */
[----:B------:R-:W3:Y:S04]  /*5b360*/  LDL.LU.64 R8, [R1+0x20e0] ;  /* 0x0020e00001087983 */ /* 0x000ee80000300a00 */
[----:B------:R0:W-:Y:S04]  /*5b370*/  STL.64 [R1+0x1e60], R22 ;  /* 0x001e601601007387 */ /* 0x0001e80000100a00 */
[----:B0-----:R-:W4:Y:S04]  /*5b380*/  LDL.LU R22, [R1+0x70] ;  /* 0x0000700001167983 */ /* 0x001f280000300800 */
[----:B------:R-:W4:Y:S04]  /*5b390*/  LDL.LU R23, [R1+0x74] ;  /* 0x0000740001177983 */ /* 0x000f280000300800 */
[----:B------:R0:W-:Y:S04]  /*5b3a0*/  STL.64 [R1+0x1e58], R20 ;  /* 0x001e581401007387 */ /* 0x0001e80000100a00 */
[----:B0-----:R-:W4:Y:S04]  /*5b3b0*/  LDL.LU R21, [R1+0x1d88] ;  /* 0x001d880001157983 */ /* 0x001f280000300800 */
[----:B------:R-:W4:Y:S01]  /*5b3c0*/  LDL.LU R20, [R1+0x1d90] ;  /* 0x001d900001147983 */ /* 0x000f220000300800 */
[----:B--2---:R-:W-:-:S02]  /*5b3d0*/  F2FP.F16.E4M3.UNPACK_B R24, R24.H1 ;  /* 0x00000018ff18723e */ /* 0x004fc400030006ff */
[----:B------:R-:W-:-:S07]  /*5b3e0*/  F2FP.F16.E4M3.UNPACK_B R25, R25.H1 ;  /* 0x00000019ff19723e */ /* 0x000fce00030006ff */
[----:B------:R-:W-:Y:S01]  /*5b3f0*/  HMMA.16816.F32 R12, R12, R24, R16 ;  /* 0x000000180c0c723c */ /* 0x000fe20000001810 */
[----:B---3--:R-:W-:Y:S02]  /*5b400*/  IMAD R9, R9, 0x100, R29 ;  /* 0x0000010009097824 */ /* 0x008fe400078e021d */
[----:B------:R-:W-:Y:S02]  /*5b410*/  IMAD R8, R8, 0x100, R0 ;  /* 0x0000010008087824 */ /* 0x000fe400078e0200 */
[----:B----4-:R-:W-:Y:S02]  /*5b420*/  IMAD R21, R21, 0x100, R27 ;  /* 0x0000010015157824 */ /* 0x010fe400078e021b */
[----:B------:R-:W2:Y:S01]  /*5b430*/  LDL.LU R27, [R1+0x20dc] ;  /* 0x0020dc00011b7983 */ /* 0x000ea20000300800 */
[----:B------:R-:W-:-:S03]  /*5b440*/  IMAD R20, R20, 0x100, R28 ;  /* 0x0000010014147824 */ /* 0x000fc600078e021c */
[----:B------:R-:W3:Y:S04]  /*5b450*/  LDL.LU R28, [R1+0x20d8] ;  /* 0x0020d800011c7983 */ /* 0x000ee80000300800 */
[----:B------:R-:W3:Y:S04]  /*5b460*/  LDL.LU R29, [R1+0x20d4] ;  /* 0x0020d400011d7983 */ /* 0x000ee80000300800 */
[----:B------:R-:W4:Y:S04]  /*5b470*/  LDL.LU R0, [R1+0x20d0] ;  /* 0x0020d00001007983 */ /* 0x000f280000300800 */
[----:B------:R-:W3:Y:S04]  /*5b480*/  LDL.LU.64 R18, [R1+0x20c8] ;  /* 0x0020c80001127983 */ /* 0x000ee80000300a00 */
[----:B------:R-:W3:Y:S04]  /*5b490*/  LDL.LU.64 R16, [R1+0x20c0] ;  /* 0x0020c00001107983 */ /* 0x000ee80000300a00 */
[----:B--2---:R-:W-:Y:S04]  /*5b4a0*/  STL.64 [R1+0x1ee8], R26 ;  /* 0x001ee81a01007387 */ /* 0x004fe80000100a00 */
[----:B------:R0:W-:Y:S04]  /*5b4b0*/  STL.64 [R1+0x1ee0], R24 ;  /* 0x001ee01801007387 */ /* 0x0001e80000100a00 */
[----:B------:R1:W-:Y:S04]  /*5b4c0*/  STL.64 [R1+0x480], R12 ;  /* 0x0004800c01007387 */ /* 0x0003e80000100a00 */
[----:B------:R2:W-:Y:S04]  /*5b4d0*/  STL.64 [R1+0x488], R14 ;  /* 0x0004880e01007387 */ /* 0x0005e80000100a00 */
[----:B0-----:R-:W4:Y:S01]  /*5b4e0*/  LDL.LU R24, [R1+0x3d0] ;  /* 0x0003d00001187983 */ /* 0x001f220000300800 */
[----:B-1----:R-:W-:-:S02]  /*5b4f0*/  F2FP.F16.E4M3.UNPACK_B R12, R21 ;  /* 0x00000015ff0c723e */ /* 0x002fc400020006ff */
[----:B--2---:R-:W-:Y:S02]  /*5b500*/  F2FP.F16.E4M3.UNPACK_B R14, R20 ;  /* 0x00000014ff0e723e */ /* 0x004fe400020006ff */
[----:B------:R-:W-:Y:S02]  /*5b510*/  F2FP.F16.E4M3.UNPACK_B R13, R9 ;  /* 0x00000009ff0d723e */ /* 0x000fe400020006ff */
[----:B------:R-:W-:Y:S01]  /*5b520*/  F2FP.F16.E4M3.UNPACK_B R15, R8 ;  /* 0x00000008ff0f723e */ /* 0x000fe200020006ff */
[----:B------:R-:W4:Y:S04]  /*5b530*/  LDL.LU R25, [R1+0x3d4] ;  /* 0x0003d40001197983 */ /* 0x000f280000300800 */
[----:B------:R-:W4:Y:S04]  /*5b540*/  LDL.LU R26, [R1+0x3d8] ;  /* 0x0003d800011a7983 */ /* 0x000f280000300800 */
[----:B------:R-:W4:Y:S01]  /*5b550*/  LDL.LU R27, [R1+0x3dc] ;  /* 0x0003dc00011b7983 */ /* 0x000f220000300800 */
[----:B---3--:R-:W-:Y:S03]  /*5b560*/  HMMA.16816.F32 R8, R12, R10, R16 ;  /* 0x0000000a0c08723c */ /* 0x008fe60000001810 */
[----:B------:R-:W2:Y:S04]  /*5b570*/  LDL.LU.64 R18, [R1+0x20b8] ;  /* 0x0020b80001127983 */ /* 0x000ea80000300a00 */
[----:B------:R-:W2:-:S12]  /*5b580*/  LDL.LU.64 R16, [R1+0x20b0] ;  /* 0x0020b00001107983 */ /* 0x000e980000300a00 */
        /* <DEDUP_REMOVED lines=28> */
[----:B----4-:R-:W-:-:S15]  /*5b750*/  HMMA.16816.F32 R20, R12, R22, R24 ;  /* 0x000000160c14723c */ /* 0x010fde0000001818 */
[----:B------:R-:W-:-:S04]  /*5b760*/  NOP ;  /* 0x0000000000007918 */ /* 0x000fc80000000000 */
[----:B------:R0:W-:Y:S04]  /*5b770*/  STL.64 [R1+0x3d0], R20 ;  /* 0x0003d01401007387 */ /* 0x0001e80000100a00 */
[----:B------:R1:W-:Y:S04]  /*5b780*/  STL.64 [R1+0x3d8], R22 ;  /* 0x0003d81601007387 */ /* 0x0003e80000100a00 */
[----:B0-----:R-:W4:Y:S01]  /*5b790*/  LDL.LU R20, [R1+0xe0] ;  /* 0x0000e00001147983 */ /* 0x001f220000300800 */
[C---:B--2---:R-:W-:Y:S08]  /*5b7a0*/  HMMA.16816.F32 R16, R12.reuse, R4, R16 ;  /* 0x000000040c10723c */ /* 0x044ff00000001810 */
[----:B---3--:R-:W-:Y:S11]  /*5b7b0*/  HMMA.16816.F32 R4, R12, R6, R8 ;  /* 0x000000060c04723c */ /* 0x008ff60000001808 */
[----:B------:R-:W-:Y:S04]  /*5b7c0*/  STL.64 [R1+0x3b0], R16 ;  /* 0x0003b01001007387 */ /* 0x000fe80000100a00 */
[----:B------:R-:W-:Y:S04]  /*5b7d0*/  STL.64 [R1+0x3b8], R18 ;  /* 0x0003b81201007387 */ /* 0x000fe80000100a00 */
[----:B------:R-:W-:Y:S04]  /*5b7e0*/  STL.64 [R1+0x390], R4 ;  /* 0x0003900401007387 */ /* 0x000fe80000100a00 */
[----:B------:R-:W-:Y:S04]  /*5b7f0*/  STL.64 [R1+0x398], R6 ;  /* 0x0003980601007387 */ /* 0x000fe80000100a00 */
[----:B------:R-:W4:Y:S04]  /*5b800*/  LDL.LU R21, [R1+0xe4] ;  /* 0x0000e40001157983 */ /* 0x000f280000300800 */
[----:B-1----:R-:W2:Y:S04]  /*5b810*/  LDL.LU R22, [R1+0xe8] ;  /* 0x0000e80001167983 */ /* 0x002ea80000300800 */
[----:B------:R-:W2:Y:S04]  /*5b820*/  LDL.LU R23, [R1+0xec] ;  /* 0x0000ec0001177983 */ /* 0x000ea80000300800 */
[----:B------:R-:W3:Y:S04]  /*5b830*/  LDL.LU R8, [R1+0x160] ;  /* 0x0001600001087983 */ /* 0x000ee80000300800 */
        /* <DEDUP_REMOVED lines=15> */
[----:B---3--:R0:W-:Y:S04]  /*5b930*/  STL.64 [R1+0x1ef8], R10 ;  /* 0x001ef80a01007387 */ /* 0x0081e80000100a00 */
[----:B--2---:R-:W-:Y:S04]  /*5b940*/  STL.64 [R1+0x1ef0], R8 ;  /* 0x001ef00801007387 */ /* 0x004fe80000100a00 */
[----:B------:R-:W2:Y:S04]  /*5b950*/  LDL.LU R24, [R1+0x1e0] ;  /* 0x0001e00001187983 */ /* 0x000ea80000300800 */
[----:B------:R-:W2:Y:S04]  /*5b960*/  LDL.LU R25, [R1+0x1e4] ;  /* 0x0001e40001197983 */ /* 0x000ea80000300800 */
[----:B------:R-:W3:Y:S04]  /*5b970*/  LDL.LU R26, [R1+0x1e8] ;  /* 0x0001e800011a7983 */ /* 0x000ee80000300800 */
[----:B------:R-:W3:Y:S04]  /*5b980*/  LDL.LU R27, [R1+0x1ec] ;  /* 0x0001ec00011b7983 */ /* 0x000ee80000300800 */
[----:B---3--:R-:W-:Y:S04]  /*5b990*/  STL.64 [R1+0x1f08], R26 ;  /* 0x001f081a01007387 */ /* 0x008fe80000100a00 */
[----:B--2---:R1:W-:Y:S04]  /*5b9a0*/  STL.64 [R1+0x1f00], R24 ;  /* 0x001f001801007387 */ /* 0x0043e80000100a00 */
[----:B0-----:R-:W2:Y:S01]  /*5b9b0*/  LDL.LU R10, [R1] ;  /* 0x00000000010a7983 */ /* 0x001ea20000300800 */
[----:B------:R-:W-:-:S03]  /*5b9c0*/  IMAD.MOV.U32 R11, RZ, RZ, R0 ;  /* 0x000000ffff0b7224 */ /* 0x000fc600078e0000 */
[----:B------:R-:W3:Y:S04]  /*5b9d0*/  LDL.LU R0, [R1+0x203c] ;  /* 0x00203c0001007983 */ /* 0x000ee80000300800 */
[----:B--2---:R0:W-:Y:S04]  /*5b9e0*/  STL.64 [R1+0x1f10], R10 ;  /* 0x001f100a01007387 */ /* 0x0041e80000100a00 */
[----:B-1----:R-:W2:Y:S04]  /*5b9f0*/  LDL.LU R24, [R1+0x200] ;  /* 0x0002000001187983 */ /* 0x002ea80000300800 */
[----:B------:R-:W2:Y:S04]  /*5ba00*/  LDL.LU R25, [R1+0x204] ;  /* 0x0002040001197983 */ /* 0x000ea80000300800 */
[----:B------:R-:W2:Y:S04]  /*5ba10*/  LDL.LU R26, [R1+0x208] ;  /* 0x00020800011a7983 */ /* 0x000ea80000300800 */
[----:B------:R-:W2:Y:S04]  /*5ba20*/  LDL.LU R27, [R1+0x20c] ;  /* 0x00020c00011b7983 */ /* 0x000ea80000300800 */
[----:B--2---:R-:W-:Y:S04]  /*5ba30*/  STL.64 [R1+0x1f20], R26 ;  /* 0x001f201a01007387 */ /* 0x004fe80000100a00 */
[----:B------:R1:W-:Y:S04]  /*5ba40*/  STL.64 [R1+0x1f18], R24 ;  /* 0x001f181801007387 */ /* 0x0003e80000100a00 */
[----:B------:R-:W2:Y:S04]  /*5ba50*/  LDL.LU R8, [R1+0x8] ;  /* 0x0000080001087983 */ /* 0x000ea80000300800 */
[----:B------:R-:W2:Y:S04]  /*5ba60*/  LDL.LU R9, [R1+0xc] ;  /* 0x00000c0001097983 */ /* 0x000ea80000300800 */
[----:B0-----:R-:W4:Y:S01]  /*5ba70*/  LDL.LU R10, [R1+0x10] ;  /* 0x00001000010a7983 */ /* 0x001f220000300800 */
[----:B---3--:R-:W-:-:S03]  /*5ba80*/  IMAD.MOV.U32 R11, RZ, RZ, R0 ;  /* 0x000000ffff0b7224 */ /* 0x008fc600078e0000 */
[----:B------:R-:W3:Y:S04]  /*5ba90*/  LDL.LU R0, [R1+0x2038] ;  /* 0x0020380001007983 */ /* 0x000ee80000300800 */
[----:B--2---:R0:W-:Y:S04]  /*5baa0*/  STL.64 [R1+0x1f28], R8 ;  /* 0x001f280801007387 */ /* 0x0041e80000100a00 */
[----:B----4-:R-:W-:Y:S04]  /*5bab0*/  STL.64 [R1+0x1f40], R10 ;  /* 0x001f400a01007387 */ /* 0x010fe80000100a00 */
[----:B-1----:R-:W2:Y:S04]  /*5bac0*/  LDL.LU R24, [R1+0x220] ;  /* 0x0002200001187983 */ /* 0x002ea80000300800 */
[----:B------:R-:W2:Y:S04]  /*5bad0*/  LDL.LU R25, [R1+0x224] ;  /* 0x0002240001197983 */ /* 0x000ea80000300800 */
[----:B------:R-:W4:Y:S04]  /*5bae0*/  LDL.LU R26, [R1+0x228] ;  /* 0x00022800011a7983 */ /* 0x000f280000300800 */
[----:B------:R-:W4:Y:S04]  /*5baf0*/  LDL.LU R27, [R1+0x22c] ;  /* 0x00022c00011b7983 */ /* 0x000f280000300800 */
[----:B0-----:R-:W2:Y:S01]  /*5bb00*/  LDL.LU R8, [R1+0x18] ;  /* 0x0000180001087983 */ /* 0x001ea20000300800 */
[----:B---3--:R-:W-:-:S03]  /*5bb10*/  IMAD.MOV.U32 R9, RZ, RZ, R0 ;  /* 0x000000ffff097224 */ /* 0x008fc600078e0000 */
[----:B------:R-:W3:Y:S04]  /*5bb20*/  LDL.LU R0, [R1+0x2034] ;  /* 0x0020340001007983 */ /* 0x000ee80000300800 */
[----:B--2---:R-:W-:Y:S04]  /*5bb30*/  STL.64 [R1+0x1f58], R8 ;  /* 0x001f580801007387 */ /* 0x004fe80000100a00 */
[----:B----4-:R-:W-:Y:S04]  /*5bb40*/  STL.64 [R1+0x1f38], R26 ;  /* 0x001f381a01007387 */ /* 0x010fe80000100a00 */
[----:B------:R0:W-:Y:S04]  /*5bb50*/  STL.64 [R1+0x1f30], R24 ;  /* 0x001f301801007387 */ /* 0x0001e80000100a00 */
[----:B0-----:R-:W2:Y:S04]  /*5bb60*/  LDL.LU R24, [R1+0x240] ;  /* 0x0002400001187983 */ /* 0x001ea80000300800 */
[----:B------:R-:W2:Y:S04]  /*5bb70*/  LDL.LU R25, [R1+0x244] ;  /* 0x0002440001197983 */ /* 0x000ea80000300800 */
[----:B------:R-:W4:Y:S04]  /*5bb80*/  LDL.LU R26, [R1+0x248] ;  /* 0x00024800011a7983 */ /* 0x000f280000300800 */
[----:B------:R-:W4:Y:S04]  /*5bb90*/  LDL.LU R27, [R1+0x24c] ;  /* 0x00024c00011b7983 */ /* 0x000f280000300800 */
[----:B------:R-:W2:Y:S01]  /*5bba0*/  LDL.LU R10, [R1+0x20] ;  /* 0x00002000010a7983 */ /* 0x000ea20000300800 */
        /* <DEDUP_REMOVED lines=29> */
[----:B------:R-:W2:Y:S04]  /*5bd80*/  LDL.LU R8, [R1+0x38] ;  /* 0x0000380001087983 */ /* 0x000ea80000300800 */
[----:B------:R-:W2:Y:S04]  /*5bd90*/  LDL.LU R9, [R1+0x3c] ;  /* 0x00003c0001097983 */ /* 0x000ea80000300800 */
[----:B------:R-:W4:Y:S01]  /*5bda0*/  LDL.LU R10, [R1+0x40] ;  /* 0x00004000010a7983 */ /* 0x000f220000300800 */
[----:B---3--:R-:W-:-:S03]  /*5bdb0*/  IMAD.MOV.U32 R11, RZ, RZ, R0 ;  /* 0x000000ffff0b7224 */ /* 0x008fc600078e0000 */
[----:B------:R-:W3:Y:S04]  /*5bdc0*/  LDL.LU R0, [R1+0x2024] ;  /* 0x0020240001007983 */ /* 0x000ee80000300800 */
[----:B--2---:R-:W-:Y:S04]  /*5bdd0*/  STL.64 [R1+0x1fb8], R8 ;  /* 0x001fb80801007387 */ /* 0x004fe80000100a00 */
[----:B----4-:R-:W-:Y:S04]  /*5bde0*/  STL.64 [R1+0x1fd0], R10 ;  /* 0x001fd00a01007387 */ /* 0x010fe80000100a00 */
[----:B------:R-:W-:Y:S04]  /*5bdf0*/  STL.64 [R1+0x1f98], R26 ;  /* 0x001f981a01007387 */ /* 0x000fe80000100a00 */
        /* <DEDUP_REMOVED lines=28> */
[----:B----4-:R-:W-:Y:S04]  /*5bfc0*/  STL.64 [R1+0x1fe0], R26 ;  /* 0x001fe01a01007387 */ /* 0x010fe80000100a00 */
[----:B--2---:R0:W-:Y:S04]  /*5bfd0*/  STL.64 [R1+0x1fd8], R24 ;  /* 0x001fd81801007387 */ /* 0x0041e80000100a00 */
[----:B0-----:R-:W2:Y:S04]  /*5bfe0*/  LDL.LU R24, [R1+0x330] ;  /* 0x0003300001187983 */ /* 0x001ea80000300800 */
[----:B------:R-:W2:Y:S04]  /*5bff0*/  LDL.LU R25, [R1+0x334] ;  /* 0x0003340001197983 */ /* 0x000ea80000300800 */
[----:B------:R-:W4:Y:S04]  /*5c000*/  LDL.LU R26, [R1+0x338] ;  /* 0x00033800011a7983 */ /* 0x000f280000300800 */
[----:B------:R-:W4:Y:S04]  /*5c010*/  LDL.LU R27, [R1+0x33c] ;  /* 0x00033c00011b7983 */ /* 0x000f280000300800 */
        /* <DEDUP_REMOVED lines=10> */
[----:B------:R-:W2:Y:S04]  /*5c0c0*/  LDL.LU R26, [R1+0x378] ;  /* 0x00037800011a7983 */ /* 0x000ea80000300800 */
[----:B------:R-:W2:Y:S04]  /*5c0d0*/  LDL.LU R27, [R1+0x37c] ;  /* 0x00037c00011b7983 */ /* 0x000ea80000300800 */
[----:B------:R-:W4:Y:S04]  /*5c0e0*/  LDL.LU R4, [R1+0x1a0] ;  /* 0x0001a00001047983 */ /* 0x000f280000300800 */
[----:B------:R-:W4:Y:S04]  /*5c0f0*/  LDL.LU R5, [R1+0x1a4] ;  /* 0x0001a40001057983 */ /* 0x000f280000300800 */
[----:B------:R-:W4:Y:S04]  /*5c100*/  LDL.LU R6, [R1+0x1a8] ;  /* 0x0001a80001067983 */ /* 0x000f280000300800 */
[----:B------:R-:W4:Y:S04]  /*5c110*/  LDL.LU R7, [R1+0x1ac] ;  /* 0x0001ac0001077983 */ /* 0x000f280000300800 */
[----:B------:R-:W3:Y:S04]  /*5c120*/  LDL.LU R16, [R1+0x120] ;  /* 0x0001200001107983 */ /* 0x000ee80000300800 */
[----:B------:R-:W3:Y:S04]  /*5c130*/  LDL.LU R17, [R1+0x124] ;  /* 0x0001240001117983 */ /* 0x000ee80000300800 */
[----:B------:R-:W3:Y:S04]  /*5c140*/  LDL.LU R18, [R1+0x128] ;  /* 0x0001280001127983 */ /* 0x000ee80000300800 */
[----:B------:R-:W3:Y:S01]  /*5c150*/  LDL.LU R19, [R1+0x12c] ;  /* 0x00012c0001137983 */ /* 0x000ee20000300800 */
[C---:B--2---:R-:W-:Y:S03]  /*5c160*/  HMMA.16816.F32 R8, R12.reuse, R8, R24 ;  /* 0x000000080c08723c */ /* 0x044fe60000001818 */
        /* <DEDUP_REMOVED lines=12> */
[----:B------:R-:W2:Y:S04]  /*5c230*/  LDL.LU.64 R26, [R1+0x2010] ;  /* 0x00201000011a7983 */ /* 0x000ea80000300a00 */
[----:B------:R-:W2:Y:S04]  /*5c240*/  LDL.LU.64 R24, [R1+0x2008] ;  /* 0x0020080001187983 */ /* 0x000ea80000300a00 */
        /* <DEDUP_REMOVED lines=74> */
[----:B0-----:R-:W3:Y:S01]  /*5c6f0*/  LDL.LU.64 R26, [R1+0x1ee8] ;  /* 0x001ee800011a7983 */ /* 0x001ee20000300a00 */
[C---:B----4-:R-:W-:Y:S03]  /*5c700*/  HMMA.16816.F32 R4, R12.reuse, R2, R4 ;  /* 0x000000020c04723c */ /* 0x050fe60000001804 */
[----:B------:R-:W2:Y:S05]  /*5c710*/  LDL.LU.64 R24, [R1+0x1ee0] ;  /* 0x001ee00001187983 */ /* 0x000eaa0000300a00 */
[----:B---3--:R-:W-:-:S15]  /*5c720*/  HMMA.16816.F32 R8, R12, R26, R8 ;  /* 0x0000001a0c08723c */ /* 0x008fde0000001808 */
[----:B------:R-:W-:-:S04]  /*5c730*/  NOP ;  /* 0x0000000000007918 */ /* 0x000fc80000000000 */
[----:B------:R-:W-:Y:S04]  /*5c740*/  STL.64 [R1+0x1c0], R8 ;  /* 0x0001c00801007387 */ /* 0x000fe80000100a00 */
[----:B------:R0:W-:Y:S04]  /*5c750*/  STL.64 [R1+0x1c8], R10 ;  /* 0x0001c80a01007387 */ /* 0x0001e80000100a00 */
[----:B0-----:R-:W3:Y:S04]  /*5c760*/  LDL.LU.64 R10, [R1+0x1ed8] ;  /* 0x001ed800010a7983 */ /* 0x001ee80000300a00 */
[----:B------:R-:W3:Y:S04]  /*5c770*/  LDL.LU.64 R8, [R1+0x1ed0] ;  /* 0x001ed00001087983 */ /* 0x000ee80000300a00 */
[----:B------:R-:W4:Y:S04]  /*5c780*/  LDL.LU R26, [R1+0xc58] ;  /* 0x000c5800011a7983 */ /* 0x000f280000300800 */
[----:B------:R-:W-:Y:S04]  /*5c790*/  STL.64 [R1+0x780], R4 ;  /* 0x0007800401007387 */ /* 0x000fe80000100a00 */
[----:B------:R0:W-:Y:S04]  /*5c7a0*/  STL.64 [R1+0x788], R6 ;  /* 0x0007880601007387 */ /* 0x0001e80000100a00 */
[----:B0-----:R-:W2:Y:S04]  /*5c7b0*/  LDL.LU.64 R6, [R1+0x1ec8] ;  /* 0x001ec80001067983 */ /* 0x001ea80000300a00 */
[----:B------:R-:W3:Y:S02]  /*5c7c0*/  LDL.LU.64 R4, [R1+0x1ec0] ;  /* 0x001ec00001047983 */ /* 0x000ee40000300a00 */
[----:B---3--:R-:W-:-:S15]  /*5c7d0*/  HMMA.16816.F32 R8, R12, R4, R8 ;  /* 0x000000040c08723c */ /* 0x008fde0000001808 */
        /* <DEDUP_REMOVED lines=10> */
[----:B0-----:R-:W2:Y:S04]  /*5c880*/  LDL.LU R4, [R1+0xa0] ;  /* 0x0000a00001047983 */ /* 0x001ea80000300800 */
[----:B------:R-:W2:Y:S04]  /*5c890*/  LDL.LU R5, [R1+0xa4] ;  /* 0x0000a40001057983 */ /* 0x000ea80000300800 */
[----:B-1----:R-:W2:Y:S01]  /*5c8a0*/  LDL.LU R6, [R1+0xa8] ;  /* 0x0000a80001067983 */ /* 0x002ea20000300800 */
[----:B------:R-:W-:-:S03]  /*5c8b0*/  IMAD.MOV.U32 R7, RZ, RZ, R0 ;  /* 0x000000ffff077224 */ /* 0x000fc600078e0000 */
[----:B------:R-:W2:Y:S01]  /*5c8c0*/  LDL.LU R0, [R1+0x1e98] ;  /* 0x001e980001007983 */ /* 0x000ea20000300800 */
[----:B---3--:R-:W-:-:S15]  /*5c8d0*/  HMMA.16816.F32 R16, R12, R8, R16 ;  /* 0x000000080c10723c */ /* 0x008fde0000001810 */
[----:B------:R-:W-:-:S04]  /*5c8e0*/  NOP ;  /* 0x0000000000007918 */ /* 0x000fc80000000000 */
[----:B------:R-:W-:Y:S04]  /*5c8f0*/  STL.64 [R1+0x720], R16 ;  /* 0x0007201001007387 */ /* 0x000fe80000100a00 */
[----:B------:R0:W-:Y:S04]  /*5c900*/  STL.64 [R1+0x728], R18 ;  /* 0x0007281201007387 */ /* 0x0001e80000100a00 */
[----:B0-----:R-:W2:Y:S04]  /*5c910*/  LDL.LU.64 R18, [R1+0x1e90] ;  /* 0x001e900001127983 */ /* 0x001ea80000300a00 */
[----:B------:R-:W2:Y:S04]  /*5c920*/  LDL.LU.64 R16, [R1+0x1e88] ;  /* 0x001e880001107983 */ /* 0x000ea80000300a00 */
[----:B------:R-:W3:Y:S01]  /*5c930*/  LDL.LU R27, [R1+0xd40] ;  /* 0x000d4000011b7983 */ /* 0x000ee20000300800 */
[----:B--2---:R-:W-:Y:S03]  /*5c940*/  HMMA.16816.F32 R8, R12, R10, R16 ;  /* 0x0000000a0c08723c */ /* 0x004fe60000001810 */
[----:B------:R-:W2:Y:S04]  /*5c950*/  LDL.LU.64 R18, [R1+0x1e80] ;  /* 0x001e800001127983 */ /* 0x000ea80000300a00 */
[----:B------:R-:W2:-:S12]  /*5c960*/  LDL.LU.64 R16, [R1+0x1e78] ;  /* 0x001e780001107983 */ /* 0x000e980000300a00 */
[----:B------:R0:W-:Y:S04]  /*5c970*/  STL.64 [R1+0x710], R8 ;  /* 0x0007100801007387 */ /* 0x0001e80000100a00 */
[----:B------:R1:W-:Y:S04]  /*5c980*/  STL.64 [R1+0x718], R10 ;  /* 0x0007180a01007387 */ /* 0x0003e80000100a00 */
[----:B0-----:R-:W3:Y:S04]  /*5c990*/  LDL.LU R8, [R1+0xb0] ;  /* 0x0000b00001087983 */ /* 0x001ee80000300800 */
[----:B------:R-:W3:Y:S04]  /*5c9a0*/  LDL.LU R9, [R1+0xb4] ;  /* 0x0000b40001097983 */ /* 0x000ee80000300800 */
[----:B-1----:R-:W3:Y:S04]  /*5c9b0*/  LDL.LU R10, [R1+0xb8] ;  /* 0x0000b800010a7983 */ /* 0x002ee80000300800 */
[----:B------:R-:W3:Y:S01]  /*5c9c0*/  LDL.LU R11, [R1+0xbc] ;  /* 0x0000bc00010b7983 */ /* 0x000ee20000300800 */
[----:B--2---:R-:W-:-:S15]  /*5c9d0*/  HMMA.16816.F32 R20, R12, R16, R20 ;  /* 0x000000100c14723c */ /* 0x004fde0000001814 */
[----:B------:R-:W-:-:S04]  /*5c9e0*/  NOP ;  /* 0x0000000000007918 */ /* 0x000fc80000000000 */
[----:B------:R-:W-:Y:S04]  /*5c9f0*/  STL.64 [R1+0x700], R20 ;  /* 0x0007001401007387 */ /* 0x000fe80000100a00 */
[----:B------:R0:W-:Y:S04]  /*5ca00*/  STL.64 [R1+0x708], R22 ;  /* 0x0007081601007387 */ /* 0x0001e80000100a00 */
[----:B0-----:R-:W2:Y:S04]  /*5ca10*/  LDL.LU.64 R22, [R1+0x1e70] ;  /* 0x001e700001167983 */ /* 0x001ea80000300a00 */
[----:B------:R-:W2:Y:S02]  /*5ca20*/  LDL.LU.64 R20, [R1+0x1e68] ;  /* 0x001e680001147983 */ /* 0x000ea40000300a00 */
[----:B--2---:R-:W-:Y:S02]  /*5ca30*/  HMMA.16816.F32 R16, R12, R18, R20 ;  /* 0x000000120c10723c */ /* 0x004fe40000001814 */
[----:B------:R-:W3:Y:S04]  /*5ca40*/  LDL.LU.64 R22, [R1+0x1e60] ;  /* 0x001e600001167983 */ /* 0x000ee80000300a00 */
[----:B------:R-:W2:-:S13]  /*5ca50*/  LDL.LU.64 R20, [R1+0x1e58] ;  /* 0x001e580001147983 */ /* 0x000e9a0000300a00 */
[----:B------:R0:W-:Y:S04]  /*5ca60*/  STL.64 [R1+0x6f0], R16 ;  /* 0x0006f01001007387 */ /* 0x0001e80000100a00 */
[----:B------:R1:W-:Y:S04]  /*5ca70*/  STL.64 [R1+0x6f8], R18 ;  /* 0x0006f81201007387 */ /* 0x0003e80000100a00 */
[----:B0-----:R-:W2:Y:S04]  /*5ca80*/  LDL.LU R16, [R1+0xc0] ;  /* 0x0000c00001107983 */ /* 0x001ea80000300800 */
[----:B------:R-:W2:Y:S04]  /*5ca90*/  LDL.LU R17, [R1+0xc4] ;  /* 0x0000c40001117983 */ /* 0x000ea80000300800 */
[----:B-1----:R-:W2:Y:S01]  /*5caa0*/  LDL.LU R18, [R1+0xc8] ;  /* 0x0000c80001127983 */ /* 0x002ea20000300800 */
[----:B------:R-:W-:Y:S01]  /*5cab0*/  IMAD.MOV.U32 R19, RZ, RZ, R0 ;  /* 0x000000ffff137224 */ /* 0x000fe200078e0000 */
[----:B------:R-:W-:Y:S02]  /*5cac0*/  HMMA.16816.F32 R4, R12, R24, R4 ;  /* 0x000000180c04723c */ /* 0x000fe40000001804 */
[----:B------:R-:W2:Y:S01]  /*5cad0*/  LDL.LU R0, [R1+0x1e54] ;  /* 0x001e540001007983 */ /* 0x000ea20000300800 */
[----:B----4-:R-:W-:-:S05]  /*5cae0*/  IADD3 R26, P4, PT, R26, UR8, RZ ;  /* 0x000000081a1a7c10 */ /* 0x010fca000ff9e0ff */
[C---:B---3--:R-:W-:Y:S08]  /*5caf0*/  HMMA.16816.F32 R8, R12.reuse, R22, R8 ;  /* 0x000000160c08723c */ /* 0x048ff00000001808 */
[----:B--2---:R-:W-:-:S15]  /*5cb00*/  HMMA.16816.F32 R16, R12, R20, R16 ;  /* 0x000000140c10723c */ /* 0x004fde0000001810 */
[----:B------:R-:W-:-:S04]  /*5cb10*/  NOP ;  /* 0x0000000000007918 */ /* 0x000fc80000000000 */
[----:B------:R-:W-:Y:S04]  /*5cb20*/  STL.64 [R1+0x6d0], R16 ;  /* 0x0006d01001007387 */ /* 0x000fe80000100a00 */
[----:B------:R0:W-:Y:S04]  /*5cb30*/  STL.64 [R1+0x6d8], R18 ;  /* 0x0006d81201007387 */ /* 0x0001e80000100a00 */
[----:B------:R-:W-:Y:S04]  /*5cb40*/  STL.64 [R1+0x6c0], R8 ;  /* 0x0006c00801007387 */ /* 0x000fe80000100a00 */
[----:B------:R1:W-:Y:S04]  /*5cb50*/  STL.64 [R1+0x6c8], R10 ;  /* 0x0006c80a01007387 */ /* 0x0003e80000100a00 */
[----:B------:R-:W2:Y:S04]  /*5cb60*/  LDL.LU R12, [R1+0xd3c] ;  /* 0x000d3c00010c7983 */ /* 0x000ea80000300800 */
[----:B------:R-:W3:Y:S04]  /*5cb70*/  LDL.LU R13, [R1+0xd38] ;  /* 0x000d3800010d7983 */ /* 0x000ee80000300800 */
[----:B------:R-:W-:Y:S04]  /*5cb80*/  STL.64 [R1+0x6b0], R4 ;  /* 0x0006b00401007387 */ /* 0x000fe80000100a00 */
[----:B------:R-:W-:Y:S04]  /*5cb90*/  STL.64 [R1+0x6b8], R6 ;  /* 0x0006b80601007387 */ /* 0x000fe80000100a00 */
        /* <DEDUP_REMOVED lines=10> */
[----:B------:R-:W4:Y:S04]  /*5cc40*/  LDL.LU R19, [R1+0xd04] ;  /* 0x000d040001137983 */ /* 0x000f280000300800 */
[----:B------:R-:W4:Y:S04]  /*5cc50*/  LDL.LU R29, [R1+0xd30] ;  /* 0x000d3000011d7983 */ /* 0x000f280000300800 */
[----:B------:R-:W4:Y:S04]  /*5cc60*/  LDL.LU R16, [R1+0xcfc] ;  /* 0x000cfc0001107983 */ /* 0x000f280000300800 */
[----:B------:R-:W4:Y:S04]  /*5cc70*/  LDL.LU R17, [R1+0xd28] ;  /* 0x000d280001117983 */ /* 0x000f280000300800 */
[----:B-1----:R-:W4:Y:S04]  /*5cc80*/  LDL.LU R10, [R1+0xcf4] ;  /* 0x000cf400010a7983 */ /* 0x002f280000300800 */
[----:B------:R0:W-:Y:S04]  /*5cc90*/  STL [R1+0xc58], R26 ;  /* 0x000c581a01007387 */ /* 0x0001e80000100800 */
[----:B------:R-:W4:Y:S04]  /*5cca0*/  LDL.LU R11, [R1+0xd20] ;  /* 0x000d2000010b7983 */ /* 0x000f280000300800 */
[----:B------:R-:W4:Y:S04]  /*5ccb0*/  LDL.LU R8, [R1+0xcec] ;  /* 0x000cec0001087983 */ /* 0x000f280000300800 */
[----:B------:R-:W4:Y:S04]  /*5ccc0*/  LDL.LU R9, [R1+0xd18] ;  /* 0x000d180001097983 */ /* 0x000f280000300800 */
[----:B0-----:R-:W4:Y:S01]  /*5ccd0*/  LDL.LU R26, [R1+0xce4] ;  /* 0x000ce400011a7983 */ /* 0x001f220000300800 */
[----:B------:R-:W-:-:S03]  /*5cce0*/  IADD3 R27, P5, PT, R27, UR8, RZ ;  /* 0x000000081b1b7c10 */ /* 0x000fc6000ffbe0ff */
[----:B------:R-:W4:Y:S04]  /*5ccf0*/  LDL.LU R6, [R1+0xd10] ;  /* 0x000d100001067983 */ /* 0x000f280000300800 */
[----:B------:R-:W4:Y:S04]  /*5cd00*/  LDL.LU R7, [R1+0xcdc] ;  /* 0x000cdc0001077983 */ /* 0x000f280000300800 */
[----:B------:R-:W4:Y:S04]  /*5cd10*/  LDL.LU R4, [R1+0xd08] ;  /* 0x000d080001047983 */ /* 0x000f280000300800 */
[----:B------:R0:W-:Y:S04]  /*5cd20*/  STL [R1+0xd40], R27 ;  /* 0x000d401b01007387 */ /* 0x0001e80000100800 */
[----:B------:R-:W4:Y:S04]  /*5cd30*/  LDL.LU R5, [R1+0xcd4] ;  /* 0x000cd40001057983 */ /* 0x000f280000300800 */
[----:B------:R-:W4:Y:S04]  /*5cd40*/  LDL.LU R2, [R1+0xd00] ;  /* 0x000d000001027983 */ /* 0x000f280000300800 */
[----:B------:R-:W4:Y:S04]  /*5cd50*/  LDL.LU R3, [R1+0xccc] ;  /* 0x000ccc0001037983 */ /* 0x000f280000300800 */
[----:B0-----:R-:W4:Y:S01]  /*5cd60*/  LDL.LU R27, [R1+0xcf8] ;  /* 0x000cf800011b7983 */ /* 0x001f220000300800 */
[----:B--2---:R-:W-:-:S02]  /*5cd70*/  IADD3 R12, P6, PT, R12, UR8, RZ ;  /* 0x000000080c0c7c10 */ /* 0x004fc4000ffde0ff */
[----:B---3--:R-:W-:Y:S02]  /*5cd80*/  IADD3 R13, P0, PT, R13, UR8, RZ ;  /* 0x000000080d0d7c10 */ /* 0x008fe4000ff1e0ff */
[----:B----4-:R-:W-:Y:S02]  /*5cd90*/  IADD3 R14, P1, PT, R14, UR8, RZ ;  /* 0x000000080e0e7c10 */ /* 0x010fe4000ff3e0ff */
[----:B------:R-:W-:Y:S02]  /*5cda0*/  IADD3 R15, P2, PT, R15, UR8, RZ ;  /* 0x000000080f0f7c10 */ /* 0x000fe4000ff5e0ff */
[----:B------:R-:W-:Y:S01]  /*5cdb0*/  IADD3.X R28, PT, PT, R28, UR13, RZ, P4, !PT ;  /* 0x0000000d1c1c7c10 */ /* 0x000fe2000a7fe4ff */
[----:B------:R-:W-:Y:S04]  /*5cdc0*/  STL [R1+0xd3c], R12 ;  /* 0x000d3c0c01007387 */ /* 0x000fe80000100800 */
[----:B------:R-:W-:Y:S04]  /*5cdd0*/  STL [R1+0xd38], R13 ;  /* 0x000d380d01007387 */ /* 0x000fe80000100800 */
[----:B------:R-:W-:Y:S01]  /*5cde0*/  STL [R1+0xd34], R14 ;  /* 0x000d340e01007387 */ /* 0x000fe20000100800 */
[----:B------:R-:W-:-:S03]  /*5cdf0*/  IADD3 R24, P3, PT, R24, UR8, RZ ;  /* 0x0000000818187c10 */ /* 0x000fc6000ff7e0ff */
[----:B------:R0:W-:Y:S04]  /*5ce00*/  STL [R1+0xc48], R28 ;  /* 0x000c481c01007387 */ /* 0x0001e80000100800 */
[----:B------:R-:W-:Y:S01]  /*5ce10*/  STL [R1+0xd2c], R15 ;  /* 0x000d2c0f01007387 */ /* 0x000fe20000100800 */
[----:B------:R-:W-:Y:S02]  /*5ce20*/  IADD3 R25, P4, PT, R25, UR8, RZ ;  /* 0x0000000819197c10 */ /* 0x000fe4000ff9e0ff */
[----:B------:R-:W-:Y:S02]  /*5ce30*/  IADD3.X R22, PT, PT, R22, UR13, RZ, P5, !PT ;  /* 0x0000000d16167c10 */ /* 0x000fe4000affe4ff */
[----:B------:R-:W-:Y:S02]  /*5ce40*/  IADD3 R23, P5, PT, R23, UR8, RZ ;  /* 0x0000000817177c10 */ /* 0x000fe4000ffbe0ff */
[----:B------:R-:W-:-:S02]  /*5ce50*/  IADD3.X R20, PT, PT, R20, UR13, RZ, P6, !PT ;  /* 0x0000000d14147c10 */ /* 0x000fc4000b7fe4ff */
[----:B------:R-:W-:Y:S01]  /*5ce60*/  IADD3 R21, P6, PT, R21, UR8, RZ ;  /* 0x0000000815157c10 */ /* 0x000fe2000ffde0ff */
[----:B0-----:R-:W2:Y:S04]  /*5ce70*/  LDL.LU R28, [R1+0xcc4] ;  /* 0x000cc400011c7983 */ /* 0x001ea80000300800 */
[----:B------:R-:W-:Y:S04]  /*5ce80*/  STL [R1+0xd24], R24 ;  /* 0x000d241801007387 */ /* 0x000fe80000100800 */
[----:B------:R-:W-:Y:S01]  /*5ce90*/  STL [R1+0xd1c], R25 ;  /* 0x000d1c1901007387 */ /* 0x000fe20000100800 */
[----:B------:R-:W-:-:S03]  /*5cea0*/  IADD3.X R29, PT, PT, R29, UR13, RZ, P1, !PT ;  /* 0x0000000d1d1d7c10 */ /* 0x000fc60008ffe4ff */
[----:B------:R-:W-:Y:S01]  /*5ceb0*/  STL [R1+0xc54], R22 ;  /* 0x000c541601007387 */ /* 0x000fe20000100800 */
[----:B------:R-:W-:-:S03]  /*5cec0*/  IADD3.X R18, PT, PT, R18, UR13, RZ, P0, !PT ;  /* 0x0000000d12127c10 */ /* 0x000fc600087fe4ff */
        /* <DEDUP_REMOVED lines=10> */
[----:B------:R-:W-:Y:S02]  /*5cf70*/  IADD3.X R9, PT, PT, R9, UR13, RZ, P4, !PT ;  /* 0x0000000d09097c10 */ /* 0x000fe4000a7fe4ff */
[----:B------:R-:W-:Y:S01]  /*5cf80*/  IADD3 R26, P4, PT, R26, UR8, RZ ;  /* 0x000000081a1a7c10 */ /* 0x000fe2000ff9e0ff */
[----:B0-----:R-:W3:Y:S04]  /*5cf90*/  LDL.LU R29, [R1+0xcf0] ;  /* 0x000cf000011d7983 */ /* 0x001ee80000300800 */
[----:B------:R-:W-:Y:S04]  /*5cfa0*/  STL [R1+0xd04], R19 ;  /* 0x000d041301007387 */ /* 0x000fe80000100800 */
[----:B------:R-:W-:Y:S01]  /*5cfb0*/  STL [R1+0xcfc], R16 ;  /* 0x000cfc1001007387 */ /* 0x000fe20000100800 */
[----:B------:R-:W-:-:S03]  /*5cfc0*/  IADD3 R8, P3, PT, R8, UR8, RZ ;  /* 0x0000000808087c10 */ /* 0x000fc6000ff7e0ff */
[----:B------:R-:W-:Y:S04]  /*5cfd0*/  STL [R1+0xd28], R17 ;  /* 0x000d281101007387 */ /* 0x000fe80000100800 */
[----:B------:R-:W-:Y:S04]  /*5cfe0*/  STL [R1+0xcf4], R10 ;  /* 0x000cf40a01007387 */ /* 0x000fe80000100800 */
[----:B------:R-:W-:Y:S04]  /*5cff0*/  STL [R1+0xd20], R11 ;  /* 0x000d200b01007387 */ /* 0x000fe80000100800 */
[----:B------:R0:W-:Y:S04]  /*5d000*/  STL [R1+0xce4], R26 ;  /* 0x000ce41a01007387 */ /* 0x0001e80000100800 */
[----:B------:R-:W-:Y:S04]  /*5d010*/  STL [R1+0xcec], R8 ;  /* 0x000cec0801007387 */ /* 0x000fe80000100800 */
[----:B0-----:R-:W4:Y:S01]  /*5d020*/  LDL.LU R26, [R1+0xcbc] ;  /* 0x000cbc00011a7983 */ /* 0x001f220000300800 */
[----:B------:R-:W-:-:S02]  /*5d030*/  IADD3.X R6, PT, PT, R6, UR13, RZ, P5, !PT ;  /* 0x0000000d06067c10 */ /* 0x000fc4000affe4ff */
[----:B------:R-:W-:Y:S02]  /*5d040*/  IADD3 R7, P5, PT, R7, UR8, RZ ;  /* 0x0000000807077c10 */ /* 0x000fe4000ffbe0ff */
[----:B------:R-:W-:Y:S02]  /*5d050*/  IADD3.X R4, PT, PT, R4, UR13, RZ, P6, !PT ;  /* 0x0000000d04047c10 */ /* 0x000fe4000b7fe4ff */
[----:B------:R-:W-:Y:S01]  /*5d060*/  IADD3 R5, P6, PT, R5, UR8, RZ ;  /* 0x0000000805057c10 */ /* 0x000fe2000ffde0ff */
[----:B------:R-:W-:Y:S04]  /*5d070*/  STL [R1+0xd18], R9 ;  /* 0x000d180901007387 */ /* 0x000fe80000100800 */
[----:B------:R-:W-:Y:S01]  /*5d080*/  STL [R1+0xd10], R6 ;  /* 0x000d100601007387 */ /* 0x000fe20000100800 */
[----:B------:R-:W-:-:S03]  /*5d090*/  IADD3.X R2, PT, PT, R2, UR13, RZ, P0, !PT ;  /* 0x0000000d02027c10 */ /* 0x000fc600087fe4ff */
[----:B------:R-:W-:Y:S01]  /*5d0a0*/  STL [R1+0xcdc], R7 ;  /* 0x000cdc0701007387 */ /* 0x000fe20000100800 */
[----:B------:R-:W-:-:S03]  /*5d0b0*/  IADD3 R3, P0, PT, R3, UR8, RZ ;  /* 0x0000000803037c10 */ /* 0x000fc6000ff1e0ff */
[----:B------:R-:W-:Y:S04]  /*5d0c0*/  STL [R1+0xd08], R4 ;  /* 0x000d080401007387 */ /* 0x000fe80000100800 */
[----:B------:R-:W-:Y:S01]  /*5d0d0*/  STL [R1+0xcd4], R5 ;  /* 0x000cd40501007387 */ /* 0x000fe20000100800 */
[----:B------:R-:W-:-:S03]  /*5d0e0*/  IADD3.X R27, PT, PT, R27, UR13, RZ, P1, !PT ;  /* 0x0000000d1b1b7c10 */ /* 0x000fc60008ffe4ff */
[----:B------:R-:W4:Y:S04]  /*5d0f0*/  LDL.LU R12, [R1+0xce8] ;  /* 0x000ce800010c7983 */ /* 0x000f280000300800 */
[----:B------:R-:W-:Y:S04]  /*5d100*/  STL [R1+0xd00], R2 ;  /* 0x000d000201007387 */ /* 0x000fe80000100800 */
[----:B------:R-:W4:Y:S04]  /*5d110*/  LDL.LU R13, [R1+0xcb4] ;  /* 0x000cb400010d7983 */ /* 0x000f280000300800 */
[----:B------:R-:W-:Y:S04]  /*5d120*/  STL [R1+0xccc], R3 ;  /* 0x000ccc0301007387 */ /* 0x000fe80000100800 */
[----:B------:R-:W4:Y:S04]  /*5d130*/  LDL.LU R14, [R1+0xce0] ;  /* 0x000ce000010e7983 */ /* 0x000f280000300800 */
[----:B------:R0:W-:Y:S04]  /*5d140*/  STL [R1+0xcf8], R27 ;  /* 0x000cf81b01007387 */ /* 0x0001e80000100800 */
[----:B------:R-:W4:Y:S04]  /*5d150*/  LDL.LU R15, [R1+0xcac] ;  /* 0x000cac00010f7983 */ /* 0x000f280000300800 */
[----:B------:R-:W4:Y:S04]  /*5d160*/  LDL.LU R24, [R1+0xcd8] ;  /* 0x000cd80001187983 */ /* 0x000f280000300800 */
[----:B0-----:R-:W4:Y:S04]  /*5d170*/  LDL.LU R27, [R1+0xca4] ;  /* 0x000ca400011b7983 */ /* 0x001f280000300800 */
[----:B------:R-:W4:Y:S04]  /*5d180*/  LDL.LU R25, [R1+0xcd0] ;  /* 0x000cd00001197983 */ /* 0x000f280000300800 */
[----:B------:R-:W4:Y:S04]  /*5d190*/  LDL.LU R22, [R1+0xc9c] ;  /* 0x000c9c0001167983 */ /* 0x000f280000300800 */
[----:B------:R-:W4:Y:S01]  /*5d1a0*/  LDL.LU R23, [R1+0xcc8] ;  /* 0x000cc80001177983 */ /* 0x000f220000300800 */
[----:B--2---:R-:W-:-:S05]  /*5d1b0*/  IADD3 R28, P1, PT, R28, UR8, RZ ;  /* 0x000000081c1c7c10 */ /* 0x004fca000ff3e0ff */
[----:B------:R0:W-:Y:S04]  /*5d1c0*/  STL [R1+0xcc4], R28 ;  /* 0x000cc41c01007387 */ /* 0x0001e80000100800 */
[----:B------:R-:W2:Y:S04]  /*5d1d0*/  LDL.LU R20, [R1+0xc94] ;  /* 0x000c940001147983 */ /* 0x000ea80000300800 */
[----:B------:R-:W2:Y:S04]  /*5d1e0*/  LDL.LU R21, [R1+0xcc0] ;  /* 0x000cc00001157983 */ /* 0x000ea80000300800 */
[----:B------:R-:W2:Y:S04]  /*5d1f0*/  LDL.LU R18, [R1+0xc8c] ;  /* 0x000c8c0001127983 */ /* 0x000ea80000300800 */
[----:B------:R-:W2:Y:S04]  /*5d200*/  LDL.LU R19, [R1+0xcb8] ;  /* 0x000cb80001137983 */ /* 0x000ea80000300800 */
[----:B0-----:R-:W2:Y:S04]  /*5d210*/  LDL.LU R28, [R1+0xc84] ;  /* 0x000c8400011c7983 */ /* 0x001ea80000300800 */
[----:B------:R-:W2:Y:S04]  /*5d220*/  LDL.LU R16, [R1+0xcb0] ;  /* 0x000cb00001107983 */ /* 0x000ea80000300800 */
[----:B------:R-:W2:Y:S04]  /*5d230*/  LDL.LU R17, [R1+0xc7c] ;  /* 0x000c7c0001117983 */ /* 0x000ea80000300800 */
[----:B------:R-:W2:Y:S01]  /*5d240*/  LDL.LU R10, [R1+0xca8] ;  /* 0x000ca800010a7983 */ /* 0x000ea20000300800 */
[----:B---3--:R-:W-:-:S05]  /*5d250*/  IADD3.X R29, PT, PT, R29, UR13, RZ, P2, !PT ;  /* 0x0000000d1d1d7c10 */ /* 0x008fca00097fe4ff */
[----:B------:R0:W-:Y:S04]  /*5d260*/  STL [R1+0xcf0], R29 ;  /* 0x000cf01d01007387 */ /* 0x0001e80000100800 */
[----:B------:R-:W3:Y:S04]  /*5d270*/  LDL.LU R11, [R1+0xc74] ;  /* 0x000c7400010b7983 */ /* 0x000ee80000300800 */
[----:B------:R-:W3:Y:S04]  /*5d280*/  LDL.LU R8, [R1+0xca0] ;  /* 0x000ca00001087983 */ /* 0x000ee80000300800 */
[----:B------:R-:W3:Y:S04]  /*5d290*/  LDL.LU R9, [R1+0xc6c] ;  /* 0x000c6c0001097983 */ /* 0x000ee80000300800 */
[----:B0-----:R-:W3:Y:S04]  /*5d2a0*/  LDL.LU R29, [R1+0xc98] ;  /* 0x000c9800011d7983 */ /* 0x001ee80000300800 */
[----:B------:R-:W3:Y:S01]  /*5d2b0*/  LDL.LU R6, [R1+0xc64] ;  /* 0x000c640001067983 */ /* 0x000ee20000300800 */
[----:B----4-:R-:W-:-:S03]  /*5d2c0*/  IADD3 R26, P2, PT, R26, UR8, RZ ;  /* 0x000000081a1a7c10 */ /* 0x010fc6000ff5e0ff */
[----:B------:R-:W4:Y:S04]  /*5d2d0*/  LDL.LU R7, [R1+0xc90] ;  /* 0x000c900001077983 */ /* 0x000f280000300800 */
[----:B------:R-:W4:Y:S04]  /*5d2e0*/  LDL.LU R4, [R1+0x1c44] ;  /* 0x001c440001047983 */ /* 0x000f280000300800 */
[----:B------:R0:W-:Y:S04]  /*5d2f0*/  STL [R1+0xcbc], R26 ;  /* 0x000cbc1a01007387 */ /* 0x0001e80000100800 */
[----:B------:R-:W4:Y:S04]  /*5d300*/  LDL.LU R5, [R1+0xc88] ;  /* 0x000c880001057983 */ /* 0x000f280000300800 */
[----:B------:R-:W4:Y:S04]  /*5d310*/  LDL.LU R2, [R1+0xd60] ;  /* 0x000d600001027983 */ /* 0x000f280000300800 */
[----:B------:R-:W4:Y:S04]  /*5d320*/  LDL.LU R3, [R1+0xc80] ;  /* 0x000c800001037983 */ /* 0x000f280000300800 */
[----:B0-----:R-:W4:Y:S01]  /*5d330*/  LDL.LU R26, [R1+0x1c3c] ;  /* 0x001c3c00011a7983 */ /* 0x001f220000300800 */
[----:B------:R-:W-:-:S02]  /*5d340*/  IADD3.X R12, PT, PT, R12, UR13, RZ, P3, !PT ;  /* 0x0000000d0c0c7c10 */ /* 0x000fc40009ffe4ff */
[----:B------:R-:W-:Y:S02]  /*5d350*/  IADD3 R13, P3, PT, R13, UR8, RZ ;  /* 0x000000080d0d7c10 */ /* 0x000fe4000ff7e0ff */
[----:B------:R-:W-:Y:S02]  /*5d360*/  IADD3.X R14, PT, PT, R14, UR13, RZ, P4, !PT ;  /* 0x0000000d0e0e7c10 */ /* 0x000fe4000a7fe4ff */
[----:B------:R-:W-:Y:S02]  /*5d370*/  IADD3.X R24, PT, PT, R24, UR13, RZ, P5, !PT ;  /* 0x0000000d18187c10 */ /* 0x000fe4000affe4ff */
[----:B------:R-:W-:Y:S01]  /*5d380*/  IADD3 R15, P4, PT, R15, UR8, RZ ;  /* 0x000000080f0f7c10 */ /* 0x000fe2000ff9e0ff */
[----:B------:R-:W-:Y:S04]  /*5d390*/  STL [R1+0xce8], R12 ;  /* 0x000ce80c01007387 */ /* 0x000fe80000100800 */
[----:B------:R-:W-:Y:S04]  /*5d3a0*/  STL [R1+0xcb4], R13 ;  /* 0x000cb40d01007387 */ /* 0x000fe80000100800 */
[----:B------:R-:W-:Y:S01]  /*5d3b0*/  STL [R1+0xce0], R14 ;  /* 0x000ce00e01007387 */ /* 0x000fe20000100800 */
[----:B------:R-:W-:-:S02]  /*5d3c0*/  IADD3 R27, P5, PT, R27, UR8, RZ ;  /* 0x000000081b1b7c10 */ /* 0x000fc4000ffbe0ff */
[----:B------:R-:W-:Y:S02]  /*5d3d0*/  IADD3.X R25, PT, PT, R25, UR13, RZ, P6, !PT ;  /* 0x0000000d19197c10 */ /* 0x000fe4000b7fe4ff */
[----:B------:R-:W-:Y:S01]  /*5d3e0*/  IADD3 R22, P6, PT, R22, UR8, RZ ;  /* 0x0000000816167c10 */ /* 0x000fe2000ffde0ff */
[----:B------:R0:W-:Y:S04]  /*5d3f0*/  STL [R1+0xca4], R27 ;  /* 0x000ca41b01007387 */ /* 0x0001e80000100800 */
[----:B------:R-:W-:Y:S01]  /*5d400*/  STL [R1+0xcac], R15 ;  /* 0x000cac0f01007387 */ /* 0x000fe20000100800 */
[----:B------:R-:W-:-:S03]  /*5d410*/  IADD3.X R23, PT, PT, R23, UR13, RZ, P0, !PT ;  /* 0x0000000d17177c10 */ /* 0x000fc600087fe4ff */
[----:B0-----:R-:W4:Y:S04]  /*5d420*/  LDL.LU R27, [R1+0xc78] ;  /* 0x000c7800011b7983 */ /* 0x001f280000300800 */
[----:B------:R-:W-:Y:S04]  /*5d430*/  STL [R1+0xcd8], R24 ;  /* 0x000cd81801007387 */ /* 0x000fe80000100800 */
[----:B------:R-:W-:Y:S04]  /*5d440*/  STL [R1+0xcd0], R25 ;  /* 0x000cd01901007387 */ /* 0x000fe80000100800 */
[----:B------:R-:W-:Y:S04]  /*5d450*/  STL [R1+0xc9c], R22 ;  /* 0x000c9c1601007387 */ /* 0x000fe80000100800 */
[----:B------:R-:W-:Y:S01]  /*5d460*/  STL [R1+0xcc8], R23 ;  /* 0x000cc81701007387 */ /* 0x000fe20000100800 */
[----:B--2---:R-:W-:-:S02]  /*5d470*/  IADD3 R20, P0, PT, R20, UR8, RZ ;  /* 0x0000000814147c10 */ /* 0x004fc4000ff1e0ff */
[----:B------:R-:W-:Y:S02]  /*5d480*/  IADD3.X R21, PT, PT, R21, UR13, RZ, P1, !PT ;  /* 0x0000000d15157c10 */ /* 0x000fe40008ffe4ff */
[----:B------:R-:W-:Y:S02]  /*5d490*/  IADD3.X R19, PT, PT, R19, UR13, RZ, P2, !PT ;  /* 0x0000000d13137c10 */ /* 0x000fe400097fe4ff */
[----:B------:R-:W-:Y:S01]  /*5d4a0*/  IADD3 R18, P1, PT, R18, UR8, RZ ;  /* 0x0000000812127c10 */ /* 0x000fe2000ff3e0ff */
[----:B------:R-:W-:Y:S01]  /*5d4b0*/  STL [R1+0xc94], R20 ;  /* 0x000c941401007387 */ /* 0x000fe20000100800 */
[----:B------:R-:W-:-:S03]  /*5d4c0*/  IADD3 R28, P2, PT, R28, UR8, RZ ;  /* 0x000000081c1c7c10 */ /* 0x000fc6000ff5e0ff */
[----:B------:R-:W-:Y:S01]  /*5d4d0*/  STL [R1+0xcc0], R21 ;  /* 0x000cc01501007387 */ /* 0x000fe20000100800 */
[----:B------:R-:W-:Y:S02]  /*5d4e0*/  IADD3.X R16, PT, PT, R16, UR13, RZ, P3, !PT ;  /* 0x0000000d10107c10 */ /* 0x000fe40009ffe4ff */
[----:B------:R-:W-:Y:S01]  /*5d4f0*/  IADD3 R17, P3, PT, R17, UR8, RZ ;  /* 0x0000000811117c10 */ /* 0x000fe2000ff7e0ff */
[----:B------:R0:W-:Y:S04]  /*5d500*/  STL [R1+0xc84], R28 ;  /* 0x000c841c01007387 */ /* 0x0001e80000100800 */
[----:B------:R-:W-:Y:S01]  /*5d510*/  STL [R1+0xc8c], R18 ;  /* 0x000c8c1201007387 */ /* 0x000fe20000100800 */
[----:B------:R-:W-:Y:S02]  /*5d520*/  IADD3.X R10, PT, PT, R10, UR13, RZ, P4, !PT ;  /* 0x0000000d0a0a7c10 */ /* 0x000fe4000a7fe4ff */
[----:B---3--:R-:W-:Y:S01]  /*5d530*/  IADD3 R11, P4, PT, R11, UR8, RZ ;  /* 0x000000080b0b7c10 */ /* 0x008fe2000ff9e0ff */
[----:B0-----:R-:W2:Y:S04]  /*5d540*/  LDL.LU R28, [R1+0x1c38] ;  /* 0x001c3800011c7983 */ /* 0x001ea80000300800 */
[----:B------:R-:W-:Y:S04]  /*5d550*/  STL [R1+0xcb8], R19 ;  /* 0x000cb81301007387 */ /* 0x000fe80000100800 */
[----:B------:R-:W-:Y:S01]  /*5d560*/  STL [R1+0xcb0], R16 ;  /* 0x000cb01001007387 */ /* 0x000fe20000100800 */
[----:B------:R-:W-:-:S02]  /*5d570*/  IADD3.X R8, PT, PT, R8, UR13, RZ, P5, !PT ;  /* 0x0000000d08087c10 */ /* 0x000fc4000affe4ff */
[----:B------:R-:W-:Y:S01]  /*5d580*/  IADD3.X R29, PT, PT, R29, UR13, RZ, P6, !PT ;  /* 0x0000000d1d1d7c10 */ /* 0x000fe2000b7fe4ff */
[----:B------:R-:W-:Y:S01]  /*5d590*/  STL [R1+0xc7c], R17 ;  /* 0x000c7c1101007387 */ /* 0x000fe20000100800 */
[----:B------:R-:W-:-:S03]  /*5d5a0*/  IADD3 R9, P5, PT, R9, UR8, RZ ;  /* 0x0000000809097c10 */ /* 0x000fc6000ffbe0ff */
[----:B------:R-:W-:Y:S04]  /*5d5b0*/  STL [R1+0xca8], R10 ;  /* 0x000ca80a01007387 */ /* 0x000fe80000100800 */
[----:B------:R-:W-:Y:S01]  /*5d5c0*/  STL [R1+0xc74], R11 ;  /* 0x000c740b01007387 */ /* 0x000fe20000100800 */
[----:B------:R-:W-:-:S03]  /*5d5d0*/  IADD3 R6, P6, PT, R6, UR8, RZ ;  /* 0x0000000806067c10 */ /* 0x000fc6000ffde0ff */
[----:B------:R0:W-:Y:S01]  /*5d5e0*/  STL [R1+0xc98], R29 ;  /* 0x000c981d01007387 */ /* 0x0001e20000100800 */
[----:B----4-:R-:W-:-:S03]  /*5d5f0*/  IADD3.X R7, PT, PT, R7, UR13, RZ, P0, !PT ;  /* 0x0000000d07077c10 */ /* 0x010fc600087fe4ff */
[----:B------:R-:W-:Y:S01]  /*5d600*/  STL [R1+0xca0], R8 ;  /* 0x000ca00801007387 */ /* 0x000fe20000100800 */
[----:B------:R-:W-:Y:S02]  /*5d610*/  IADD3 R4, P0, PT, R4, UR9, RZ ;  /* 0x0000000904047c10 */ /* 0x000fe4000ff1e0ff */
[----:B------:R-:W-:Y:S02]  /*5d620*/  IADD3.X R5, PT, PT, R5, UR13, RZ, P1, !PT ;  /* 0x0000000d05057c10 */ /* 0x000fe40008ffe4ff */
[----:B------:R-:W-:Y:S02]  /*5d630*/  IADD3 R2, P1, PT, R2, UR9, RZ ;  /* 0x0000000902027c10 */ /* 0x000fe4000ff3e0ff */
[----:B------:R-:W-:Y:S01]  /*5d640*/  IADD3.X R3, PT, PT, R3, UR13, RZ, P2, !PT ;  /* 0x0000000d03037c10 */ /* 0x000fe200097fe4ff */
[----:B0-----:R-:W3:Y:S04]  /*5d650*/  LDL.LU R29, [R1+0xc70] ;  /* 0x000c7000011d7983 */ /* 0x001ee80000300800 */
[----:B------:R-:W-:Y:S04]  /*5d660*/  STL [R1+0xc6c], R9 ;  /* 0x000c6c0901007387 */ /* 0x000fe80000100800 */
[----:B------:R-:W-:Y:S04]  /*5d670*/  STL [R1+0xc64], R6 ;  /* 0x000c640601007387 */ /* 0x000fe80000100800 */
[----:B------:R-:W-:Y:S04]  /*5d680*/  STL [R1+0xc90], R7 ;  /* 0x000c900701007387 */ /* 0x000fe80000100800 */
[----:B------:R-:W-:Y:S04]  /*5d690*/  STL [R1+0x1c44], R4 ;  /* 0x001c440401007387 */ /* 0x000fe80000100800 */
[----:B------:R-:W-:Y:S01]  /*5d6a0*/  STL [R1+0xc88], R5 ;  /* 0x000c880501007387 */ /* 0x000fe20000100800 */
[----:B------:R-:W-:-:S03]  /*5d6b0*/  IADD3 R26, P2, PT, R26, UR9, RZ ;  /* 0x000000091a1a7c10 */ /* 0x000fc6000ff5e0ff */
        /* <DEDUP_REMOVED lines=12> */
[----:B------:R-:W-:-:S05]  /*5d780*/  IADD3.X R27, PT, PT, R27, UR13, RZ, P3, !PT ;  /* 0x0000000d1b1b7c10 */ /* 0x000fca0009ffe4ff */
[----:B------:R0:W-:Y:S04]  /*5d790*/  STL [R1+0xc78], R27 ;  /* 0x000c781b01007387 */ /* 0x0001e80000100800 */
[----:B------:R-:W4:Y:S04]  /*5d7a0*/  LDL.LU R20, [R1+0xd5c] ;  /* 0x000d5c0001147983 */ /* 0x000f280000300800 */
[----:B------:R-:W4:Y:S04]  /*5d7b0*/  LDL.LU R21, [R1+0x1c1c] ;  /* 0x001c1c0001157983 */ /* 0x000f280000300800 */
        /* <DEDUP_REMOVED lines=19> */
[----:B------:R-:W3:Y:S01]  /*5d8f0*/  LDL.LU R3, [R1+0x1bdc] ;  /* 0x001bdc0001037983 */ /* 0x000ee20000300800 */
[----:B----4-:R-:W-:-:S02]  /*5d900*/  IADD3 R12, P4, PT, R12, UR9, RZ ;  /* 0x000000090c0c7c10 */ /* 0x010fc4000ff9e0ff */
[----:B------:R-:W-:Y:S02]  /*5d910*/  IADD3.X R13, PT, PT, R13, UR13, RZ, P5, !PT ;  /* 0x0000000d0d0d7c10 */ /* 0x000fe4000affe4ff */
[----:B------:R-:W-:Y:S01]  /*5d920*/  IADD3 R14, P5, PT, R14, UR9, RZ ;  /* 0x000000090e0e7c10 */ /* 0x000fe2000ffbe0ff */
[----:B0-----:R-:W4:Y:S01]  /*5d930*/  LDL.LU R29, [R1+0x1c08] ;  /* 0x001c0800011d7983 */ /* 0x001f220000300800 */
[----:B------:R-:W-:-:S03]  /*5d940*/  IADD3.X R15, PT, PT, R15, UR13, RZ, P6, !PT ;  /* 0x0000000d0f0f7c10 */ /* 0x000fc6000b7fe4ff */
[----:B------:R-:W-:Y:S04]  /*5d950*/  STL [R1+0x1c34], R12 ;  /* 0x001c340c01007387 */ /* 0x000fe80000100800 */
[----:B------:R-:W-:Y:S01]  /*5d960*/  STL [R1+0xc68], R13 ;  /* 0x000c680d01007387 */ /* 0x000fe20000100800 */
[----:B------:R-:W-:-:S03]  /*5d970*/  IADD3.X R26, PT, PT, R26, UR14, RZ, P0, !PT ;  /* 0x0000000e1a1a7c10 */ /* 0x000fc600087fe4ff */
[----:B------:R-:W-:Y:S04]  /*5d980*/  STL [R1+0x1c30], R14 ;  /* 0x001c300e01007387 */ /* 0x000fe80000100800 */
[----:B------:R0:W-:Y:S04]  /*5d990*/  STL [R1+0x1c40], R26 ;  /* 0x001c401a01007387 */ /* 0x0001e80000100800 */
[----:B------:R-:W-:Y:S04]  /*5d9a0*/  STL [R1+0xc60], R15 ;  /* 0x000c600f01007387 */ /* 0x000fe80000100800 */
[----:B0-----:R-:W4:Y:S01]  /*5d9b0*/  LDL.LU R26, [R1+0x1bd4] ;  /* 0x001bd400011a7983 */ /* 0x001f220000300800 */
[----:B------:R-:W-:-:S02]  /*5d9c0*/  IADD3 R24, P6, PT, R24, UR9, RZ ;  /* 0x0000000918187c10 */ /* 0x000fc4000ffde0ff */
[----:B------:R-:W-:Y:S02]  /*5d9d0*/  IADD3 R25, P0, PT, R25, UR9, RZ ;  /* 0x0000000919197c10 */ /* 0x000fe4000ff1e0ff */
[----:B------:R-:W-:Y:S02]  /*5d9e0*/  IADD3.X R22, PT, PT, R22, UR14, RZ, P1, !PT ;  /* 0x0000000e16167c10 */ /* 0x000fe40008ffe4ff */
[----:B------:R-:W-:Y:S02]  /*5d9f0*/  IADD3 R23, P1, PT, R23, UR9, RZ ;  /* 0x0000000917177c10 */ /* 0x000fe4000ff3e0ff */
[----:B------:R-:W-:Y:S01]  /*5da00*/  IADD3.X R20, PT, PT, R20, UR14, RZ, P2, !PT ;  /* 0x0000000e14147c10 */ /* 0x000fe200097fe4ff */
[----:B------:R-:W-:Y:S01]  /*5da10*/  STL [R1+0x1c2c], R24 ;  /* 0x001c2c1801007387 */ /* 0x000fe20000100800 */
[----:B------:R-:W-:-:S03]  /*5da20*/  IADD3 R21, P2, PT, R21, UR9, RZ ;  /* 0x0000000915157c10 */ /* 0x000fc6000ff5e0ff */
        /* <DEDUP_REMOVED lines=12> */
[----:B------:R-:W-:Y:S01]  /*5daf0*/  IADD3 R10, P5, PT, R10, UR9, RZ ;  /* 0x000000090a0a7c10 */ /* 0x000fe2000ffbe0ff */
[----:B0-----:R-:W4:Y:S04]  /*5db00*/  LDL.LU R27, [R1+0x1c00] ;  /* 0x001c0000011b7983 */ /* 0x001f280000300800 */
[----:B------:R-:W-:Y:S04]  /*5db10*/  STL [R1+0x1c14], R19 ;  /* 0x001c141301007387 */ /* 0x000fe80000100800 */
[----:B------:R-:W-:Y:S04]  /*5db20*/  STL [R1+0x1c0c], R16 ;  /* 0x001c0c1001007387 */ /* 0x000fe80000100800 */
[----:B------:R-:W-:Y:S04]  /*5db30*/  STL [R1+0xd50], R17 ;  /* 0x000d501101007387 */ /* 0x000fe80000100800 */
[----:B------:R-:W-:Y:S01]  /*5db40*/  STL [R1+0x1c04], R10 ;  /* 0x001c040a01007387 */ /* 0x000fe20000100800 */
[----:B--2---:R-:W-:-:S02]  /*5db50*/  IADD3.X R11, PT, PT, R11, UR14, RZ, P6, !PT ;  /* 0x0000000e0b0b7c10 */ /* 0x004fc4000b7fe4ff */
[----:B------:R-:W-:Y:S02]  /*5db60*/  IADD3.X R9, PT, PT, R9, UR14, RZ, P0, !PT ;  /* 0x0000000e09097c10 */ /* 0x000fe400087fe4ff */
[----:B------:R-:W-:Y:S01]  /*5db70*/  IADD3 R8, P6, PT, R8, UR9, RZ ;  /* 0x0000000908087c10 */ /* 0x000fe2000ffde0ff */
[----:B------:R-:W-:Y:S01]  /*5db80*/  STL [R1+0xd4c], R11 ;  /* 0x000d4c0b01007387 */ /* 0x000fe20000100800 */
[----:B------:R-:W-:Y:S02]  /*5db90*/  IADD3 R28, P0, PT, R28, UR9, RZ ;  /* 0x000000091c1c7c10 */ /* 0x000fe4000ff1e0ff */
[----:B------:R-:W-:Y:S02]  /*5dba0*/  IADD3.X R6, PT, PT, R6, UR14, RZ, P1, !PT ;  /* 0x0000000e06067c10 */ /* 0x000fe40008ffe4ff */
[----:B------:R-:W-:Y:S02]  /*5dbb0*/  IADD3 R7, P1, PT, R7, UR9, RZ ;  /* 0x0000000907077c10 */ /* 0x000fe4000ff3e0ff */
[----:B------:R-:W-:Y:S01]  /*5dbc0*/  IADD3.X R4, PT, PT, R4, UR14, RZ, P2, !PT ;  /* 0x0000000e04047c10 */ /* 0x000fe200097fe4ff */
[----:B------:R0:W-:Y:S04]  /*5dbd0*/  STL [R1+0x1bf4], R28 ;  /* 0x001bf41c01007387 */ /* 0x0001e80000100800 */
[----:B------:R-:W-:Y:S01]  /*5dbe0*/  STL [R1+0x1bfc], R8 ;  /* 0x001bfc0801007387 */ /* 0x000fe20000100800 */
[----:B---3--:R-:W-:-:S02]  /*5dbf0*/  IADD3 R5, P2, PT, R5, UR9, RZ ;  /* 0x0000000905057c10 */ /* 0x008fc4000ff5e0ff */
[----:B------:R-:W-:Y:S01]  /*5dc00*/  IADD3.X R2, PT, PT, R2, UR14, RZ, P3, !PT ;  /* 0x0000000e02027c10 */ /* 0x000fe20009ffe4ff */
[----:B0-----:R-:W2:Y:S04]  /*5dc10*/  LDL.LU R28, [R1+0x1bcc] ;  /* 0x001bcc00011c7983 */ /* 0x001ea80000300800 */
[----:B------:R-:W-:Y:S04]  /*5dc20*/  STL [R1+0xd48], R9 ;  /* 0x000d480901007387 */ /* 0x000fe80000100800 */
[----:B------:R-:W-:Y:S04]  /*5dc30*/  STL [R1+0x1c20], R6 ;  /* 0x001c200601007387 */ /* 0x000fe80000100800 */
[----:B------:R-:W-:Y:S01]  /*5dc40*/  STL [R1+0x1bec], R7 ;  /* 0x001bec0701007387 */ /* 0x000fe20000100800 */
[----:B------:R-:W-:-:S03]  /*5dc50*/  IADD3 R3, P3, PT, R3, UR9, RZ ;  /* 0x0000000903037c10 */ /* 0x000fc6000ff7e0ff */
[----:B------:R-:W-:Y:S04]  /*5dc60*/  STL [R1+0x1c18], R4 ;  /* 0x001c180401007387 */ /* 0x000fe80000100800 */
[----:B------:R-:W-:Y:S01]  /*5dc70*/  STL [R1+0x1be4], R5 ;  /* 0x001be40501007387 */ /* 0x000fe20000100800 */
[----:B----4-:R-:W-:-:S03]  /*5dc80*/  IADD3.X R29, PT, PT, R29, UR14, RZ, P4, !PT ;  /* 0x0000000e1d1d7c10 */ /* 0x010fc6000a7fe4ff */
[----:B------:R-:W3:Y:S04]  /*5dc90*/  LDL.LU R12, [R1+0x1bf8] ;  /* 0x001bf800010c7983 */ /* 0x000ee80000300800 */
        /* <DEDUP_REMOVED lines=11> */
[----:B------:R-:W-:-:S05]  /*5dd50*/  IADD3 R26, P4, PT, R26, UR9, RZ ;  /* 0x000000091a1a7c10 */ /* 0x000fca000ff9e0ff */
        /* <DEDUP_REMOVED lines=22> */
[----:B------:R-:W2:Y:S01]  /*5dec0*/  LDL.LU R3, [R1+0x1b90] ;  /* 0x001b900001037983 */ /* 0x000ea20000300800 */
[----:B---3--:R-:W-:-:S02]  /*5ded0*/  IADD3.X R12, PT, PT, R12, UR14, RZ, P6, !PT ;  /* 0x0000000e0c0c7c10 */ /* 0x008fc4000b7fe4ff */
[----:B----4-:R-:W-:Y:S02]  /*5dee0*/  IADD3 R13, P6, PT, R13, UR9, RZ ;  /* 0x000000090d0d7c10 */ /* 0x010fe4000ffde0ff */
[----:B------:R-:W-:Y:S01]  /*5def0*/  IADD3.X R14, PT, PT, R14, UR14, RZ, P0, !PT ;  /* 0x0000000e0e0e7c10 */ /* 0x000fe200087fe4ff */
[----:B0-----:R-:W3:Y:S01]  /*5df00*/  LDL.LU R28, [R1+0x1b5c] ;  /* 0x001b5c00011c7983 */ /* 0x001ee20000300800 */
[----:B------:R-:W-:Y:S02]  /*5df10*/  IADD3.X R24, PT, PT, R24, UR14, RZ, P1, !PT ;  /* 0x0000000e18187c10 */ /* 0x000fe40008ffe4ff */
[----:B------:R-:W-:Y:S01]  /*5df20*/  IADD3 R15, P0, PT, R15, UR9, RZ ;  /* 0x000000090f0f7c10 */ /* 0x000fe2000ff1e0ff */
[----:B------:R-:W-:Y:S04]  /*5df30*/  STL [R1+0x1bf8], R12 ;  /* 0x001bf80c01007387 */ /* 0x000fe80000100800 */
        /* <DEDUP_REMOVED lines=8> */
[----:B------:R-:W-:-:S02]  /*5dfc0*/  IADD3 R20, P3, PT, R20, UR9, RZ ;  /* 0x0000000914147c10 */ /* 0x000fc4000ff7e0ff */
[----:B------:R-:W-:Y:S01]  /*5dfd0*/  IADD3.X R21, PT, PT, R21, UR14, RZ, P4, !PT ;  /* 0x0000000e15157c10 */ /* 0x000fe2000a7fe4ff */
[----:B0-----:R-:W4:Y:S04]  /*5dfe0*/  LDL.LU R29, [R1+0x1b88] ;  /* 0x001b8800011d7983 */ /* 0x001f280000300800 */
[----:B------:R-:W-:Y:S01]  /*5dff0*/  STL [R1+0x1be8], R24 ;  /* 0x001be81801007387 */ /* 0x000fe20000100800 */
[----:B------:R-:W-:-:S03]  /*5e000*/  IADD3.X R19, PT, PT, R19, UR14, RZ, P5, !PT ;  /* 0x0000000e13137c10 */ /* 0x000fc6000affe4ff */
[----:B------:R-:W-:Y:S04]  /*5e010*/  STL [R1+0x1be0], R25 ;  /* 0x001be01901007387 */ /* 0x000fe80000100800 */
[----:B------:R-:W-:Y:S01]  /*5e020*/  STL [R1+0x1bac], R22 ;  /* 0x001bac1601007387 */ /* 0x000fe20000100800 */
[----:B------:R-:W-:Y:S02]  /*5e030*/  IADD3 R26, P5, PT, R26, UR9, RZ ;  /* 0x000000091a1a7c10 */ /* 0x000fe4000ffbe0ff */
[----:B------:R-:W-:Y:S01]  /*5e040*/  IADD3 R18, P4, PT, R18, UR9, RZ ;  /* 0x0000000912127c10 */ /* 0x000fe2000ff9e0ff */
        /* <DEDUP_REMOVED lines=14> */
[----:B------:R-:W-:Y:S02]  /*5e130*/  IADD3.X R27, PT, PT, R27, UR14, RZ, P2, !PT ;  /* 0x0000000e1b1b7c10 */ /* 0x000fe400097fe4ff */
[----:B------:R-:W-:Y:S01]  /*5e140*/  IADD3 R9, P1, PT, R9, UR9, RZ ;  /* 0x0000000909097c10 */ /* 0x000fe2000ff3e0ff */
[----:B------:R-:W-:Y:S04]  /*5e150*/  STL [R1+0x1bb8], R10 ;  /* 0x001bb80a01007387 */ /* 0x000fe80000100800 */
[----:B------:R-:W-:Y:S01]  /*5e160*/  STL [R1+0x1b84], R11 ;  /* 0x001b840b01007387 */ /* 0x000fe20000100800 */
[----:B------:R-:W-:-:S03]  /*5e170*/  IADD3 R6, P2, PT, R6, UR9, RZ ;  /* 0x0000000906067c10 */ /* 0x000fc6000ff5e0ff */
[----:B------:R0:W-:Y:S01]  /*5e180*/  STL [R1+0x1ba8], R27 ;  /* 0x001ba81b01007387 */ /* 0x0001e20000100800 */
[----:B------:R-:W-:-:S03]  /*5e190*/  IADD3.X R7, PT, PT, R7, UR14, RZ, P3, !PT ;  /* 0x0000000e07077c10 */ /* 0x000fc60009ffe4ff */
[----:B------:R-:W-:Y:S01]  /*5e1a0*/  STL [R1+0x1bb0], R8 ;  /* 0x001bb00801007387 */ /* 0x000fe20000100800 */
[----:B------:R-:W-:-:S03]  /*5e1b0*/  IADD3 R4, P3, PT, R4, UR9, RZ ;  /* 0x0000000904047c10 */ /* 0x000fc6000ff7e0ff */
[----:B0-----:R-:W4:Y:S04]  /*5e1c0*/  LDL.LU R27, [R1+0x1b80] ;  /* 0x001b8000011b7983 */ /* 0x001f280000300800 */
[----:B------:R-:W-:Y:S04]  /*5e1d0*/  STL [R1+0x1b7c], R9 ;  /* 0x001b7c0901007387 */ /* 0x000fe80000100800 */
[----:B------:R-:W-:Y:S04]  /*5e1e0*/  STL [R1+0x1b74], R6 ;  /* 0x001b740601007387 */ /* 0x000fe80000100800 */
[----:B------:R-:W-:Y:S04]  /*5e1f0*/  STL [R1+0x1ba0], R7 ;  /* 0x001ba00701007387 */ /* 0x000fe80000100800 */
[----:B------:R-:W-:Y:S01]  /*5e200*/  STL [R1+0x1b6c], R4 ;  /* 0x001b6c0401007387 */ /* 0x000fe20000100800 */
[----:B--2---:R-:W-:-:S02]  /*5e210*/  IADD3.X R5, PT, PT, R5, UR14, RZ, P4, !PT ;  /* 0x0000000e05057c10 */ /* 0x004fc4000a7fe4ff */
[----:B------:R-:W-:Y:S02]  /*5e220*/  IADD3 R2, P4, PT, R2, UR9, RZ ;  /* 0x0000000902027c10 */ /* 0x000fe4000ff9e0ff */
[----:B------:R-:W-:Y:S01]  /*5e230*/  IADD3.X R3, PT, PT, R3, UR14, RZ, P5, !PT ;  /* 0x0000000e03037c10 */ /* 0x000fe2000affe4ff */
[----:B------:R-:W-:Y:S04]  /*5e240*/  STL [R1+0x1b98], R5 ;  /* 0x001b980501007387 */ /* 0x000fe80000100800 */
[----:B------:R-:W2:Y:S04]  /*5e250*/  LDL.LU R12, [R1+0x1b4c] ;  /* 0x001b4c00010c7983 */ /* 0x000ea80000300800 */
[----:B------:R-:W-:Y:S04]  /*5e260*/  STL [R1+0x1b64], R2 ;  /* 0x001b640201007387 */ /* 0x000fe80000100800 */
[----:B------:R-:W2:Y:S01]  /*5e270*/  LDL.LU R13, [R1+0x1b78] ;  /* 0x001b7800010d7983 */ /* 0x000ea20000300800 */
[----:B---3--:R-:W-:-:S03]  /*5e280*/  IADD3 R28, P5, PT, R28, UR9, RZ ;  /* 0x000000091c1c7c10 */ /* 0x008fc6000ffbe0ff */
[----:B------:R-:W-:Y:S04]  /*5e290*/  STL [R1+0x1b90], R3 ;  /* 0x001b900301007387 */ /* 0x000fe80000100800 */
[----:B------:R-:W3:Y:S04]  /*5e2a0*/  LDL.LU R14, [R1+0x1b44] ;  /* 0x001b4400010e7983 */ /* 0x000ee80000300800 */
[----:B------:R0:W-:Y:S04]  /*5e2b0*/  STL [R1+0x1b5c], R28 ;  /* 0x001b5c1c01007387 */ /* 0x0001e80000100800 */
[----:B------:R-:W3:Y:S04]  /*5e2c0*/  LDL.LU R15, [R1+0x1b70] ;  /* 0x001b7000010f7983 */ /* 0x000ee80000300800 */
[----:B------:R-:W3:Y:S04]  /*5e2d0*/  LDL.LU R24, [R1+0x1b3c] ;  /* 0x001b3c0001187983 */ /* 0x000ee80000300800 */
[----:B0-----:R-:W3:Y:S04]  /*5e2e0*/  LDL.LU R28, [R1+0x1b68] ;  /* 0x001b6800011c7983 */ /* 0x001ee80000300800 */
[----:B------:R-:W3:Y:S04]  /*5e2f0*/  LDL.LU R25, [R1+0x1b34] ;  /* 0x001b340001197983 */ /* 0x000ee80000300800 */
[----:B------:R-:W3:Y:S04]  /*5e300*/  LDL.LU R22, [R1+0x1b60] ;  /* 0x001b600001167983 */ /* 0x000ee80000300800 */
[----:B------:R-:W3:Y:S01]  /*5e310*/  LDL.LU R23, [R1+0x1b2c] ;  /* 0x001b2c0001177983 */ /* 0x000ee20000300800 */
[----:B----4-:R-:W-:-:S05]  /*5e320*/  IADD3.X R29, PT, PT, R29, UR14, RZ, P6, !PT ;  /* 0x0000000e1d1d7c10 */ /* 0x010fca000b7fe4ff */
        /* <DEDUP_REMOVED lines=23> */
[----:B0-----:R-:W4:Y:S01]  /*5e4a0*/  LDL.LU R27, [R1+0x1b10] ;  /* 0x001b1000011b7983 */ /* 0x001f220000300800 */
[----:B--2---:R-:W-:-:S02]  /*5e4b0*/  IADD3 R12, P0, PT, R12, UR9, RZ ;  /* 0x000000090c0c7c10 */ /* 0x004fc4000ff1e0ff */
[----:B------:R-:W-:Y:S02]  /*5e4c0*/  IADD3.X R13, PT, PT, R13, UR14, RZ, P1, !PT ;  /* 0x0000000e0d0d7c10 */ /* 0x000fe40008ffe4ff */
[----:B---3--:R-:W-:Y:S01]  /*5e4d0*/  IADD3 R14, P1, PT, R14, UR9, RZ ;  /* 0x000000090e0e7c10 */ /* 0x008fe2000ff3e0ff */
[----:B------:R-:W-:Y:S04]  /*5e4e0*/  STL [R1+0x1b4c], R12 ;  /* 0x001b4c0c01007387 */ /* 0x000fe80000100800 */
[----:B------:R-:W-:Y:S01]  /*5e4f0*/  STL [R1+0x1b78], R13 ;  /* 0x001b780d01007387 */ /* 0x000fe20000100800 */
[----:B------:R-:W-:-:S03]  /*5e500*/  IADD3.X R15, PT, PT, R15, UR14, RZ, P2, !PT ;  /* 0x0000000e0f0f7c10 */ /* 0x000fc600097fe4ff */
[----:B------:R-:W-:Y:S01]  /*5e510*/  STL [R1+0x1b44], R14 ;  /* 0x001b440e01007387 */ /* 0x000fe20000100800 */
[----:B------:R-:W-:Y:S02]  /*5e520*/  IADD3 R24, P2, PT, R24, UR9, RZ ;  /* 0x0000000918187c10 */ /* 0x000fe4000ff5e0ff */
[----:B------:R-:W-:Y:S02]  /*5e530*/  IADD3.X R28, PT, PT, R28, UR14, RZ, P3, !PT ;  /* 0x0000000e1c1c7c10 */ /* 0x000fe40009ffe4ff */
[----:B------:R-:W-:Y:S02]  /*5e540*/  IADD3 R25, P3, PT, R25, UR9, RZ ;  /* 0x0000000919197c10 */ /* 0x000fe4000ff7e0ff */
[----:B------:R-:W-:Y:S01]  /*5e550*/  IADD3.X R22, PT, PT, R22, UR14, RZ, P4, !PT ;  /* 0x0000000e16167c10 */ /* 0x000fe2000a7fe4ff */
[----:B------:R0:W-:Y:S04]  /*5e560*/  STL [R1+0x1b68], R28 ;  /* 0x001b681c01007387 */ /* 0x0001e80000100800 */
[----:B------:R-:W-:Y:S01]  /*5e570*/  STL [R1+0x1b70], R15 ;  /* 0x001b700f01007387 */ /* 0x000fe20000100800 */
[----:B------:R-:W-:-:S03]  /*5e580*/  IADD3 R23, P4, PT, R23, UR9, RZ ;  /* 0x0000000917177c10 */ /* 0x000fc6000ff9e0ff */
[----:B0-----:R-:W2:Y:S01]  /*5e590*/  LDL.LU R28, [R1+0x1adc] ;  /* 0x001adc00011c7983 */ /* 0x001ea20000300800 */
[----:B----4-:R-:W-:-:S03]  /*5e5a0*/  IADD3.X R20, PT, PT, R20, UR14, RZ, P5, !PT ;  /* 0x0000000e14147c10 */ /* 0x010fc6000affe4ff */
[----:B------:R-:W-:Y:S01]  /*5e5b0*/  STL [R1+0x1b3c], R24 ;  /* 0x001b3c1801007387 */ /* 0x000fe20000100800 */
[----:B------:R-:W-:-:S03]  /*5e5c0*/  IADD3 R21, P5, PT, R21, UR9, RZ ;  /* 0x0000000915157c10 */ /* 0x000fc6000ffbe0ff */
[----:B------:R-:W-:Y:S04]  /*5e5d0*/  STL [R1+0x1b34], R25 ;  /* 0x001b341901007387 */ /* 0x000fe80000100800 */
[----:B------:R-:W-:Y:S01]  /*5e5e0*/  STL [R1+0x1b60], R22 ;  /* 0x001b601601007387 */ /* 0x000fe20000100800 */
[----:B------:R-:W-:Y:S02]  /*5e5f0*/  IADD3.X R18, PT, PT, R18, UR14, RZ, P6, !PT ;  /* 0x0000000e12127c10 */ /* 0x000fe4000b7fe4ff */
        /* <DEDUP_REMOVED lines=11> */
[----:B------:R-:W-:Y:S01]  /*5e6b0*/  IADD3.X R9, PT, PT, R9, UR14, RZ, P3, !PT ;  /* 0x0000000e09097c10 */ /* 0x000fe20009ffe4ff */
[----:B0-----:R-:W3:Y:S04]  /*5e6c0*/  LDL.LU R29, [R1+0x1b08] ;  /* 0x001b0800011d7983 */ /* 0x001ee80000300800 */
[----:B------:R-:W-:Y:S04]  /*5e6d0*/  STL [R1+0x1b1c], R19 ;  /* 0x001b1c1301007387 */ /* 0x000fe80000100800 */
[----:B------:R-:W-:Y:S01]  /*5e6e0*/  STL [R1+0x1b14], R16 ;  /* 0x001b141001007387 */ /* 0x000fe20000100800 */
[----:B------:R-:W-:-:S02]  /*5e6f0*/  IADD3 R8, P2, PT, R8, UR9, RZ ;  /* 0x0000000908087c10 */ /* 0x000fc4000ff5e0ff */
        /* <DEDUP_REMOVED lines=47> */
[----:B------:R-:W3:Y:S04]  /*5e9f0*/  LDL.LU R6, [R1+0x1a7c] ;  /* 0x001a7c0001067983 */ /* 0x000ee80000300800 */
[----:B------:R-:W3:Y:S04]  /*5ea00*/  LDL.LU R7, [R1+0x1aa8] ;  /* 0x001aa80001077983 */ /* 0x000ee80000300800 */
[----:B------:R-:W3:Y:S01]  /*5ea10*/  LDL.LU R4, [R1+0x1a74] ;  /* 0x001a740001047983 */ /* 0x000ee20000300800 */
[----:B----4-:R-:W-:-:S05]  /*5ea20*/  IADD3 R26, P1, PT, R26, UR9, RZ ;  /* 0x000000091a1a7c10 */ /* 0x010fca000ff3e0ff */
        /* <DEDUP_REMOVED lines=35> */
[----:B------:R-:W-:-:S03]  /*5ec60*/  IADD3.X R10, PT, PT, R10, UR14, RZ, P3, !PT ;  /* 0x0000000e0a0a7c10 */ /* 0x000fc60009ffe4ff */
[----:B0-----:R-:W2:Y:S01]  /*5ec70*/  LDL.LU R28, [R1+0x1a5c] ;  /* 0x001a5c00011c7983 */ /* 0x001ea20000300800 */
[----:B---3--:R-:W-:-:S03]  /*5ec80*/  IADD3 R11, P3, PT, R11, UR9, RZ ;  /* 0x000000090b0b7c10 */ /* 0x008fc6000ff7e0ff */
        /* <DEDUP_REMOVED lines=12> */
[----:B------:R-:W-:Y:S02]  /*5ed50*/  IADD3 R4, P6, PT, R4, UR9, RZ ;  /* 0x0000000904047c10 */ /* 0x000fe4000ffde0ff */
[----:B----4-:R-:W-:Y:S02]  /*5ed60*/  IADD3.X R5, PT, PT, R5, UR14, RZ, P0, !PT ;  /* 0x0000000e05057c10 */ /* 0x010fe400087fe4ff */
[----:B------:R-:W-:Y:S01]  /*5ed70*/  IADD3 R2, P0, PT, R2, UR9, RZ ;  /* 0x0000000902027c10 */ /* 0x000fe2000ff1e0ff */
[----:B0-----:R-:W3:Y:S04]  /*5ed80*/  LDL.LU R29, [R1+0x1a88] ;  /* 0x001a8800011d7983 */ /* 0x001ee80000300800 */
[----:B------:R-:W-:Y:S04]  /*5ed90*/  STL [R1+0x1a84], R9 ;  /* 0x001a840901007387 */ /* 0x000fe80000100800 */
[----:B------:R-:W-:Y:S04]  /*5eda0*/  STL [R1+0x1a7c], R6 ;  /* 0x001a7c0601007387 */ /* 0x000fe80000100800 */
[----:B------:R-:W-:Y:S01]  /*5edb0*/  STL [R1+0x1aa8], R7 ;  /* 0x001aa80701007387 */ /* 0x000fe20000100800 */
[----:B------:R-:W-:-:S03]  /*5edc0*/  IADD3.X R3, PT, PT, R3, UR14, RZ, P1, !PT ;  /* 0x0000000e03037c10 */ /* 0x000fc60008ffe4ff */
        /* <DEDUP_REMOVED lines=45> */
[----:B------:R-:W-:Y:S04]  /*5f0a0*/  STL [R1+0x1a80], R13 ;  /* 0x001a800d01007387 */ /* 0x000fe80000100800 */
[----:B------:R-:W-:Y:S01]  /*5f0b0*/  STL [R1+0x1a4c], R14 ;  /* 0x001a4c0e01007387 */ /* 0x000fe20000100800 */
[----:B------:R-:W-:-:S05]  /*5f0c0*/  IADD3.X R26, PT, PT, R26, UR14, RZ, P6, !PT ;  /* 0x0000000e1a1a7c10 */ /* 0x000fca000b7fe4ff */
[----:B------:R0:W-:Y:S04]  /*5f0d0*/  STL [R1+0x1a70], R26 ;  /* 0x001a701a01007387 */ /* 0x0001e80000100800 */
[----:B------:R-:W-:Y:S04]  /*5f0e0*/  STL [R1+0x1a78], R15 ;  /* 0x001a780f01007387 */ /* 0x000fe80000100800 */
[----:B0-----:R-:W4:Y:S01]  /*5f0f0*/  LDL.LU R26, [R1+0x19e4] ;  /* 0x0019e400011a7983 */ /* 0x001f220000300800 */
[----:B------:R-:W-:Y:S02]  /*5f100*/  IADD3 R24, P5, PT, R24, UR9, RZ ;  /* 0x0000000918187c10 */ /* 0x000fe4000ffbe0ff */
[----:B------:R-:W-:-:S02]  /*5f110*/  IADD3 R25, P6, PT, R25, UR9, RZ ;  /* 0x0000000919197c10 */ /* 0x000fc4000ffde0ff */
[----:B------:R-:W-:Y:S02]  /*5f120*/  IADD3.X R22, PT, PT, R22, UR14, RZ, P0, !PT ;  /* 0x0000000e16167c10 */ /* 0x000fe400087fe4ff */
[----:B------:R-:W-:Y:S02]  /*5f130*/  IADD3 R23, P0, PT, R23, UR9, RZ ;  /* 0x0000000917177c10 */ /* 0x000fe4000ff1e0ff */
[----:B------:R-:W-:Y:S01]  /*5f140*/  IADD3.X R20, PT, PT, R20, UR14, RZ, P1, !PT ;  /* 0x0000000e14147c10 */ /* 0x000fe20008ffe4ff */
        /* <DEDUP_REMOVED lines=30> */
[----:B---3--:R-:W-:-:S03]  /*5f330*/  IADD3 R5, P1, PT, R5, UR9, RZ ;  /* 0x0000000905057c10 */ /* 0x008fc6000ff3e0ff */
[----:B0-----:R-:W2:Y:S04]  /*5f340*/  LDL.LU R28, [R1+0x19dc] ;  /* 0x0019dc00011c7983 */ /* 0x001ea80000300800 */
[----:B------:R-:W-:Y:S04]  /*5f350*/  STL [R1+0x1a38], R9 ;  /* 0x001a380901007387 */ /* 0x000fe80000100800 */
[----:B------:R-:W-:Y:S01]  /*5f360*/  STL [R1+0x1a30], R6 ;  /* 0x001a300601007387 */ /* 0x000fe20000100800 */
[----:B------:R-:W-:-:S03]  /*5f370*/  IADD3.X R2, PT, PT, R2, UR14, RZ, P2, !PT ;  /* 0x0000000e02027c10 */ /* 0x000fc600097fe4ff */
        /* <DEDUP_REMOVED lines=55> */
[----:B------:R-:W-:Y:S02]  /*5f6f0*/  IADD3.X R23, PT, PT, R23, UR14, RZ, P2, !PT ;  /* 0x0000000e17177c10 */ /* 0x000fe400097fe4ff */
[----:B------:R-:W-:Y:S01]  /*5f700*/  IADD3 R20, P2, PT, R20, UR9, RZ ;  /* 0x0000000914147c10 */ /* 0x000fe2000ff5e0ff */
[----:B0-----:R-:W4:Y:S04]  /*5f710*/  LDL.LU R29, [R1+0x1998] ;  /* 0x00199800011d7983 */ /* 0x001f280000300800 */
[----:B------:R-:W-:Y:S01]  /*5f720*/  STL [R1+0x19f8], R24 ;  /* 0x0019f81801007387 */ /* 0x000fe20000100800 */
[----:B------:R-:W-:-:S02]  /*5f730*/  IADD3.X R21, PT, PT, R21, UR14, RZ, P3, !PT ;  /* 0x0000000e15157c10 */ /* 0x000fc40009ffe4ff */
[----:B------:R-:W-:Y:S01]  /*5f740*/  IADD3.X R19, PT, PT, R19, UR14, RZ, P4, !PT ;  /* 0x0000000e13137c10 */ /* 0x000fe2000a7fe4ff */
        /* <DEDUP_REMOVED lines=94> */
[----:B------:R-:W-:-:S03]  /*5fd30*/  IADD3.X R18, PT, PT, R18, UR14, RZ, P5, !PT ;  /* 0x0000000e12127c10 */ /* 0x000fc6000affe4ff */
[----:B------:R-:W-:Y:S01]  /*5fd40*/  STL [R1+0x193c], R23 ;  /* 0x00193c1701007387 */ /* 0x000fe20000100800 */
[----:B------:R-:W-:-:S03]  /*5fd50*/  IADD3.X R29, PT, PT, R29, UR14, RZ, P6, !PT ;  /* 0x0000000e1d1d7c10 */ /* 0x000fc6000b7fe4ff */
[----:B------:R-:W-:Y:S04]  /*5fd60*/  STL [R1+0x1968], R20 ;  /* 0x0019681401007387 */ /* 0x000fe80000100800 */
[----:B------:R-:W-:Y:S01]  /*5fd70*/  STL [R1+0x1934], R21 ;  /* 0x0019341501007387 */ /* 0x000fe20000100800 */
[----:B------:R-:W-:Y:S02]  /*5fd80*/  IADD3 R19, P5, PT, R19, UR9, RZ ;  /* 0x0000000913137c10 */ /* 0x000fe4000ffbe0ff */
[----:B------:R-:W-:Y:S01]  /*5fd90*/  IADD3 R16, P6, PT, R16, UR9, RZ ;  /* 0x0000000910107c10 */ /* 0x000fe2000ffde0ff */
[----:B------:R0:W-:Y:S04]  /*5fda0*/  STL [R1+0x1958], R29 ;  /* 0x0019581d01007387 */ /* 0x0001e80000100800 */
[----:B------:R-:W-:Y:S01]  /*5fdb0*/  STL [R1+0x1960], R18 ;  /* 0x0019601201007387 */ /* 0x000fe20000100800 */
[----:B------:R-:W-:-:S02]  /*5fdc0*/  IADD3.X R17, PT, PT, R17, UR14, RZ, P0, !PT ;  /* 0x0000000e11117c10 */ /* 0x000fc400087fe4ff */
[----:B------:R-:W-:Y:S02]  /*5fdd0*/  IADD3 R10, P0, PT, R10, UR9, RZ ;  /* 0x000000090a0a7c10 */ /* 0x000fe4000ff1e0ff */
[----:B------:R-:W-:Y:S01]  /*5fde0*/  IADD3.X R11, PT, PT, R11, UR14, RZ, P1, !PT ;  /* 0x0000000e0b0b7c10 */ /* 0x000fe20008ffe4ff */
[----:B0-----:R-:W3:Y:S01]  /*5fdf0*/  LDL.LU R29, [R1+0x1918] ;  /* 0x00191800011d7983 */ /* 0x001ee20000300800 */
[----:B------:R-:W-:-:S03]  /*5fe00*/  IADD3.X R9, PT, PT, R9, UR14, RZ, P2, !PT ;  /* 0x0000000e09097c10 */ /* 0x000fc600097fe4ff */
[----:B------:R-:W-:Y:S04]  /*5fe10*/  STL [R1+0x192c], R19 ;  /* 0x00192c1301007387 */ /* 0x000fe80000100800 */
[----:B------:R-:W-:Y:S01]  /*5fe20*/  STL [R1+0x1924], R16 ;  /* 0x0019241001007387 */ /* 0x000fe20000100800 */
[----:B------:R-:W-:-:S03]  /*5fe30*/  IADD3 R8, P1, PT, R8, UR9, RZ ;  /* 0x0000000908087c10 */ /* 0x000fc6000ff3e0ff */
[----:B------:R-:W-:Y:S01]  /*5fe40*/  STL [R1+0x1950], R17 ;  /* 0x0019501101007387 */ /* 0x000fe20000100800 */
[----:B------:R-:W-:-:S03]  /*5fe50*/  IADD3 R26, P2, PT, R26, UR9, RZ ;  /* 0x000000091a1a7c10 */ /* 0x000fc6000ff5e0ff */
        /* <DEDUP_REMOVED lines=15> */
[----:B------:R-:W-:Y:S04]  /*5ff50*/  STL [R1+0x18fc], R5 ;  /* 0x0018fc0501007387 */ /* 0x000fe80000100800 */
[----:B------:R-:W4:Y:S01]  /*5ff60*/  LDL.LU R12, [R1+0x1910] ;  /* 0x00191000010c7983 */ /* 0x000f220000300800 */
[----:B------:R-:W-:-:S03]  /*5ff70*/  IADD3.X R27, PT, PT, R27, UR14, RZ, P6, !PT ;  /* 0x0000000e1b1b7c10 */ /* 0x000fc6000b7fe4ff */
        /* <DEDUP_REMOVED lines=73> */
[----:B------:R-:W-:Y:S02]  /*60410*/  IADD3 R9, P3, PT, R9, UR9, RZ ;  /* 0x0000000909097c10 */ /* 0x000fe4000ff7e0ff */
[----:B------:R-:W-:Y:S01]  /*60420*/  IADD3.X R29, PT, PT, R29, UR14, RZ, P4, !PT ;  /* 0x0000000e1d1d7c10 */ /* 0x000fe2000a7fe4ff */
[----:B------:R-:W-:Y:S04]  /*60430*/  STL [R1+0x18d0], R10 ;  /* 0x0018d00a01007387 */ /* 0x000fe80000100800 */
[----:B------:R-:W-:Y:S01]  /*60440*/  STL [R1+0x189c], R11 ;  /* 0x00189c0b01007387 */ /* 0x000fe20000100800 */
[----:B------:R-:W-:Y:S02]  /*60450*/  IADD3 R6, P4, PT, R6, UR9, RZ ;  /* 0x0000000906067c10 */ /* 0x000fe4000ff9e0ff */
[----:B------:R-:W-:Y:S01]  /*60460*/  IADD3.X R7, PT, PT, R7, UR14, RZ, P5, !PT ;  /* 0x0000000e07077c10 */ /* 0x000fe2000affe4ff */
[----:B------:R0:W-:Y:S04]  /*60470*/  STL [R1+0x18c0], R29 ;  /* 0x0018c01d01007387 */ /* 0x0001e80000100800 */
[----:B------:R-:W-:Y:S01]  /*60480*/  STL [R1+0x18c8], R8 ;  /* 0x0018c80801007387 */ /* 0x000fe20000100800 */
[----:B------:R-:W-:-:S02]  /*60490*/  IADD3 R4, P5, PT, R4, UR9, RZ ;  /* 0x0000000904047c10 */ /* 0x000fc4000ffbe0ff */
        /* <DEDUP_REMOVED lines=92> */
[----:B------:R-:W-:Y:S04]  /*60a60*/  STL [R1+0x181c], R8 ;  /* 0x00181c0801007387 */ /* 0x000fe80000100800 */
[----:B0-----:R-:W2:Y:S01]  /*60a70*/  LDL.LU R28, [R1+0x17ec] ;  /* 0x0017ec00011c7983 */ /* 0x001ea20000300800 */
[----:B---3--:R-:W-:-:S03]  /*60a80*/  IADD3 R5, P0, PT, R5, UR9, RZ ;  /* 0x0000000905057c10 */ /* 0x008fc6000ff1e0ff */
        /* <DEDUP_REMOVED lines=268> */
[----:B------:R-:W-:-:S03]  /*61b50*/  IADD3 R9, P2, PT, R9, UR9, RZ ;  /* 0x0000000909097c10 */ /* 0x000fc6000ff5e0ff */
[----:B------:R-:W-:Y:S01]  /*61b60*/  STL [R1+0x16e0], R10 ;  /* 0x0016e00a01007387 */ /* 0x000fe20000100800 */
[----:B------:R-:W-:-:S03]  /*61b70*/  IADD3.X R29, PT, PT, R29, UR14, RZ, P3, !PT ;  /* 0x0000000e1d1d7c10 */ /* 0x000fc60009ffe4ff */
[----:B------:R-:W-:Y:S01]  /*61b80*/  STL [R1+0x16ac], R11 ;  /* 0x0016ac0b01007387 */ /* 0x000fe20000100800 */
[----:B------:R-:W-:Y:S02]  /*61b90*/  IADD3 R6, P3, PT, R6, UR9, RZ ;  /* 0x0000000906067c10 */ /* 0x000fe4000ff7e0ff */
[----:B------:R-:W-:Y:S02]  /*61ba0*/  IADD3.X R7, PT, PT, R7, UR14, RZ, P4, !PT ;  /* 0x0000000e07077c10 */ /* 0x000fe4000a7fe4ff */
[----:B------:R-:W-:Y:S01]  /*61bb0*/  IADD3 R4, P4, PT, R4, UR9, RZ ;  /* 0x0000000904047c10 */ /* 0x000fe2000ff9e0ff */
[----:B------:R0:W-:Y:S04]  /*61bc0*/  STL [R1+0x16d0], R29 ;  /* 0x0016d01d01007387 */ /* 0x0001e80000100800 */
[----:B------:R-:W-:Y:S01]  /*61bd0*/  STL [R1+0x16d8], R8 ;  /* 0x0016d80801007387 */ /* 0x000fe20000100800 */
[----:B----4-:R-:W-:-:S02]  /*61be0*/  IADD3.X R5, PT, PT, R5, UR14, RZ, P5, !PT ;  /* 0x0000000e05057c10 */ /* 0x010fc4000affe4ff */
        /* <DEDUP_REMOVED lines=100> */
[----:B------:R-:W-:Y:S04]  /*62230*/  STL [R1+0x1614], R5 ;  /* 0x0016140501007387 */ /* 0x000fe80000100800 */
[----:B------:R-:W3:Y:S01]  /*62240*/  LDL.LU R12, [R1+0x1628] ;  /* 0x00162800010c7983 */ /* 0x000ee20000300800 */
[----:B----4-:R-:W-:-:S03]  /*62250*/  IADD3.X R29, PT, PT, R29, UR14, RZ, P1, !PT ;  /* 0x0000000e1d1d7c10 */ /* 0x010fc60008ffe4ff */
        /* <DEDUP_REMOVED lines=50> */
[----:B0-----:R-:W4:Y:S01]  /*62580*/  LDL.LU R29, [R1+0x15b8] ;  /* 0x0015b800011d7983 */ /* 0x001f220000300800 */
[----:B------:R-:W-:-:S03]  /*62590*/  IADD3 R20, P0, PT, R20, UR9, RZ ;  /* 0x0000000914147c10 */ /* 0x000fc6000ff1e0ff */
[----:B------:R-:W-:Y:S01]  /*625a0*/  STL [R1+0x1618], R24 ;  /* 0x0016181801007387 */ /* 0x000fe20000100800 */
[----:B------:R-:W-:Y:S02]  /*625b0*/  IADD3.X R21, PT, PT, R21, UR14, RZ, P1, !PT ;  /* 0x0000000e15157c10 */ /* 0x000fe40008ffe4ff */
        /* <DEDUP_REMOVED lines=105> */
[----:B------:R-:W-:Y:S01]  /*62c50*/  IADD3 R10, P5, PT, R10, UR9, RZ ;  /* 0x000000090a0a7c10 */ /* 0x000fe2000ffbe0ff */
[----:B0-----:R-:W3:Y:S01]  /*62c60*/  LDL.LU R29, [R1+0x1538] ;  /* 0x00153800011d7983 */ /* 0x001ee20000300800 */
[----:B------:R-:W-:Y:S02]  /*62c70*/  IADD3.X R11, PT, PT, R11, UR14, RZ, P6, !PT ;  /* 0x0000000e0b0b7c10 */ /* 0x000fe4000b7fe4ff */
[----:B------:R-:W-:Y:S01]  /*62c80*/  IADD3.X R9, PT, PT, R9, UR14, RZ, P0, !PT ;  /* 0x0000000e09097c10 */ /* 0x000fe200087fe4ff */
        /* <DEDUP_REMOVED lines=105> */
[----:B----4-:R-:W-:-:S03]  /*63320*/  IADD3.X R5, PT, PT, R5, UR14, RZ, P4, !PT ;  /* 0x0000000e05057c10 */ /* 0x010fc6000a7fe4ff */
[----:B0-----:R-:W3:Y:S04]  /*63330*/  LDL.LU R29, [R1+0x14b8] ;  /* 0x0014b800011d7983 */ /* 0x001ee80000300800 */
[----:B------:R-:W-:Y:S04]  /*63340*/  STL [R1+0x14b4], R9 ;  /* 0x0014b40901007387 */ /* 0x000fe80000100800 */
[----:B------:R-:W-:Y:S01]  /*63350*/  STL [R1+0x14ac], R6 ;  /* 0x0014ac0601007387 */ /* 0x000fe20000100800 */
[----:B------:R-:W-:-:S03]  /*63360*/  IADD3 R2, P4, PT, R2, UR9, RZ ;  /* 0x0000000902027c10 */ /* 0x000fc6000ff9e0ff */
        /* <DEDUP_REMOVED lines=366> */
[----:B------:R-:W-:Y:S04]  /*64a50*/  STL [R1+0x12f8], R8 ;  /* 0x0012f80801007387 */ /* 0x000fe80000100800 */
[----:B0-----:R-:W3:Y:S01]  /*64a60*/  LDL.LU R29, [R1+0x12c8] ;  /* 0x0012c800011d7983 */ /* 0x001ee20000300800 */
[----:B----4-:R-:W-:-:S03]  /*64a70*/  IADD3.X R5, PT, PT, R5, UR14, RZ, P3, !PT ;  /* 0x0000000e05057c10 */ /* 0x010fc60009ffe4ff */
        /* <DEDUP_REMOVED lines=263> */
[----:B------:R-:W-:-:S03]  /*65af0*/  IADD3.X R11, PT, PT, R11, UR14, RZ, P4, !PT ;  /* 0x0000000e0b0b7c10 */ /* 0x000fc6000a7fe4ff */
[----:B------:R-:W-:Y:S01]  /*65b00*/  STL [R1+0x116c], R19 ;  /* 0x00116c1301007387 */ /* 0x000fe20000100800 */
[----:B------:R-:W-:-:S03]  /*65b10*/  IADD3.X R9, PT, PT, R9, UR14, RZ, P5, !PT ;  /* 0x0000000e09097c10 */ /* 0x000fc6000affe4ff */
[----:B------:R-:W-:Y:S01]  /*65b20*/  STL [R1+0x1164], R16 ;  /* 0x0011641001007387 */ /* 0x000fe20000100800 */
[----:B------:R-:W-:-:S03]  /*65b30*/  IADD3 R8, P4, PT, R8, UR9, RZ ;  /* 0x0000000908087c10 */ /* 0x000fc6000ff9e0ff */
[----:B------:R-:W-:Y:S04]  /*65b40*/  STL [R1+0x1190], R17 ;  /* 0x0011901101007387 */ /* 0x000fe80000100800 */
[----:B------:R-:W-:Y:S01]  /*65b50*/  STL [R1+0x115c], R10 ;  /* 0x00115c0a01007387 */ /* 0x000fe20000100800 */
[----:B------:R-:W-:-:S03]  /*65b60*/  IADD3 R26, P5, PT, R26, UR9, RZ ;  /* 0x000000091a1a7c10 */ /* 0x000fc6000ffbe0ff */
        /* <DEDUP_REMOVED lines=107> */
[----:B------:R-:W-:Y:S04]  /*66220*/  STL [R1+0x10f0], R5 ;  /* 0x0010f00501007387 */ /* 0x000fe80000100800 */
[----:B------:R-:W4:Y:S01]  /*66230*/  LDL.LU R12, [R1+0x10a4] ;  /* 0x0010a400010c7983 */ /* 0x000f220000300800 */
[----:B------:R-:W-:-:S03]  /*66240*/  IADD3 R26, P3, PT, R26, UR9, RZ ;  /* 0x000000091a1a7c10 */ /* 0x000fc6000ff7e0ff */
        /* <DEDUP_REMOVED lines=325> */
[----:B------:R-:W-:Y:S02]  /*676a0*/  IADD3 R22, P6, PT, R22, UR9, RZ ;  /* 0x0000000916167c10 */ /* 0x000fe4000ffde0ff */
[----:B------:R-:W-:Y:S01]  /*676b0*/  IADD3.X R23, PT, PT, R23, UR14, RZ, P0, !PT ;  /* 0x0000000e17177c10 */ /* 0x000fe200087fe4ff */
[----:B------:R0:W-:Y:S04]  /*676c0*/  STL [R1+0xf1c], R27 ;  /* 0x000f1c1b01007387 */ /* 0x0001e80000100800 */
[----:B------:R-:W-:Y:S04]  /*676d0*/  STL [R1+0xf24], R15 ;  /* 0x000f240f01007387 */ /* 0x000fe80000100800 */
        /* <DEDUP_REMOVED lines=270> */
[----:B------:R-:W-:Y:S02]  /*687c0*/  IADD3.X R15, PT, PT, R15, UR14, RZ, P2, !PT ;  /* 0x0000000e0f0f7c10 */ /* 0x000fe400097fe4ff */
[----:B------:R-:W-:Y:S01]  /*687d0*/  IADD3 R24, P2, PT, R24, UR9, RZ ;  /* 0x0000000918187c10 */ /* 0x000fe2000ff5e0ff */
[----:B------:R-:W-:Y:S01]  /*687e0*/  STL [R1+0xdb4], R14 ;  /* 0x000db40e01007387 */ /* 0x000fe20000100800 */
[----:B------:R-:W-:-:S02]  /*687f0*/  IADD3.X R28, PT, PT, R28, UR14, RZ, P3, !PT ;  /* 0x0000000e1c1c7c10 */ /* 0x000fc40009ffe4ff */
[----:B------:R-:W-:Y:S02]  /*68800*/  IADD3 R25, P3, PT, R25, UR9, RZ ;  /* 0x0000000919197c10 */ /* 0x000fe4000ff7e0ff */
[----:B------:R-:W-:Y:S02]  /*68810*/  IADD3.X R22, PT, PT, R22, UR14, RZ, P4, !PT ;  /* 0x0000000e16167c10 */ /* 0x000fe4000a7fe4ff */
[----:B------:R-:W-:Y:S01]  /*68820*/  IADD3 R23, P4, PT, R23, UR9, RZ ;  /* 0x0000000917177c10 */ /* 0x000fe2000ff9e0ff */
[----:B------:R0:W-:Y:S04]  /*68830*/  STL [R1+0xdd8], R28 ;  /* 0x000dd81c01007387 */ /* 0x0001e80000100800 */
[----:B------:R-:W-:Y:S04]  /*68840*/  STL [R1+0xde0], R15 ;  /* 0x000de00f01007387 */ /* 0x000fe80000100800 */
        /* <DEDUP_REMOVED lines=124> */
[----:B------:R1:W-:Y:S04]  /*69010*/  STL [R1+0x1c68], R8 ;  /* 0x001c680801007387 */ /* 0x0003e80000100800 */
[----:B0-----:R-:W3:Y:S01]  /*69020*/  LDL.LU R29, [R1+0x1c98] ;  /* 0x001c9800011d7983 */ /* 0x001ee20000300800 */
[----:B----4-:R-:W-:-:S03]  /*69030*/  IADD3.X R5, PT, PT, R5, UR14, RZ, P0, !PT ;  /* 0x0000000e05057c10 */ /* 0x010fc600087fe4ff */
[----:B------:R0:W-:Y:S04]  /*69040*/  STL [R1+0x1cd4], R9 ;  /* 0x001cd40901007387 */ /* 0x0001e80000100800 */
[----:B------:R4:W-:Y:S01]  /*69050*/  STL [R1+0x1cdc], R6 ;  /* 0x001cdc0601007387 */ /* 0x0009e20000100800 */
[----:B------:R-:W-:-:S03]  /*69060*/  IADD3 R2, P0, PT, R2, UR9, RZ ;  /* 0x0000000902027c10 */ /* 0x000fc6000ff1e0ff */
[----:B------:R0:W-:Y:S01]  /*69070*/  STL [R1+0x1c78], R7 ;  /* 0x001c780701007387 */ /* 0x0001e20000100800 */
[----:B------:R-:W-:-:S03]  /*69080*/  IADD3.X R3, PT, PT, R3, UR14, RZ, P1, !PT ;  /* 0x0000000e03037c10 */ /* 0x000fc60008ffe4ff */
[----:B------:R0:W-:Y:S04]  /*69090*/  STL [R1+0x1ce4], R4 ;  /* 0x001ce40401007387 */ /* 0x0001e80000100800 */
[----:B------:R0:W-:Y:S04]  /*690a0*/  STL [R1+0x1c80], R5 ;  /* 0x001c800501007387 */ /* 0x0001e80000100800 */
[----:B------:R-:W3:Y:S01]  /*690b0*/  LDL.LU R12, [R1+0x1d04] ;  /* 0x001d0400010c7983 */ /* 0x000ee20000300800 */
[----:B------:R-:W-:-:S03]  /*690c0*/  IADD3 R26, P1, PT, R26, UR9, RZ ;  /* 0x000000091a1a7c10 */ /* 0x000fc6000ff3e0ff */
[----:B------:R0:W-:Y:S04]  /*690d0*/  STL [R1+0x1cec], R2 ;  /* 0x001cec0201007387 */ /* 0x0001e80000100800 */
        /* <DEDUP_REMOVED lines=9> */
[----:B------:R-:W3:Y:S01]  /*69170*/  LDL.LU R20, [R1+0x1cc0] ;  /* 0x001cc00001147983 */ /* 0x000ee20000300800 */
[----:B------:R-:W-:-:S05]  /*69180*/  IADD3.X R27, PT, PT, R27, UR14, RZ, P2, !PT ;  /* 0x0000000e1b1b7c10 */ /* 0x000fca00097fe4ff */
        /* <DEDUP_REMOVED lines=8> */
[----:B-1----:R-:W3:Y:S01]  /*69210*/  LDL.LU R8, [R1+0x1d38] ;  /* 0x001d380001087983 */ /* 0x002ee20000300800 */
[----:B--2---:R-:W-:-:S05]  /*69220*/  IADD3 R28, P2, PT, R28, UR9, RZ ;  /* 0x000000091c1c7c10 */ /* 0x004fca000ff5e0ff */
[----:B------:R1:W-:Y:S04]  /*69230*/  STL [R1+0x1cfc], R28 ;  /* 0x001cfc1c01007387 */ /* 0x0003e80000100800 */
[----:B0-----:R-:W2:Y:S04]  /*69240*/  LDL.LU R9, [R1+0x1ce8] ;  /* 0x001ce80001097983 */ /* 0x001ea80000300800 */
[----:B----4-:R-:W4:Y:S04]  /*69250*/  LDL.LU R6, [R1+0x1d34] ;  /* 0x001d340001067983 */ /* 0x010f280000300800 */
[----:B------:R-:W2:Y:S04]  /*69260*/  LDL.LU R7, [R1+0x1cf0] ;  /* 0x001cf00001077983 */ /* 0x000ea80000300800 */
[----:B------:R-:W2:Y:S04]  /*69270*/  LDL.LU R4, [R1+0x1d30] ;  /* 0x001d300001047983 */ /* 0x000ea80000300800 */
[----:B------:R-:W2:Y:S04]  /*69280*/  LDL.LU R5, [R1+0x1d00] ;  /* 0x001d000001057983 */ /* 0x000ea80000300800 */
[----:B------:R-:W2:Y:S04]  /*69290*/  LDL.LU R2, [R1+0xd64] ;  /* 0x000d640001027983 */ /* 0x000ea80000300800 */
[----:B------:R-:W2:Y:S01]  /*692a0*/  LDL.LU R3, [R1+0x1d08] ;  /* 0x001d080001037983 */ /* 0x000ea20000300800 */
[----:B---3--:R-:W-:-:S05]  /*692b0*/  IADD3.X R29, PT, PT, R29, UR14, RZ, P3, !PT ;  /* 0x0000000e1d1d7c10 */ /* 0x008fca0009ffe4ff */
[----:B------:R0:W-:Y:S04]  /*692c0*/  STL [R1+0x1c98], R29 ;  /* 0x001c981d01007387 */ /* 0x0001e80000100800 */
[----:B------:R-:W3:Y:S04]  /*692d0*/  LDL.LU R26, [R1+0x1d10] ;  /* 0x001d1000011a7983 */ /* 0x000ee80000300800 */
[----:B------:R-:W2:Y:S04]  /*692e0*/  LDL.LU R27, [R1+0x1d18] ;  /* 0x001d1800011b7983 */ /* 0x000ea80000300800 */
[----:B-1----:R-:W2:Y:S01]  /*692f0*/  LDL.LU R28, [R1+0x1d20] ;  /* 0x001d2000011c7983 */ /* 0x002ea20000300800 */
[----:B------:R-:W-:-:S02]  /*69300*/  IADD3 R12, P3, PT, R12, UR9, RZ ;  /* 0x000000090c0c7c10 */ /* 0x000fc4000ff7e0ff */
[----:B------:R-:W-:Y:S02]  /*69310*/  IADD3.X R13, PT, PT, R13, UR14, RZ, P4, !PT ;  /* 0x0000000e0d0d7c10 */ /* 0x000fe4000a7fe4ff */
[----:B------:R-:W-:Y:S01]  /*69320*/  IADD3 R14, P4, PT, R14, UR9, RZ ;  /* 0x000000090e0e7c10 */ /* 0x000fe2000ff9e0ff */
[----:B0-----:R-:W2:Y:S01]  /*69330*/  LDL.LU R29, [R1+0x1d28] ;  /* 0x001d2800011d7983 */ /* 0x001ea20000300800 */
[----:B------:R-:W-:Y:S02]  /*69340*/  IADD3.X R15, PT, PT, R15, UR14, RZ, P5, !PT ;  /* 0x0000000e0f0f7c10 */ /* 0x000fe4000affe4ff */
[----:B------:R-:W-:Y:S02]  /*69350*/  IADD3.X R25, PT, PT, R25, UR14, RZ, P6, !PT ;  /* 0x0000000e19197c10 */ /* 0x000fe4000b7fe4ff */
[----:B------:R-:W-:Y:S01]  /*69360*/  IADD3 R0, P6, PT, R0, UR9, RZ ;  /* 0x0000000900007c10 */ /* 0x000fe2000ffde0ff */
[----:B------:R-:W-:Y:S01]  /*69370*/  STL [R1+0x1d04], R12 ;  /* 0x001d040c01007387 */ /* 0x000fe20000100800 */
[----:B------:R-:W-:-:S03]  /*69380*/  IADD3 R24, P5, PT, R24, UR9, RZ ;  /* 0x0000000918187c10 */ /* 0x000fc6000ffbe0ff */
[----:B------:R-:W-:Y:S04]  /*69390*/  STL [R1+0x1ca0], R13 ;  /* 0x001ca00d01007387 */ /* 0x000fe80000100800 */
[----:B------:R-:W-:Y:S04]  /*693a0*/  STL [R1+0x1d0c], R14 ;  /* 0x001d0c0e01007387 */ /* 0x000fe80000100800 */
[----:B------:R-:W-:Y:S04]  /*693b0*/  STL [R1+0x1ca8], R15 ;  /* 0x001ca80f01007387 */ /* 0x000fe80000100800 */
[----:B------:R0:W-:Y:S04]  /*693c0*/  STL [R1+0x1d1c], R0 ;  /* 0x001d1c0001007387 */ /* 0x0001e80000100800 */
[----:B------:R-:W-:Y:S04]  /*693d0*/  STL [R1+0x1d14], R24 ;  /* 0x001d141801007387 */ /* 0x000fe80000100800 */
[----:B0-----:R-:W2:Y:S01]  /*693e0*/  LDL.LU R0, [R1+0x1e50] ;  /* 0x001e500001007983 */ /* 0x001ea20000300800 */
[----:B------:R-:W-:-:S02]  /*693f0*/  IADD3.X R22, PT, PT, R22, UR14, RZ, P0, !PT ;  /* 0x0000000e16167c10 */ /* 0x000fc400087fe4ff */
[----:B------:R-:W-:Y:S02]  /*69400*/  IADD3 R23, P0, PT, R23, UR9, RZ ;  /* 0x0000000917177c10 */ /* 0x000fe4000ff1e0ff */
[----:B------:R-:W-:Y:S01]  /*69410*/  IADD3.X R20, PT, PT, R20, UR14, RZ, P1, !PT ;  /* 0x0000000e14147c10 */ /* 0x000fe20008ffe4ff */
[----:B------:R-:W-:Y:S04]  /*69420*/  STL [R1+0x1cb0], R25 ;  /* 0x001cb01901007387 */ /* 0x000fe80000100800 */
[----:B------:R-:W-:Y:S04]  /*69430*/  STL [R1+0x1cb8], R22 ;  /* 0x001cb81601007387 */ /* 0x000fe80000100800 */
[----:B------:R-:W-:Y:S01]  /*69440*/  STL [R1+0x1d24], R23 ;  /* 0x001d241701007387 */ /* 0x000fe20000100800 */
[----:B------:R-:W-:-:S02]  /*69450*/  IADD3 R21, P1, PT, R21, UR9, RZ ;  /* 0x0000000915157c10 */ /* 0x000fc4000ff3e0ff */
[----:B------:R-:W-:Y:S02]  /*69460*/  IADD3.X R18, PT, PT, R18, UR14, RZ, P2, !PT ;  /* 0x0000000e12127c10 */ /* 0x000fe400097fe4ff */
[----:B------:R-:W-:Y:S01]  /*69470*/  IADD3 R19, P2, PT, R19, UR9, RZ ;  /* 0x0000000913137c10 */ /* 0x000fe2000ff5e0ff */
[----:B------:R-:W-:Y:S01]  /*69480*/  STL [R1+0x1cc0], R20 ;  /* 0x001cc01401007387 */ /* 0x000fe20000100800 */
[----:B------:R-:W-:-:S03]  /*69490*/  IADD3.X R16, PT, PT, R16, UR14, RZ, P3, !PT ;  /* 0x0000000e10107c10 */ /* 0x000fc60009ffe4ff */
[----:B------:R-:W-:Y:S04]  /*694a0*/  STL [R1+0x1d2c], R21 ;  /* 0x001d2c1501007387 */ /* 0x000fe80000100800 */
[----:B------:R-:W-:Y:S04]  /*694b0*/  STL [R1+0x1cc8], R18 ;  /* 0x001cc81201007387 */ /* 0x000fe80000100800 */
[----:B------:R-:W-:Y:S01]  /*694c0*/  STL [R1+0x1d44], R19 ;  /* 0x001d441301007387 */ /* 0x000fe20000100800 */
[----:B--2---:R-:W-:-:S05]  /*694d0*/  IADD3.X R0, PT, PT, R0, UR14, RZ, P4, !PT ;  /* 0x0000000e00007c10 */ /* 0x004fca000a7fe4ff */
[----:B------:R0:W-:Y:S04]  /*694e0*/  STL [R1+0x1cd8], R0 ;  /* 0x001cd80001007387 */ /* 0x0001e80000100800 */
[----:B------:R-:W-:Y:S04]  /*694f0*/  STL [R1+0x1cd0], R16 ;  /* 0x001cd01001007387 */ /* 0x000fe80000100800 */
[----:B0-----:R-:W2:Y:S01]  /*69500*/  LDL.LU R0, [R1+0x1e4c] ;  /* 0x001e4c0001007983 */ /* 0x001ea20000300800 */
[----:B------:R-:W-:Y:S02]  /*69510*/  IADD3 R17, P3, PT, R17, UR9, RZ ;  /* 0x0000000911117c10 */ /* 0x000fe4000ff7e0ff */
[----:B------:R-:W-:-:S02]  /*69520*/  IADD3 R10, P4, PT, R10, UR9, RZ ;  /* 0x000000090a0a7c10 */ /* 0x000fc4000ff9e0ff */
[----:B------:R-:W-:Y:S02]  /*69530*/  IADD3.X R11, PT, PT, R11, UR14, RZ, P5, !PT ;  /* 0x0000000e0b0b7c10 */ /* 0x000fe4000affe4ff */
[----:B------:R-:W-:Y:S02]  /*69540*/  IADD3 R8, P5, PT, R8, UR9, RZ ;  /* 0x0000000908087c10 */ /* 0x000fe4000ffbe0ff */
[----:B------:R-:W-:Y:S01]  /*69550*/  IADD3.X R9, PT, PT, R9, UR14, RZ, P6, !PT ;  /* 0x0000000e09097c10 */ /* 0x000fe2000b7fe4ff */
[----:B------:R-:W-:Y:S01]  /*69560*/  STL [R1+0x1d40], R17 ;  /* 0x001d401101007387 */ /* 0x000fe20000100800 */
[----:B----4-:R-:W-:-:S03]  /*69570*/  IADD3 R6, P6, PT, R6, UR9, RZ ;  /* 0x0000000906067c10 */ /* 0x010fc6000ffde0ff */
[----:B------:R-:W-:Y:S04]  /*69580*/  STL [R1+0x1d3c], R10 ;  /* 0x001d3c0a01007387 */ /* 0x000fe80000100800 */
        /* <DEDUP_REMOVED lines=10> */
[----:B------:R-:W-:-:S02]  /*69630*/  IADD3.X R5, PT, PT, R5, UR14, RZ, P2, !PT ;  /* 0x0000000e05057c10 */ /* 0x000fc400097fe4ff */
[----:B------:R-:W-:Y:S02]  /*69640*/  IADD3 R2, P1, PT, R2, UR8, RZ ;  /* 0x0000000802027c10 */ /* 0x000fe4000ff3e0ff */
[----:B------:R-:W-:Y:S02]  /*69650*/  IADD3.X R3, PT, PT, R3, UR14, RZ, P3, !PT ;  /* 0x0000000e03037c10 */ /* 0x000fe40009ffe4ff */
[----:B---3--:R-:W-:Y:S01]  /*69660*/  IADD3.X R26, PT, PT, R26, UR14, RZ, P4, !PT ;  /* 0x0000000e1a1a7c10 */ /* 0x008fe2000a7fe4ff */
[----:B------:R-:W-:Y:S01]  /*69670*/  STL [R1+0x1d30], R4 ;  /* 0x001d300401007387 */ /* 0x000fe20000100800 */
[----:B------:R-:W-:-:S03]  /*69680*/  IADD3.X R27, PT, PT, R27, UR14, RZ, P5, !PT ;  /* 0x0000000e1b1b7c10 */ /* 0x000fc6000affe4ff */
[----:B------:R-:W-:Y:S04]  /*69690*/  STL [R1+0x1d00], R5 ;  /* 0x001d000501007387 */ /* 0x000fe80000100800 */
[----:B------:R-:W-:Y:S01]  /*696a0*/  STL [R1+0xd64], R2 ;  /* 0x000d640201007387 */ /* 0x000fe20000100800 */
[----:B------:R-:W-:-:S03]  /*696b0*/  IADD3.X R28, PT, PT, R28, UR14, RZ, P6, !PT ;  /* 0x0000000e1c1c7c10 */ /* 0x000fc6000b7fe4ff */
[----:B------:R-:W-:Y:S01]  /*696c0*/  STL [R1+0x1d08], R3 ;  /* 0x001d080301007387 */ /* 0x000fe20000100800 */
[----:B------:R-:W-:-:S03]  /*696d0*/  IADD3.X R29, PT, PT, R29, UR14, RZ, P0, !PT ;  /* 0x0000000e1d1d7c10 */ /* 0x000fc600087fe4ff */
[----:B------:R-:W-:Y:S04]  /*696e0*/  STL [R1+0x1d10], R26 ;  /* 0x001d101a01007387 */ /* 0x000fe80000100800 */
[----:B------:R-:W-:Y:S01]  /*696f0*/  STL [R1+0x1d18], R27 ;  /* 0x001d181b01007387 */ /* 0x000fe20000100800 */
[----:B------:R-:W-:-:S04]  /*69700*/  UIADD3 UR4, UPT, UPT, UR4, 0x1, URZ ;  /* 0x0000000104047890 */ /* 0x000fc8000fffe0ff */
[----:B------:R-:W-:Y:S01]  /*69710*/  UISETP.NE.U32.AND UP0, UPT, UR4, UR5, UPT ;  /* 0x000000050400728c */ /* 0x000fe2000bf05070 */
[----:B--2---:R-:W-:-:S05]  /*69720*/  IADD3.X R0, PT, PT, R0, UR13, RZ, P1, !PT ;  /* 0x0000000d00007c10 */ /* 0x004fca0008ffe4ff */
[----:B------:R0:W-:Y:S04]  /*69730*/  STL [R1+0xd44], R0 ;  /* 0x000d440001007387 */ /* 0x0001e80000100800 */
[----:B------:R1:W-:Y:S04]  /*69740*/  STL [R1+0x1d20], R28 ;  /* 0x001d201c01007387 */ /* 0x0003e80000100800 */
[----:B0-----:R1:W5:Y:S04]  /*69750*/  LDL.LU R0, [R1+0x1e44] ;  /* 0x001e440001007983 */ /* 0x0013680000300800 */
[----:B------:R1:W-:Y:S01]  /*69760*/  STL [R1+0x1d28], R29 ;  /* 0x001d281d01007387 */ /* 0x0003e20000100800 */
[----:B------:R-:W-:Y:S05]  /*69770*/  BRA.U UP0, `(.L_x_2) ;  /* 0xfffffca1009c7547 */ /* 0x000fea000b83ffff */
.L_x_1:
[----:B------:R-:W2:Y:S01]  /*69780*/  LDL.LU R15, [R1+0x730] ;  /* 0x00073000010f7983 */ /* 0x000ea20000300800 */
[----:B------:R-:W3:Y:S01]  /*69790*/  S2UR UR5, SR_CgaCtaId ;  /* 0x00000000000579c3 */ /* 0x000ee20000008800 */
[----:B------:R-:W-:Y:S01]  /*697a0*/  UMOV UR4, 0x400 ;  /* 0x0000040000047882 */ /* 0x000fe20000000000 */
[----:B------:R-:W4:Y:S01]  /*697b0*/  LDCU.64 UR22, c[0x0][0x398] ;  /* 0x00007300ff1677ac */ /* 0x000f220008000a00 */
[----:B------:R-:W2:Y:S01]  /*697c0*/  LDL.LU R14, [R1+0x734] ;  /* 0x00073400010e7983 */ /* 0x000ea20000300800 */
[----:B------:R-:W0:Y:S03]  /*697d0*/  LDCU UR8, c[0x0][0x3b8] ;  /* 0x00007700ff0877ac */ /* 0x000e260008000800 */
[----:B------:R-:W3:Y:S01]  /*697e0*/  LDL.LU R13, [R1+0x738] ;  /* 0x00073800010d7983 */ /* 0x000ee20000300800 */
[----:B------:R-:W1:Y:S03]  /*697f0*/  LDCU.64 UR6, c[0x0][0x390] ;  /* 0x00007200ff0677ac */ /* 0x000e660008000a00 */
[----:B------:R-:W3:Y:S01]  /*69800*/  LDL.LU R11, [R1+0x73c] ;  /* 0x00073c00010b7983 */ /* 0x000ee20000300800 */
[----:B------:R-:W0:Y:S03]  /*69810*/  LDCU UR9, c[0x0][0x3b8] ;  /* 0x00007700ff0977ac */ /* 0x000e260008000800 */
[----:B------:R-:W4:Y:S01]  /*69820*/  LDL.LU R9, [R1+0x750] ;  /* 0x0007500001097983 */ /* 0x000f220000300800 */
        /* <DEDUP_REMOVED lines=11> */
[----:B0-----:R-:W4:Y:S01]  /*698e0*/  LDL.LU R3, [R1+0x778] ;  /* 0x0007780001037983 */ /* 0x001f220000300800 */
[----:B------:R-:W0:Y:S03]  /*698f0*/  LDCU UR15, c[0x0][0x3b8] ;  /* 0x00007700ff0f77ac */ /* 0x000e260008000800 */
[----:B------:R-:W4:Y:S01]  /*69900*/  LDL.LU R2, [R1+0x77c] ;  /* 0x00077c0001027983 */ /* 0x000f220000300800 */
[----:B------:R-:W0:Y:S03]  /*69910*/  LDCU UR28, c[0x0][0x39c] ;  /* 0x00007380ff1c77ac */ /* 0x000e260008000800 */
[----:B------:R-:W-:Y:S01]  /*69920*/  STL [R1+0x1fe4], R10 ;  /* 0x001fe40a01007387 */ /* 0x000fe20000100800 */
[----:B------:R-:W0:Y:S03]  /*69930*/  LDCU UR16, c[0x0][0x3b8] ;  /* 0x00007700ff1077ac */ /* 0x000e260008000800 */
[----:B------:R-:W-:Y:S01]  /*69940*/  STL [R1+0x1fe0], R12 ;  /* 0x001fe00c01007387 */ /* 0x000fe20000100800 */
[----:B------:R-:W0:Y:S03]  /*69950*/  LDCU UR29, c[0x0][0x39c] ;  /* 0x00007380ff1d77ac */ /* 0x000e260008000800 */
[----:B-----5:R2:W-:Y:S01]  /*69960*/  STL [R1+0x1fd8], R0 ;  /* 0x001fd80001007387 */ /* 0x0205e20000100800 */
[----:B------:R-:W0:Y:S03]  /*69970*/  LDCU UR17, c[0x0][0x3b8] ;  /* 0x00007700ff1177ac */ /* 0x000e260008000800 */
[----:B------:R-:W-:Y:S01]  /*69980*/  STL [R1+0x1fcc], R22 ;  /* 0x001fcc1601007387 */ /* 0x000fe20000100800 */
[----:B------:R-:W0:Y:S03]  /*69990*/  LDCU UR30, c[0x0][0x39c] ;  /* 0x00007380ff1e77ac */ /* 0x000e260008000800 */
[----:B------:R-:W-:Y:S01]  /*699a0*/  STL [R1+0x1fc8], R23 ;  /* 0x001fc81701007387 */ /* 0x000fe20000100800 */
[----:B------:R-:W0:Y:S01]  /*699b0*/  LDCU UR18, c[0x0][0x3b8] ;  /* 0x00007700ff1277ac */ /* 0x000e220008000800 */
        /* <DEDUP_REMOVED lines=11> */
[----:B--2---:R-:W-:-:S02]  /*69a70*/  F2FP.SATFINITE.E4M3.F32.PACK_AB_MERGE_C R0, R14, R15, RZ ;  /* 0x0000000f0e00723e */ /* 0x004fc400048070ff */
[----:B---3--:R-:W-:-:S05]  /*69a80*/  F2FP.SATFINITE.E4M3.F32.PACK_AB_MERGE_C R10, R11, R13, RZ ;  /* 0x0000000d0b0a723e */ /* 0x008fca00048070ff */
[----:B------:R-:W-:Y:S01]  /*69a90*/  STL [R1+0x1fe8], R10 ;  /* 0x001fe80a01007387 */ /* 0x000fe20000100800 */
[----:B----4-:R-:W-:-:S03]  /*69aa0*/  F2FP.SATFINITE.E4M3.F32.PACK_AB_MERGE_C R12, R8, R9, RZ ;  /* 0x00000009080c723e */ /* 0x010fc600048070ff */
[----:B------:R2:W-:Y:S04]  /*69ab0*/  STL [R1+0x84], R0 ;  /* 0x0000840001007387 */ /* 0x0005e80000100800 */
[----:B------:R-:W-:Y:S01]  /*69ac0*/  STL [R1+0x1fec], R12 ;  /* 0x001fec0c01007387 */ /* 0x000fe20000100800 */
[----:B--2---:R-:W-:Y:S02]  /*69ad0*/  F2FP.SATFINITE.E4M3.F32.PACK_AB_MERGE_C R0, R6, R7, RZ ;  /* 0x000000070600723e */ /* 0x004fe400048070ff */
[----:B------:R-:W-:-:S05]  /*69ae0*/  F2FP.SATFINITE.E4M3.F32.PACK_AB_MERGE_C R16, R4, R5, RZ ;  /* 0x000000050410723e */ /* 0x000fca00048070ff */
[----:B------:R2:W-:Y:S01]  /*69af0*/  STL [R1+0x1ff0], R16 ;  /* 0x001ff01001007387 */ /* 0x0005e20000100800 */
[----:B------:R-:W-:-:S03]  /*69b00*/  F2FP.SATFINITE.E4M3.F32.PACK_AB_MERGE_C R14, R2, R3, RZ ;  /* 0x00000003020e723e */ /* 0x000fc600048070ff */
[----:B------:R-:W-:Y:S04]  /*69b10*/  STL [R1+0x88], R0 ;  /* 0x0000880001007387 */ /* 0x000fe80000100800 */
[----:B--2---:R-:W2:Y:S01]  /*69b20*/  LDL.LU R16, [R1+0x238] ;  /* 0x0002380001107983 */ /* 0x004ea20000300800 */
[----:B------:R-:W-:Y:S06]  /*69b30*/  BAR.SYNC.DEFER_BLOCKING 0x0 ;  /* 0x0000000000007b1d */ /* 0x000fec0000010000 */
[----:B--2---:R2:W-:Y:S04]  /*69b40*/  STL [R1+0x20e8], R16 ;  /* 0x0020e81001007387 */ /* 0x0045e80000100800 */
[----:B--2---:R-:W2:Y:S04]  /*69b50*/  LDL.LU R16, [R1+0x230] ;  /* 0x0002300001107983 */ /* 0x004ea80000300800 */
        /* <DEDUP_REMOVED lines=32> */
[----:B------:R-:W3:Y:S04]  /*69d60*/  LDL.LU R12, [R1+0x23c] ;  /* 0x00023c00010c7983 */ /* 0x000ee80000300800 */
[----:B---3--:R3:W-:Y:S04]  /*69d70*/  STL [R1+0x20f0], R12 ;  /* 0x0020f00c01007387 */ /* 0x0087e80000100800 */
[----:B---3--:R-:W3:Y:S04]  /*69d80*/  LDL.LU R12, [R1+0x218] ;  /* 0x00021800010c7983 */ /* 0x008ee80000300800 */
        /* <DEDUP_REMOVED lines=29> */
[----:B---3--:R-:W2:Y:S04]  /*69f60*/  LDL.LU R12, [R1+0x790] ;  /* 0x00079000010c7983 */ /* 0x008ea80000300800 */
[----:B------:R-:W3:Y:S04]  /*69f70*/  LDL.LU R10, [R1+0x250] ;  /* 0x00025000010a7983 */ /* 0x000ee80000300800 */
[----:B------:R-:W3:Y:S04]  /*69f80*/  LDL.LU R23, [R1+0x254] ;  /* 0x0002540001177983 */ /* 0x000ee80000300800 */
[----:B------:R-:W4:Y:S04]  /*69f90*/  LDL.LU R22, [R1+0x258] ;  /* 0x0002580001167983 */ /* 0x000f280000300800 */
[----:B------:R-:W4:Y:S04]  /*69fa0*/  LDL.LU R0, [R1+0x25c] ;  /* 0x00025c0001007983 */ /* 0x000f280000300800 */
        /* <DEDUP_REMOVED lines=22> */
[----:B------:R1:W-:Y:S04]  /*6a110*/  STL [R1+0x1ff4], R14 ;  /* 0x001ff40e01007387 */ /* 0x0003e80000100800 */
[----:B-1----:R-:W3:Y:S01]  /*6a120*/  LDL.LU R14, [R1+0x234] ;  /* 0x00023400010e7983 */ /* 0x002ee20000300800 */
[----:B--2---:R-:W-:-:S03]  /*6a130*/  F2FP.SATFINITE.E4M3.F32.PACK_AB_MERGE_C R16, R16, R12, RZ ;  /* 0x0000000c1010723e */ /* 0x004fc600048070ff */
[----:B------:R-:W2:Y:S04]  /*6a140*/  LDL.LU R12, [R1+0x2168] ;  /* 0x00216800010c7983 */ /* 0x000ea80000300800 */
[----:B------:R1:W-:Y:S04]  /*6a150*/  STL [R1+0x2b8], R16 ;  /* 0x0002b81001007387 */ /* 0x0003e80000100800 */
[----:B-1----:R-:W2:Y:S02]  /*6a160*/  LDL.LU R16, [R1+0x2164] ;  /* 0x0021640001107983 */ /* 0x002ea40000300800 */
[----:B--2---:R-:W-:-:S02]  /*6a170*/  F2FP.SATFINITE.E4M3.F32.PACK_AB_MERGE_C R16, R16, R12, RZ ;  /* 0x0000000c1010723e */ /* 0x004fc400048070ff */
        /* <DEDUP_REMOVED lines=58> */
[----:B-1----:R-:W3:Y:S02]  /*6a520*/  LDL.LU R16, [R1+0x20ec] ;  /* 0x0020ec0001107983 */ /* 0x002ee40000300800 */
[----:B---3--:R-:W-:-:S02]  /*6a530*/  F2FP.SATFINITE.E4M3.F32.PACK_AB_MERGE_C R14, R14, R16, RZ ;  /* 0x000000100e0e723e */ /* 0x008fc400048070ff */
[----:B------:R-:W2:Y:S01]  /*6a540*/  LDL.LU R16, [R1+0x20e8] ;  /* 0x0020e80001107983 */ /* 0x000ea20000300800 */
[----:B------:R-:W-:Y:S02]  /*6a550*/  F2FP.SATFINITE.E4M3.F32.PACK_AB_MERGE_C R6, R6, R7, RZ ;  /* 0x000000070606723e */ /* 0x000fe400048070ff */
[----:B------:R-:W-:Y:S01]  /*6a560*/  F2FP.SATFINITE.E4M3.F32.PACK_AB_MERGE_C R4, R4, R5, RZ ;  /* 0x000000050404723e */ /* 0x000fe200048070ff */
[----:B------:R1:W-:Y:S02]  /*6a570*/  STL [R1+0x4b0], R14 ;  /* 0x0004b00e01007387 */ /* 0x0003e40000100800 */
[----:B-1----:R-:W-:Y:S02]  /*6a580*/  F2FP.SATFINITE.E4M3.F32.PACK_AB_MERGE_C R14, R23, R10, RZ ;  /* 0x0000000a170e723e */ /* 0x002fe400048070ff */
[----:B------:R-:W-:Y:S02]  /*6a590*/  F2FP.SATFINITE.E4M3.F32.PACK_AB_MERGE_C R10, R28, R29, RZ ;  /* 0x0000001d1c0a723e */ /* 0x000fe400048070ff */
[----:B--2---:R-:W-:-:S02]  /*6a5a0*/  F2FP.SATFINITE.E4M3.F32.PACK_AB_MERGE_C R16, R12, R16, RZ ;  /* 0x000000100c10723e */ /* 0x004fc400048070ff */
[----:B----4-:R-:W-:Y:S02]  /*6a5b0*/  F2FP.SATFINITE.E4M3.F32.PACK_AB_MERGE_C R12, R0, R22, RZ ;  /* 0x00000016000c723e */ /* 0x010fe400048070ff */
[----:B------:R-:W-:Y:S01]  /*6a5c0*/  F2FP.SATFINITE.E4M3.F32.PACK_AB_MERGE_C R0, R26, R27, RZ ;  /* 0x0000001b1a00723e */ /* 0x000fe200048070ff */
[----:B------:R-:W-:Y:S04]  /*6a5d0*/  STL [R1+0x234], R16 ;  /* 0x0002341001007387 */ /* 0x000fe80000100800 */
[----:B------:R-:W-:Y:S04]  /*6a5e0*/  STL [R1+0x120], R14 ;  /* 0x0001200e01007387 */ /* 0x000fe80000100800 */
[----:B------:R1:W-:Y:S04]  /*6a5f0*/  STL [R1+0x13c], R12 ;  /* 0x00013c0c01007387 */ /* 0x0003e80000100800 */
[----:B------:R2:W-:Y:S04]  /*6a600*/  STL [R1+0x104], R10 ;  /* 0x0001040a01007387 */ /* 0x0005e80000100800 */
[----:B------:R3:W-:Y:S01]  /*6a610*/  STL [R1+0x128], R0 ;  /* 0x0001280001007387 */ /* 0x0007e20000100800 */
[----:B-1----:R-:W-:-:S02]  /*6a620*/  F2FP.SATFINITE.E4M3.F32.PACK_AB_MERGE_C R12, R24, R25, RZ ;  /* 0x00000019180c723e */ /* 0x002fc400048070ff */
[----:B--2---:R-:W-:-:S03]  /*6a630*/  F2FP.SATFINITE.E4M3.F32.PACK_AB_MERGE_C R10, R20, R21, RZ ;  /* 0x00000015140a723e */ /* 0x004fc600048070ff */
[----:B------:R1:W-:Y:S01]  /*6a640*/  STL [R1+0xf0], R12 ;  /* 0x0000f00c01007387 */ /* 0x0003e20000100800 */
[----:B---3--:R-:W-:-:S03]  /*6a650*/  F2FP.SATFINITE.E4M3.F32.PACK_AB_MERGE_C R0, R18, R19, RZ ;  /* 0x000000131200723e */ /* 0x008fc600048070ff */
[----:B------:R2:W-:Y:S04]  /*6a660*/  STL [R1+0x11c], R10 ;  /* 0x00011c0a01007387 */ /* 0x0005e80000100800 */
[----:B------:R3:W-:Y:S01]  /*6a670*/  STL [R1+0x23c], R0 ;  /* 0x00023c0001007387 */ /* 0x0007e20000100800 */
[----:B-1----:R-:W-:Y:S02]  /*6a680*/  F2FP.SATFINITE.E4M3.F32.PACK_AB_MERGE_C R12, R15, R17, RZ ;  /* 0x000000110f0c723e */ /* 0x002fe400048070ff */
[----:B--2---:R-:W-:-:S03]  /*6a690*/  F2FP.SATFINITE.E4M3.F32.PACK_AB_MERGE_C R10, R11, R13, RZ ;  /* 0x0000000d0b0a723e */ /* 0x004fc600048070ff */
[----:B------:R-:W-:Y:S01]  /*6a6a0*/  STL [R1+0x238], R12 ;  /* 0x0002380c01007387 */ /* 0x000fe20000100800 */
[----:B---3--:R-:W-:-:S03]  /*6a6b0*/  F2FP.SATFINITE.E4M3.F32.PACK_AB_MERGE_C R0, R8, R9, RZ ;  /* 0x000000090800723e */ /* 0x008fc600048070ff */
[----:B------:R-:W-:Y:S04]  /*6a6c0*/  STL [R1+0xf8], R10 ;  /* 0x0000f80a01007387 */ /* 0x000fe80000100800 */
[----:B------:R1:W-:Y:S04]  /*6a6d0*/  STL [R1+0x118], R0 ;  /* 0x0001180001007387 */ /* 0x0003e80000100800 */
[----:B------:R-:W-:Y:S04]  /*6a6e0*/  STL [R1+0xe4], R6 ;  /* 0x0000e40601007387 */ /* 0x000fe80000100800 */
[----:B------:R-:W2:Y:S01]  /*6a6f0*/  LDL.LU R14, [R1+0x424] ;  /* 0x00042400010e7983 */ /* 0x000ea20000300800 */
[----:B-1----:R-:W-:-:S03]  /*6a700*/  F2FP.SATFINITE.E4M3.F32.PACK_AB_MERGE_C R0, R2, R3, RZ ;  /* 0x000000030200723e */ /* 0x002fc600048070ff */
        /* <DEDUP_REMOVED lines=32> */
[----:B------:R-:W3:Y:S04]  /*6a910*/  LDL.LU R16, [R1+0x428] ;  /* 0x0004280001107983 */ /* 0x000ee80000300800 */
[----:B---3--:R1:W-:Y:S04]  /*6a920*/  STL [R1+0x206c], R16 ;  /* 0x00206c1001007387 */ /* 0x0083e80000100800 */
[----:B-1----:R-:W3:Y:S04]  /*6a930*/  LDL.LU R16, [R1+0x420] ;  /* 0x0004200001107983 */ /* 0x002ee80000300800 */
        /* <DEDUP_REMOVED lines=29> */
[----:B-1----:R-:W2:Y:S04]  /*6ab10*/  LDL.LU R16, [R1+0x328] ;  /* 0x0003280001107983 */ /* 0x002ea80000300800 */
[----:B------:R-:W3:Y:S04]  /*6ab20*/  LDL.LU R12, [R1+0x42c] ;  /* 0x00042c00010c7983 */ /* 0x000ee80000300800 */
[----:B------:R-:W4:Y:S04]  /*6ab30*/  LDL.LU R10, [R1+0x440] ;  /* 0x00044000010a7983 */ /* 0x000f280000300800 */
        /* <DEDUP_REMOVED lines=87> */
[----:B------:R2:W-:Y:S01]  /*6b0b0*/  STL [R1+0xac], R14 ;  /* 0x0000ac0e01007387 */ /* 0x0005e20000100800 */
[----:B---3--:R-:W-:Y:S02]  /*6b0c0*/  F2FP.SATFINITE.E4M3.F32.PACK_AB_MERGE_C R8, R8, R9, RZ ;  /* 0x000000090808723e */ /* 0x008fe400048070ff */
[----:B------:R-:W-:Y:S02]  /*6b0d0*/  F2FP.SATFINITE.E4M3.F32.PACK_AB_MERGE_C R6, R6, R7, RZ ;  /* 0x000000070606723e */ /* 0x000fe400048070ff */
[----:B--2---:R-:W-:Y:S02]  /*6b0e0*/  F2FP.SATFINITE.E4M3.F32.PACK_AB_MERGE_C R14, R12, R16, RZ ;  /* 0x000000100c0e723e */ /* 0x004fe400048070ff */
[----:B----4-:R-:W-:-:S02]  /*6b0f0*/  F2FP.SATFINITE.E4M3.F32.PACK_AB_MERGE_C R12, R23, R10, RZ ;  /* 0x0000000a170c723e */ /* 0x010fc400048070ff */
[----:B------:R-:W-:Y:S02]  /*6b100*/  F2FP.SATFINITE.E4M3.F32.PACK_AB_MERGE_C R10, R0, R22, RZ ;  /* 0x00000016000a723e */ /* 0x000fe400048070ff */
[----:B------:R-:W-:Y:S01]  /*6b110*/  F2FP.SATFINITE.E4M3.F32.PACK_AB_MERGE_C R0, R28, R29, RZ ;  /* 0x0000001d1c00723e */ /* 0x000fe200048070ff */
        /* <DEDUP_REMOVED lines=16> */
[----:B------:R-:W-:Y:S01]  /*6b220*/  STL [R1+0x278], R8 ;  /* 0x0002780801007387 */ /* 0x000fe20000100800 */
[----:B-1----:R-:W-:-:S05]  /*6b230*/  F2FP.SATFINITE.E4M3.F32.PACK_AB_MERGE_C R0, R4, R5, RZ ;  /* 0x000000050400723e */ /* 0x002fca00048070ff */
[----:B------:R1:W-:Y:S04]  /*6b240*/  STL [R1+0x1fdc], R0 ;  /* 0x001fdc0001007387 */ /* 0x0003e80000100800 */
[----:B------:R-:W-:Y:S04]  /*6b250*/  STL [R1+0x6c], R6 ;  /* 0x00006c0601007387 */ /* 0x000fe80000100800 */
[----:B------:R-:W2:Y:S01]  /*6b260*/  LDL.LU R28, [R1+0x434] ;  /* 0x00043400011c7983 */ /* 0x000ea20000300800 */
[----:B-1----:R-:W-:-:S03]  /*6b270*/  F2FP.SATFINITE.E4M3.F32.PACK_AB_MERGE_C R0, R2, R3, RZ ;  /* 0x000000030200723e */ /* 0x002fc600048070ff */
[----:B--2---:R1:W-:Y:S04]  /*6b280*/  STL [R1+0x2064], R28 ;  /* 0x0020641c01007387 */ /* 0x0043e80000100800 */
[----:B------:R-:W-:Y:S04]  /*6b290*/  STL [R1+0x4c], R0 ;  /* 0x00004c0001007387 */ /* 0x000fe80000100800 */
[----:B-1----:R-:W2:Y:S04]  /*6b2a0*/  LDL.LU R28, [R1+0x45c] ;  /* 0x00045c00011c7983 */ /* 0x002ea80000300800 */
[----:B------:R-:W3:Y:S04]  /*6b2b0*/  LDL.LU R20, [R1+0x43c] ;  /* 0x00043c0001147983 */ /* 0x000ee80000300800 */
[----:B---3--:R1:W-:Y:S04]  /*6b2c0*/  STL [R1+0x2060], R20 ;  /* 0x0020601401007387 */ /* 0x0083e80000100800 */
[----:B-1----:R-:W3:Y:S04]  /*6b2d0*/  LDL.LU R20, [R1+0x430] ;  /* 0x0004300001147983 */ /* 0x002ee80000300800 */
[----:B---3--:R1:W-:Y:S04]  /*6b2e0*/  STL [R1+0x2068], R20 ;  /* 0x0020681401007387 */ /* 0x0083e80000100800 */
        /* <DEDUP_REMOVED lines=14> */
[----:B------:R-:W4:Y:S04]  /*6b3d0*/  LDL.LU R14, [R1+0x3b0] ;  /* 0x0003b000010e7983 */ /* 0x000f280000300800 */
[----:B----4-:R1:W-:Y:S04]  /*6b3e0*/  STL [R1+0x2040], R14 ;  /* 0x0020400e01007387 */ /* 0x0103e80000100800 */
[----:B-1----:R-:W4:Y:S04]  /*6b3f0*/  LDL.LU R14, [R1+0x3f8] ;  /* 0x0003f800010e7983 */ /* 0x002f280000300800 */
[----:B----4-:R1:W-:Y:S04]  /*6b400*/  STL [R1+0x2048], R14 ;  /* 0x0020480e01007387 */ /* 0x0103e80000100800 */
[----:B-1----:R-:W4:Y:S04]  /*6b410*/  LDL.LU R14, [R1+0x3f0] ;  /* 0x0003f000010e7983 */ /* 0x002f280000300800 */
[----:B----4-:R1:W-:Y:S04]  /*6b420*/  STL [R1+0x2050], R14 ;  /* 0x0020500e01007387 */ /* 0x0103e80000100800 */
[----:B-1----:R-:W4:Y:S01]  /*6b430*/  LDL.LU R14, [R1+0x418] ;  /* 0x00041800010e7983 */ /* 0x002f220000300800 */
[----:B--2---:R-:W-:-:S03]  /*6b440*/  F2FP.SATFINITE.E4M3.F32.PACK_AB_MERGE_C R28, R28, R20, RZ ;  /* 0x000000141c1c723e */ /* 0x004fc600048070ff */
[----:B----4-:R1:W-:Y:S04]  /*6b450*/  STL [R1+0x2058], R14 ;  /* 0x0020580e01007387 */ /* 0x0103e80000100800 */
[----:B-1----:R-:W2:Y:S04]  /*6b460*/  LDL.LU R14, [R1+0x410] ;  /* 0x00041000010e7983 */ /* 0x002ea80000300800 */
[----:B------:R-:W4:Y:S04]  /*6b470*/  LDL.LU R24, [R1+0x3b4] ;  /* 0x0003b40001187983 */ /* 0x000f280000300800 */
        /* <DEDUP_REMOVED lines=26> */
[----:B-1----:R-:W2:Y:S02]  /*6b620*/  LDL.LU R28, [R1+0x2064] ;  /* 0x00206400011c7983 */ /* 0x002ea40000300800 */
[----:B--2---:R-:W-:-:S02]  /*6b630*/  F2FP.SATFINITE.E4M3.F32.PACK_AB_MERGE_C R28, R28, R20, RZ ;  /* 0x000000141c1c723e */ /* 0x004fc400048070ff */
[----:B------:R-:W3:Y:S04]  /*6b640*/  LDL.LU R20, [R1+0x2060] ;  /* 0x0020600001147983 */ /* 0x000ee80000300800 */
[----:B------:R1:W-:Y:S04]  /*6b650*/  STL [R1+0x1ff8], R28 ;  /* 0x001ff81c01007387 */ /* 0x0003e80000100800 */
[----:B-1----:R-:W2:Y:S01]  /*6b660*/  LDL.LU R28, [R1+0x3d8] ;  /* 0x0003d800011c7983 */ /* 0x002ea20000300800 */
[----:B---3--:R-:W-:-:S03]  /*6b670*/  F2FP.SATFINITE.E4M3.F32.PACK_AB_MERGE_C R20, R20, R0, RZ ;  /* 0x000000001414723e */ /* 0x008fc600048070ff */
[----:B------:R-:W3:Y:S04]  /*6b680*/  LDL.LU R0, [R1+0x205c] ;  /* 0x00205c0001007983 */ /* 0x000ee80000300800 */
[----:B------:R1:W-:Y:S04]  /*6b690*/  STL [R1+0x1ffc], R20 ;  /* 0x001ffc1401007387 */ /* 0x0003e80000100800 */
[----:B-1----:R-:W2:Y:S01]  /*6b6a0*/  LDL.LU R20, [R1+0x3d4] ;  /* 0x0003d40001147983 */ /* 0x002ea20000300800 */
[----:B---3--:R-:W-:-:S03]  /*6b6b0*/  F2FP.SATFINITE.E4M3.F32.PACK_AB_MERGE_C R0, R0, R14, RZ ;  /* 0x0000000e0000723e */ /* 0x008fc600048070ff */
[----:B------:R-:W3:Y:S04]  /*6b6c0*/  LDL.LU R14, [R1+0x2058] ;  /* 0x00205800010e7983 */ /* 0x000ee80000300800 */
[----:B------:R1:W-:Y:S04]  /*6b6d0*/  STL [R1+0x1f0], R0 ;  /* 0x0001f00001007387 */ /* 0x0003e80000100800 */
[----:B-1----:R-:W3:Y:S02]  /*6b6e0*/  LDL.LU R0, [R1+0x2054] ;  /* 0x0020540001007983 */ /* 0x002ee40000300800 */
[----:B---3--:R-:W-:-:S02]  /*6b6f0*/  F2FP.SATFINITE.E4M3.F32.PACK_AB_MERGE_C R0, R0, R14, RZ ;  /* 0x0000000e0000723e */ /* 0x008fc400048070ff */
        /* <DEDUP_REMOVED lines=8> */
[----:B------:R-:W4:Y:S04]  /*6b780*/  LDL.LU R14, [R1+0x2040] ;  /* 0x00204000010e7983 */ /* 0x000f280000300800 */
[----:B------:R1:W-:Y:S04]  /*6b790*/  STL [R1+0x40], R0 ;  /* 0x0000400001007387 */ /* 0x0003e80000100800 */
[----:B-1----:R-:W2:Y:S02]  /*6b7a0*/  LDL.LU R0, [R1+0x203c] ;  /* 0x00203c0001007983 */ /* 0x002ea40000300800 */
[----:B--2---:R-:W-:-:S02]  /*6b7b0*/  F2FP.SATFINITE.E4M3.F32.PACK_AB_MERGE_C R20, R20, R0, RZ ;  /* 0x000000001414723e */ /* 0x004fc400048070ff */
[----:B------:R-:W2:Y:S01]  /*6b7c0*/  LDL.LU R0, [R1+0x2038] ;  /* 0x0020380001007983 */ /* 0x000ea20000300800 */
[----:B----4-:R-:W-:Y:S02]  /*6b7d0*/  F2FP.SATFINITE.E4M3.F32.PACK_AB_MERGE_C R24, R24, R14, RZ ;  /* 0x0000000e1818723e */ /* 0x010fe400048070ff */
[----:B------:R-:W-:Y:S01]  /*6b7e0*/  F2FP.SATFINITE.E4M3.F32.PACK_AB_MERGE_C R21, R21, R16, RZ ;  /* 0x000000101515723e */ /* 0x000fe200048070ff */
[----:B------:R-:W-:Y:S01]  /*6b7f0*/  STL [R1+0x38], R20 ;  /* 0x0000381401007387 */ /* 0x000fe20000100800 */
[----:B------:R-:W-:Y:S02]  /*6b800*/  F2FP.SATFINITE.E4M3.F32.PACK_AB_MERGE_C R12, R10, R12, RZ ;  /* 0x0000000c0a0c723e */ /* 0x000fe400048070ff */
[----:B------:R-:W-:Y:S01]  /*6b810*/  F2FP.SATFINITE.E4M3.F32.PACK_AB_MERGE_C R10, R22, R23, RZ ;  /* 0x00000017160a723e */ /* 0x000fe200048070ff */
[----:B------:R-:W-:Y:S01]  /*6b820*/  STL [R1+0x2000], R24 ;  /* 0x0020001801007387 */ /* 0x000fe20000100800 */
[----:B------:R-:W-:Y:S02]  /*6b830*/  F2FP.SATFINITE.E4M3.F32.PACK_AB_MERGE_C R22, R25, R26, RZ ;  /* 0x0000001a1916723e */ /* 0x000fe400048070ff */
[----:B------:R-:W-:-:S02]  /*6b840*/  F2FP.SATFINITE.E4M3.F32.PACK_AB_MERGE_C R23, R18, R19, RZ ;  /* 0x000000131217723e */ /* 0x000fc400048070ff */
[----:B------:R-:W-:Y:S02]  /*6b850*/  F2FP.SATFINITE.E4M3.F32.PACK_AB_MERGE_C R26, R11, R13, RZ ;  /* 0x0000000d0b1a723e */ /* 0x000fe400048070ff */
[----:B------:R-:W-:Y:S02]  /*6b860*/  F2FP.SATFINITE.E4M3.F32.PACK_AB_MERGE_C R25, R8, R9, RZ ;  /* 0x000000090819723e */ /* 0x000fe400048070ff */
[----:B------:R-:W-:Y:S02]  /*6b870*/  F2FP.SATFINITE.E4M3.F32.PACK_AB_MERGE_C R6, R6, R7, RZ ;  /* 0x000000070606723e */ /* 0x000fe400048070ff */
[----:B--2---:R-:W-:-:S05]  /*6b880*/  F2FP.SATFINITE.E4M3.F32.PACK_AB_MERGE_C R0, R0, R28, RZ ;  /* 0x0000001c0000723e */ /* 0x004fca00048070ff */
[----:B------:R1:W-:Y:S04]  /*6b890*/  STL [R1+0x44], R0 ;  /* 0x0000440001007387 */ /* 0x0003e80000100800 */
[----:B------:R-:W-:Y:S04]  /*6b8a0*/  STL [R1+0x2004], R21 ;  /* 0x0020041501007387 */ /* 0x000fe80000100800 */
[----:B------:R-:W-:Y:S01]  /*6b8b0*/  STL [R1+0x1d0], R12 ;  /* 0x0001d00c01007387 */ /* 0x000fe20000100800 */
[----:B-1----:R-:W-:Y:S02]  /*6b8c0*/  F2FP.SATFINITE.E4M3.F32.PACK_AB_MERGE_C R0, R27, R29, RZ ;  /* 0x0000001d1b00723e */ /* 0x002fe400048070ff */
[----:B------:R-:W-:Y:S01]  /*6b8d0*/  F2FP.SATFINITE.E4M3.F32.PACK_AB_MERGE_C R27, R15, R17, RZ ;  /* 0x000000110f1b723e */ /* 0x000fe200048070ff */
[----:B------:R-:W-:Y:S04]  /*6b8e0*/  STL [R1+0x1d8], R10 ;  /* 0x0001d80a01007387 */ /* 0x000fe80000100800 */
[----:B------:R1:W-:Y:S04]  /*6b8f0*/  STL [R1+0x1fd0], R22 ;  /* 0x001fd01601007387 */ /* 0x0003e80000100800 */
[----:B------:R2:W-:Y:S04]  /*6b900*/  STL [R1+0x64], R0 ;  /* 0x0000640001007387 */ /* 0x0005e80000100800 */
[----:B------:R-:W-:Y:S04]  /*6b910*/  STL [R1+0x1fd4], R23 ;  /* 0x001fd41701007387 */ /* 0x000fe80000100800 */
[----:B------:R-:W-:Y:S04]  /*6b920*/  STL [R1+0x2008], R27 ;  /* 0x0020081b01007387 */ /* 0x000fe80000100800 */
[----:B------:R-:W-:Y:S04]  /*6b930*/  STL [R1+0x200c], R26 ;  /* 0x00200c1a01007387 */ /* 0x000fe80000100800 */
[----:B------:R-:W-:Y:S04]  /*6b940*/  STL [R1+0x2010], R25 ;  /* 0x0020101901007387 */ /* 0x000fe80000100800 */
[----:B------:R-:W-:Y:S04]  /*6b950*/  STL [R1+0x1f4], R6 ;  /* 0x0001f40601007387 */ /* 0x000fe80000100800 */
[----:B-1----:R-:W3:Y:S01]  /*6b960*/  LDL.LU R22, [R1+0x2a0] ;  /* 0x0002a00001167983 */ /* 0x002ee20000300800 */
[----:B------:R-:W-:-:S02]  /*6b970*/  F2FP.SATFINITE.E4M3.F32.PACK_AB_MERGE_C R4, R4, R5, RZ ;  /* 0x000000050404723e */ /* 0x000fc400048070ff */
[----:B--2---:R-:W-:-:S03]  /*6b980*/  F2FP.SATFINITE.E4M3.F32.PACK_AB_MERGE_C R0, R2, R3, RZ ;  /* 0x000000030200723e */ /* 0x004fc600048070ff */
[----:B------:R-:W-:Y:S04]  /*6b990*/  STL [R1+0x1f8], R4 ;  /* 0x0001f80401007387 */ /* 0x000fe80000100800 */
[----:B---3--:R1:W-:Y:S04]  /*6b9a0*/  STL [R1+0x2020], R22 ;  /* 0x0020201601007387 */ /* 0x0083e80000100800 */
[----:B------:R-:W-:Y:S04]  /*6b9b0*/  STL [R1+0x58], R0 ;  /* 0x0000580001007387 */ /* 0x000fe80000100800 */
        /* <DEDUP_REMOVED lines=11> */
[----:B-1----:R-:W2:Y:S04]  /*6ba70*/  LDL.LU R0, [R1+0x2f8] ;  /* 0x0002f80001007983 */ /* 0x002ea80000300800 */
[----:B------:R-:W3:Y:S04]  /*6ba80*/  LDL.LU R12, [R1+0x2a8] ;  /* 0x0002a800010c7983 */ /* 0x000ee80000300800 */
[----:B------:R-:W3:Y:S04]  /*6ba90*/  LDL.LU R10, [R1+0x2ac] ;  /* 0x0002ac00010a7983 */ /* 0x000ee80000300800 */
[----:B------:R-:W4:Y:S04]  /*6baa0*/  LDL.LU R29, [R1+0x280] ;  /* 0x00028000011d7983 */ /* 0x000f280000300800 */
        /* <DEDUP_REMOVED lines=8> */
[----:B--2---:R1:W-:Y:S04]  /*6bb30*/  STL [R1+0x2018], R25 ;  /* 0x0020181901007387 */ /* 0x0043e80000100800 */
[----:B-1----:R-:W2:Y:S04]  /*6bb40*/  LDL.LU R25, [R1+0x244] ;  /* 0x0002440001197983 */ /* 0x002ea80000300800 */
[----:B------:R-:W2:Y:S04]  /*6bb50*/  LDL.LU R26, [R1+0x220] ;  /* 0x00022000011a7983 */ /* 0x000ea80000300800 */
[----:B--2---:R1:W-:Y:S04]  /*6bb60*/  STL [R1+0x2014], R26 ;  /* 0x0020141a01007387 */ /* 0x0043e80000100800 */
[----:B-1----:R-:W2:Y:S01]  /*6bb70*/  LDL.LU R26, [R1+0x248] ;  /* 0x00024800011a7983 */ /* 0x002ea20000300800 */
[----:B------:R-:W-:-:S03]  /*6bb80*/  F2FP.SATFINITE.E4M3.F32.PACK_AB_MERGE_C R22, R22, R0, RZ ;  /* 0x000000001616723e */ /* 0x000fc600048070ff */
[----:B--2---:R1:W-:Y:S04]  /*6bb90*/  STL [R1+0x201c], R26 ;  /* 0x00201c1a01007387 */ /* 0x0043e80000100800 */
[----:B-1----:R-:W2:Y:S04]  /*6bba0*/  LDL.LU R26, [R1+0x240] ;  /* 0x00024000011a7983 */ /* 0x002ea80000300800 */
        /* <DEDUP_REMOVED lines=25> */
[----:B-1----:R-:W2:Y:S01]  /*6bd40*/  LDL.LU R22, [R1+0x2020] ;  /* 0x0020200001167983 */ /* 0x002ea20000300800 */
[----:B---3--:R-:W-:Y:S02]  /*6bd50*/  F2FP.SATFINITE.E4M3.F32.PACK_AB_MERGE_C R12, R10, R12, RZ ;  /* 0x0000000c0a0c723e */ /* 0x008fe400048070ff */
[----:B----4-:R-:W-:-:S02]  /*6bd60*/  F2FP.SATFINITE.E4M3.F32.PACK_AB_MERGE_C R10, R19, R29, RZ ;  /* 0x0000001d130a723e */ /* 0x010fc400048070ff */
[----:B------:R-:W-:Y:S02]  /*6bd70*/  F2FP.SATFINITE.E4M3.F32.PACK_AB_MERGE_C R4, R4, R13, RZ ;  /* 0x0000000d0404723e */ /* 0x000fe400048070ff */
[----:B------:R-:W-:Y:S02]  /*6bd80*/  F2FP.SATFINITE.E4M3.F32.PACK_AB_MERGE_C R2, R2, R11, RZ ;  /* 0x0000000b0202723e */ /* 0x000fe400048070ff */
[----:B------:R-:W-:Y:S02]  /*6bd90*/  F2FP.SATFINITE.E4M3.F32.PACK_AB_MERGE_C R25, R25, R26, RZ ;  /* 0x0000001a1919723e */ /* 0x000fe400048070ff */
[----:B--2---:R-:W-:-:S05]  /*6bda0*/  F2FP.SATFINITE.E4M3.F32.PACK_AB_MERGE_C R0, R0, R22, RZ ;  /* 0x000000160000723e */ /* 0x004fca00048070ff */
[----:B------:R1:W-:Y:S04]  /*6bdb0*/  STL [R1+0x34], R0 ;  /* 0x0000340001007387 */ /* 0x0003e80000100800 */
[----:B------:R-:W-:Y:S01]  /*6bdc0*/  STL [R1+0x2c], R12 ;  /* 0x00002c0c01007387 */ /* 0x000fe20000100800 */
[----:B-1----:R-:W-:-:S03]  /*6bdd0*/  F2FP.SATFINITE.E4M3.F32.PACK_AB_MERGE_C R0, R15, R18, RZ ;  /* 0x000000120f00723e */ /* 0x002fc600048070ff */
[----:B------:R-:W-:Y:S04]  /*6bde0*/  STL [R1+0x1fc], R10 ;  /* 0x0001fc0a01007387 */ /* 0x000fe80000100800 */
[----:B------:R-:W2:Y:S04]  /*6bdf0*/  LDL.LU R22, [R1+0x780] ;  /* 0x0007800001167983 */ /* 0x000ea80000300800 */
[----:B------:R1:W-:Y:S04]  /*6be00*/  STL [R1+0x210], R0 ;  /* 0x0002100001007387 */ /* 0x0003e80000100800 */
[----:B-1----:R-:W2:Y:S04]  /*6be10*/  LDL.LU R0, [R1+0x784] ;  /* 0x0007840001007983 */ /* 0x002ea80000300800 */
[----:B------:R1:W-:Y:S04]  /*6be20*/  STL [R1+0x30], R4 ;  /* 0x0000300401007387 */ /* 0x0003e80000100800 */
[----:B------:R-:W3:Y:S04]  /*6be30*/  LDL.LU R12, [R1+0x788] ;  /* 0x00078800010c7983 */ /* 0x000ee80000300800 */
[----:B------:R-:W3:Y:S04]  /*6be40*/  LDL.LU R29, [R1+0x78c] ;  /* 0x00078c00011d7983 */ /* 0x000ee80000300800 */
[----:B------:R-:W4:Y:S04]  /*6be50*/  LDL.LU R10, [R1+0x760] ;  /* 0x00076000010a7983 */ /* 0x000f280000300800 */
[----:B------:R-:W4:Y:S04]  /*6be60*/  LDL.LU R19, [R1+0x764] ;  /* 0x0007640001137983 */ /* 0x000f280000300800 */
[----:B------:R-:W2:Y:S04]  /*6be70*/  LDL.LU R18, [R1+0x768] ;  /* 0x0007680001127983 */ /* 0x000ea80000300800 */
[----:B------:R-:W2:Y:S04]  /*6be80*/  LDL.LU R15, [R1+0x76c] ;  /* 0x00076c00010f7983 */ /* 0x000ea80000300800 */
[----:B------:R-:W2:Y:S04]  /*6be90*/  LDL.LU R13, [R1+0x740] ;  /* 0x00074000010d7983 */ /* 0x000ea80000300800 */
[----:B-1----:R-:W2:Y:S04]  /*6bea0*/  LDL.LU R4, [R1+0x744] ;  /* 0x0007440001047983 */ /* 0x002ea80000300800 */
[----:B------:R-:W2:Y:S04]  /*6beb0*/  LDL.LU R11, [R1+0x748] ;  /* 0x00074800010b7983 */ /* 0x000ea80000300800 */
[----:B------:R1:W-:Y:S04]  /*6bec0*/  STL [R1+0x28], R2 ;  /* 0x0000280201007387 */ /* 0x0003e80000100800 */
[----:B-1----:R-:W2:Y:S04]  /*6bed0*/  LDL.LU R2, [R1+0x74c] ;  /* 0x00074c0001027983 */ /* 0x002ea80000300800 */
[----:B------:R-:W2:Y:S04]  /*6bee0*/  LDL.LU R26, [R1+0x201c] ;  /* 0x00201c00011a7983 */ /* 0x000ea80000300800 */
[----:B------:R1:W-:Y:S04]  /*6bef0*/  STL [R1+0x20], R25 ;  /* 0x0000201901007387 */ /* 0x0003e80000100800 */
[----:B-1----:R-:W2:Y:S02]  /*6bf00*/  LDL.LU R25, [R1+0x2018] ;  /* 0x0020180001197983 */ /* 0x002ea40000300800 */
[----:B--2---:R-:W-:-:S02]  /*6bf10*/  F2FP.SATFINITE.E4M3.F32.PACK_AB_MERGE_C R25, R25, R26, RZ ;  /* 0x0000001a1919723e */ /* 0x004fc400048070ff */
[----:B------:R-:W2:Y:S01]  /*6bf20*/  LDL.LU R26, [R1+0x2014] ;  /* 0x00201400011a7983 */ /* 0x000ea20000300800 */
[----:B------:R-:W-:-:S03]  /*6bf30*/  F2FP.SATFINITE.E4M3.F32.PACK_AB_MERGE_C R24, R24, R21, RZ ;  /* 0x000000151818723e */ /* 0x000fc600048070ff */
[----:B------:R1:W-:Y:S01]  /*6bf40*/  STL [R1+0x1c], R25 ;  /* 0x00001c1901007387 */ /* 0x0003e20000100800 */
[----:B------:R-:W-:Y:S02]  /*6bf50*/  F2FP.SATFINITE.E4M3.F32.PACK_AB_MERGE_C R23, R20, R23, RZ ;  /* 0x000000171417723e */ /* 0x000fe400048070ff */
[----:B------:R-:W-:Y:S02]  /*6bf60*/  F2FP.SATFINITE.E4M3.F32.PACK_AB_MERGE_C R20, R14, R28, RZ ;  /* 0x0000001c0e14723e */ /* 0x000fe400048070ff */
[----:B------:R-:W-:Y:S01]  /*6bf70*/  F2FP.SATFINITE.E4M3.F32.PACK_AB_MERGE_C R14, R17, R16, RZ ;  /* 0x00000010110e723e */ /* 0x000fe200048070ff */
[----:B-1----:R-:W3:Y:S01]  /*6bf80*/  LDL.LU R25, [R1+0x2010] ;  /* 0x0020100001197983 */ /* 0x002ee20000300800 */
[----:B------:R-:W-:Y:S02]  /*6bf90*/  F2FP.SATFINITE.E4M3.F32.PACK_AB_MERGE_C R8, R8, R9, RZ ;  /* 0x000000090808723e */ /* 0x000fe400048070ff */
[----:B------:R-:W-:Y:S02]  /*6bfa0*/  F2FP.SATFINITE.E4M3.F32.PACK_AB_MERGE_C R6, R6, R7, RZ ;  /* 0x000000070606723e */ /* 0x000fe400048070ff */
[----:B------:R-:W-:-:S02]  /*6bfb0*/  F2FP.SATFINITE.E4M3.F32.PACK_AB_MERGE_C R5, R3, R5, RZ ;  /* 0x000000050305723e */ /* 0x000fc400048070ff */
[----:B--2---:R-:W-:Y:S02]  /*6bfc0*/  F2FP.SATFINITE.E4M3.F32.PACK_AB_MERGE_C R27, R27, R26, RZ ;  /* 0x0000001a1b1b723e */ /* 0x004fe400048070ff */
[----:B------:R-:W2:Y:S04]  /*6bfd0*/  LDL.LU R26, [R1+0x200c] ;  /* 0x00200c00011a7983 */ /* 0x000ea80000300800 */
[----:B------:R1:W-:Y:S04]  /*6bfe0*/  STL [R1+0x18], R27 ;  /* 0x0000181b01007387 */ /* 0x0003e80000100800 */
[----:B-1----:R-:W2:Y:S04]  /*6bff0*/  LDL.LU R27, [R1+0x2008] ;  /* 0x00200800011b7983 */ /* 0x002ea80000300800 */
[----:B------:R-:W2:Y:S04]  /*6c000*/  LDL.LU R21, [R1+0x2004] ;  /* 0x0020040001157983 */ /* 0x000ea80000300800 */
[----:B------:R1:W-:Y:S04]  /*6c010*/  STL [R1+0x10], R24 ;  /* 0x0000101801007387 */ /* 0x0003e80000100800 */
[----:B-1----:R-:W2:Y:S04]  /*6c020*/  LDL.LU R24, [R1+0x2000] ;  /* 0x0020000001187983 */ /* 0x002ea80000300800 */
[----:B------:R-:W-:Y:S04]  /*6c030*/  STL [R1+0x200], R23 ;  /* 0x0002001701007387 */ /* 0x000fe80000100800 */
[----:B------:R1:W-:Y:S04]  /*6c040*/  STL [R1+0x204], R20 ;  /* 0x0002041401007387 */ /* 0x0003e80000100800 */
[----:B------:R-:W-:Y:S04]  /*6c050*/  STL [R1+0x14], R14 ;  /* 0x0000140e01007387 */ /* 0x000fe80000100800 */
[----:B------:R-:W-:Y:S04]  /*6c060*/  STL [R1+0xc], R8 ;  /* 0x00000c0801007387 */ /* 0x000fe80000100800 */
[----:B-1----:R-:W2:Y:S04]  /*6c070*/  LDL.LU R20, [R1+0x720] ;  /* 0x0007200001147983 */ /* 0x002ea80000300800 */
[----:B------:R-:W-:Y:S04]  /*6c080*/  STL [R1+0x8], R6 ;  /* 0x0000080601007387 */ /* 0x000fe80000100800 */
[----:B------:R-:W2:Y:S04]  /*6c090*/  LDL.LU R3, [R1+0x724] ;  /* 0x0007240001037983 */ /* 0x000ea80000300800 */
[----:B------:R1:W-:Y:S04]  /*6c0a0*/  STL [R1+0x4], R5 ;  /* 0x0000040501007387 */ /* 0x0003e80000100800 */
[----:B------:R-:W2:Y:S04]  /*6c0b0*/  LDL.LU R28, [R1+0x728] ;  /* 0x00072800011c7983 */ /* 0x000ea80000300800 */
[----:B-1----:R-:W2:Y:S01]  /*6c0c0*/  LDL.LU R5, [R1+0x72c] ;  /* 0x00072c0001057983 */ /* 0x002ea20000300800 */
[----:B---3--:R-:W-:-:S03]  /*6c0d0*/  F2FP.SATFINITE.E4M3.F32.PACK_AB_MERGE_C R29, R29, R12, RZ ;  /* 0x0000000c1d1d723e */ /* 0x008fc600048070ff */
[----:B------:R-:W3:Y:S01]  /*6c0e0*/  LDL.LU R14, [R1+0x710] ;  /* 0x00071000010e7983 */ /* 0x000ee20000300800 */
[----:B------:R-:W-:-:S03]  /*6c0f0*/  F2FP.SATFINITE.E4M3.F32.PACK_AB_MERGE_C R0, R0, R22, RZ ;  /* 0x000000160000723e */ /* 0x000fc600048070ff */
[----:B------:R-:W3:Y:S04]  /*6c100*/  LDL.LU R6, [R1+0x714] ;  /* 0x0007140001067983 */ /* 0x000ee80000300800 */
[----:B------:R-:W3:Y:S04]  /*6c110*/  LDL.LU R16, [R1+0x718] ;  /* 0x0007180001107983 */ /* 0x000ee80000300800 */
[----:B------:R-:W3:Y:S04]  /*6c120*/  LDL.LU R7, [R1+0x71c] ;  /* 0x00071c0001077983 */ /* 0x000ee80000300800 */
[----:B------:R-:W3:Y:S01]  /*6c130*/  LDL.LU R23, [R1+0x6f0] ;  /* 0x0006f00001177983 */ /* 0x000ee20000300800 */
[----:B----4-:R-:W-:-:S03]  /*6c140*/  F2FP.SATFINITE.E4M3.F32.PACK_AB_MERGE_C R10, R19, R10, RZ ;  /* 0x0000000a130a723e */ /* 0x010fc600048070ff */
[----:B------:R-:W4:Y:S01]  /*6c150*/  LDL.LU R8, [R1+0x6f4] ;  /* 0x0006f40001087983 */ /* 0x000f220000300800 */
[----:B------:R-:W-:-:S03]  /*6c160*/  F2FP.SATFINITE.E4M3.F32.PACK_AB_MERGE_C R4, R4, R13, RZ ;  /* 0x0000000d0404723e */ /* 0x000fc600048070ff */
[----:B------:R-:W4:Y:S04]  /*6c170*/  LDL.LU R17, [R1+0x6f8] ;  /* 0x0006f80001117983 */ /* 0x000f280000300800 */
[----:B------:R-:W4:Y:S04]  /*6c180*/  LDL.LU R9, [R1+0x6fc] ;  /* 0x0006fc0001097983 */ /* 0x000f280000300800 */
[----:B------:R-:W-:Y:S04]  /*6c190*/  STL [R1+0x1fbc], R29 ;  /* 0x001fbc1d01007387 */ /* 0x000fe80000100800 */
[----:B------:R1:W-:Y:S04]  /*6c1a0*/  STL [R1], R0 ;  /* 0x0000000001007387 */ /* 0x0003e80000100800 */
[----:B------:R-:W-:Y:S01]  /*6c1b0*/  STL [R1+0x20c], R10 ;  /* 0x00020c0a01007387 */ /* 0x000fe20000100800 */
[----:B-1----:R-:W-:-:S03]  /*6c1c0*/  F2FP.SATFINITE.E4M3.F32.PACK_AB_MERGE_C R0, R15, R18, RZ ;  /* 0x000000120f00723e */ /* 0x002fc600048070ff */
[----:B------:R1:W-:Y:S01]  /*6c1d0*/  STL [R1+0x1fb4], R4 ;  /* 0x001fb40401007387 */ /* 0x0003e20000100800 */
[----:B------:R-:W-:-:S03]  /*6c1e0*/  F2FP.SATFINITE.E4M3.F32.PACK_AB_MERGE_C R2, R2, R11, RZ ;  /* 0x0000000b0202723e */ /* 0x000fc600048070ff */
        /* <DEDUP_REMOVED lines=12> */
[----:B------:R0:W-:Y:S04]  /*6c2b0*/  STL [R1+0x1fb8], R2 ;  /* 0x001fb80201007387 */ /* 0x0001e80000100800 */
[----:B0-----:R-:W4:Y:S01]  /*6c2c0*/  LDL.LU R2, [R1+0x708] ;  /* 0x0007080001027983 */ /* 0x001f220000300800 */
[----:B--2---:R-:W-:-:S03]  /*6c2d0*/  F2FP.SATFINITE.E4M3.F32.PACK_AB_MERGE_C R3, R3, R20, RZ ;  /* 0x000000140303723e */ /* 0x004fc600048070ff */
[----:B------:R-:W2:Y:S04]  /*6c2e0*/  LDL.LU R20, [R1+0x1ffc] ;  /* 0x001ffc0001147983 */ /* 0x000ea80000300800 */
[----:B------:R0:W-:Y:S01]  /*6c2f0*/  STL [R1+0x1fc0], R3 ;  /* 0x001fc00301007387 */ /* 0x0001e20000100800 */
[----:B------:R-:W-:-:S03]  /*6c300*/  F2FP.SATFINITE.E4M3.F32.PACK_AB_MERGE_C R5, R5, R28, RZ ;  /* 0x0000001c0505723e */ /* 0x000fc600048070ff */
[----:B0-----:R-:W2:Y:S04]  /*6c310*/  LDL.LU R3, [R1+0x704] ;  /* 0x0007040001037983 */ /* 0x001ea80000300800 */
[----:B------:R-:W2:Y:S04]  /*6c320*/  LDL.LU R28, [R1+0x1ff8] ;  /* 0x001ff800011c7983 */ /* 0x000ea80000300800 */
[----:B------:R0:W-:Y:S04]  /*6c330*/  STL [R1+0x1fc4], R5 ;  /* 0x001fc40501007387 */ /* 0x0001e80000100800 */
[----:B0-----:R-:W2:Y:S01]  /*6c340*/  LDL.LU R5, [R1+0x700] ;  /* 0x0007000001057983 */ /* 0x001ea20000300800 */
[----:B---3--:R-:W-:-:S02]  /*6c350*/  F2FP.SATFINITE.E4M3.F32.PACK_AB_MERGE_C R6, R6, R14, RZ ;  /* 0x0000000e0606723e */ /* 0x008fc400048070ff */
[----:B----4-:R-:W-:Y:S01]  /*6c360*/  F2FP.SATFINITE.E4M3.F32.PACK_AB_MERGE_C R8, R8, R23, RZ ;  /* 0x000000170808723e */ /* 0x010fe200048070ff */
[----:B------:R-:W3:Y:S01]  /*6c370*/  LDL.LU R14, [R1+0x1ff4] ;  /* 0x001ff400010e7983 */ /* 0x000ee20000300800 */
[----:B------:R-:W-:-:S03]  /*6c380*/  F2FP.SATFINITE.E4M3.F32.PACK_AB_MERGE_C R7, R7, R16, RZ ;  /* 0x000000100707723e */ /* 0x000fc600048070ff */
[----:B------:R-:W4:Y:S01]  /*6c390*/  LDL.LU R16, [R1+0x1ff0] ;  /* 0x001ff00001107983 */ /* 0x000f220000300800 */
[----:B------:R-:W-:Y:S02]  /*6c3a0*/  F2FP.SATFINITE.E4M3.F32.PACK_AB_MERGE_C R9, R9, R17, RZ ;  /* 0x000000110909723e */ /* 0x000fe400048070ff */
[----:B------:R-:W-:Y:S02]  /*6c3b0*/  F2FP.SATFINITE.E4M3.F32.PACK_AB_MERGE_C R11, R11, R22, RZ ;  /* 0x000000160b0b723e */ /* 0x000fe400048070ff */
[----:B------:R-:W-:Y:S02]  /*6c3c0*/  F2FP.SATFINITE.E4M3.F32.PACK_AB_MERGE_C R13, R13, R12, RZ ;  /* 0x0000000c0d0d723e */ /* 0x000fe400048070ff */
[----:B------:R-:W-:Y:S02]  /*6c3d0*/  F2FP.SATFINITE.E4M3.F32.PACK_AB_MERGE_C R15, R15, R10, RZ ;  /* 0x0000000a0f0f723e */ /* 0x000fe400048070ff */
[----:B------:R-:W-:Y:S02]  /*6c3e0*/  F2FP.SATFINITE.E4M3.F32.PACK_AB_MERGE_C R2, R4, R2, RZ ;  /* 0x000000020402723e */ /* 0x000fe400048070ff */
[----:B--2---:R-:W-:-:S05]  /*6c3f0*/  F2FP.SATFINITE.E4M3.F32.PACK_AB_MERGE_C R3, R3, R5, RZ ;  /* 0x000000050303723e */ /* 0x004fca00048070ff */
[----:B------:R-:W-:Y:S04]  /*6c400*/  STL [R1+0x21c], R3 ;  /* 0x00021c0301007387 */ /* 0x000fe80000100800 */
[----:B------:R0:W-:Y:S04]  /*6c410*/  STL [R1+0x1fa0], R8 ;  /* 0x001fa00801007387 */ /* 0x0001e80000100800 */
[----:B------:R1:W-:Y:S04]  /*6c420*/  STL [R1+0x224], R2 ;  /* 0x0002240201007387 */ /* 0x0003e80000100800 */
[----:B------:R-:W2:Y:S04]  /*6c430*/  LDL.LU R17, [R1+0x1e38] ;  /* 0x001e380001117983 */ /* 0x000ea80000300800 */
[----:B0-----:R-:W2:Y:S04]  /*6c440*/  LDL.LU R8, [R1+0x1e3c] ;  /* 0x001e3c0001087983 */ /* 0x001ea80000300800 */
[----:B------:R-:W2:Y:S04]  /*6c450*/  LDL.LU R5, [R1+0x6bc] ;  /* 0x0006bc0001057983 */ /* 0x000ea80000300800 */
[----:B-1----:R-:W2:Y:S04]  /*6c460*/  LDL.LU R2, [R1+0x78] ;  /* 0x0000780001027983 */ /* 0x002ea80000300800 */
[----:B------:R-:W2:Y:S04]  /*6c470*/  LDL.LU R3, [R1+0x74] ;  /* 0x0000740001037983 */ /* 0x000ea80000300800 */
[----:B------:R-:W2:Y:S04]  /*6c480*/  LDL.LU R4, [R1+0x70] ;  /* 0x0000700001047983 */ /* 0x000ea80000300800 */
[----:B------:R-:W2:Y:S04]  /*6c490*/  LDL.LU R23, [R1+0x6c] ;  /* 0x00006c0001177983 */ /* 0x000ea80000300800 */
[----:B------:R0:W-:Y:S04]  /*6c4a0*/  STL [R1+0x1fa4], R9 ;  /* 0x001fa40901007387 */ /* 0x0001e80000100800 */
[----:B0-----:R-:W2:Y:S04]  /*6c4b0*/  LDL.LU R9, [R1+0x6b8] ;  /* 0x0006b80001097983 */ /* 0x001ea80000300800 */
[----:B------:R0:W-:Y:S04]  /*6c4c0*/  STL [R1+0x1fa8], R11 ;  /* 0x001fa80b01007387 */ /* 0x0001e80000100800 */
[----:B0-----:R-:W2:Y:S04]  /*6c4d0*/  LDL.LU R11, [R1+0x6c8] ;  /* 0x0006c800010b7983 */ /* 0x001ea80000300800 */
[----:B------:R-:W3:Y:S04]  /*6c4e0*/  LDL.LU R12, [R1+0x1fec] ;  /* 0x001fec00010c7983 */ /* 0x000ee80000300800 */
[----:B------:R0:W-:Y:S04]  /*6c4f0*/  STL [R1+0x1fac], R13 ;  /* 0x001fac0d01007387 */ /* 0x0001e80000100800 */
[----:B0-----:R-:W4:Y:S04]  /*6c500*/  LDL.LU R13, [R1+0x88] ;  /* 0x00008800010d7983 */ /* 0x001f280000300800 */
[----:B------:R-:W4:Y:S04]  /*6c510*/  LDL.LU R10, [R1+0x1fe8] ;  /* 0x001fe800010a7983 */ /* 0x000f280000300800 */
[----:B------:R0:W-:Y:S02]  /*6c520*/  STL [R1+0x1fb0], R15 ;  /* 0x001fb00f01007387 */ /* 0x0001e40000100800 */
[----:B0-----:R-:W-:-:S02]  /*6c530*/  LOP3.LUT R15, R0, 0xffff, RZ, 0xc0, !PT ;  /* 0x0000ffff000f7812 */ /* 0x001fc400078ec0ff */
[----:B--2---:R-:W-:Y:S02]  /*6c540*/  F2FP.SATFINITE.E4M3.F32.PACK_AB_MERGE_C R19, R19, R11, RZ ;  /* 0x0000000b1313723e */ /* 0x004fe400048070ff */
[----:B------:R-:W-:Y:S02]  /*6c550*/  F2FP.SATFINITE.E4M3.F32.PACK_AB_MERGE_C R11, R18, R29, RZ ;  /* 0x0000001d120b723e */ /* 0x000fe400048070ff */
[----:B---3--:R-:W-:-:S03]  /*6c560*/  LOP3.LUT R0, R12, 0xffff, RZ, 0xc0, !PT ;  /* 0x0000ffff0c007812 */ /* 0x008fc600078ec0ff */
[----:B------:R4:W-:Y:S04]  /*6c570*/  STL [R1+0x228], R11 ;  /* 0x0002280b01007387 */ /* 0x0009e80000100800 */
[----:B------:R-:W2:Y:S01]  /*6c580*/  LDL.LU R29, [R1+0x4c] ;  /* 0x00004c00011d7983 */ /* 0x000ea20000300800 */
[----:B----4-:R-:W-:-:S03]  /*6c590*/  LOP3.LUT R11, R10, 0xffff, RZ, 0xc0, !PT ;  /* 0x0000ffff0a0b7812 */ /* 0x010fc600078ec0ff */
[----:B------:R-:W3:Y:S04]  /*6c5a0*/  LDL.LU R10, [R1+0x1fe4] ;  /* 0x001fe400010a7983 */ /* 0x000ee80000300800 */
[----:B------:R-:W4:Y:S01]  /*6c5b0*/  LDL.LU R12, [R1+0x1fe0] ;  /* 0x001fe000010c7983 */ /* 0x000f220000300800 */
[----:B------:R-:W-:Y:S02]  /*6c5c0*/  LOP3.LUT R18, R8, 0x80, RZ, 0xc0, !PT ;  /* 0x0000008008127812 */ /* 0x000fe400078ec0ff */
[----:B------:R-:W-:Y:S01]  /*6c5d0*/  LOP3.LUT R16, R16, 0xffff, RZ, 0xc0, !PT ;  /* 0x0000ffff10107812 */ /* 0x000fe200078ec0ff */
[----:B------:R-:W2:Y:S01]  /*6c5e0*/  LDL.LU R8, [R1+0x24] ;  /* 0x0000240001087983 */ /* 0x000ea20000300800 */
[----:B------:R-:W-:Y:S02]  /*6c5f0*/  LOP3.LUT R14, R14, 0xffff, RZ, 0xc0, !PT ;  /* 0x0000ffff0e0e7812 */ /* 0x000fe400078ec0ff */
[----:B------:R-:W-:Y:S01]  /*6c600*/  LOP3.LUT R13, R13, 0xffff, RZ, 0xc0, !PT ;  /* 0x0000ffff0d0d7812 */ /* 0x000fe200078ec0ff */
[----:B------:R-:W-:Y:S04]  /*6c610*/  STL [R1+0x84], R15 ;  /* 0x0000840f01007387 */ /* 0x000fe80000100800 */
[----:B------:R-:W-:Y:S04]  /*6c620*/  STL [R1+0x80], R0 ;  /* 0x0000800001007387 */ /* 0x000fe80000100800 */
[----:B------:R-:W-:Y:S04]  /*6c630*/  STL [R1+0x98], R11 ;  /* 0x0000980b01007387 */ /* 0x000fe80000100800 */
[----:B------:R-:W-:Y:S04]  /*6c640*/  STL [R1+0x90], R16 ;  /* 0x0000901001007387 */ /* 0x000fe80000100800 */
[----:B------:R0:W-:Y:S04]  /*6c650*/  STL [R1+0x8c], R14 ;  /* 0x00008c0e01007387 */ /* 0x0001e80000100800 */
[----:B------:R-:W-:Y:S01]  /*6c660*/  STL [R1+0x94], R13 ;  /* 0x0000940d01007387 */ /* 0x000fe20000100800 */
[----:B----4-:R-:W-:-:S02]  /*6c670*/  PRMT R12, R14, 0x3340, R12 ;  /* 0x000033400e0c7816 */ /* 0x010fc4000000000c */
[----:B0-----:R-:W-:Y:S02]  /*6c680*/  PRMT R14, R15, 0x3340, R0 ;  /* 0x000033400f0e7816 */ /* 0x001fe40000000000 */
[----:B------:R-:W4:Y:S01]  /*6c690*/  LDL.LU R0, [R1+0x1fdc] ;  /* 0x001fdc0001007983 */ /* 0x000f220000300800 */
[----:B------:R-:W-:Y:S02]  /*6c6a0*/  F2FP.SATFINITE.E4M3.F32.PACK_AB_MERGE_C R5, R5, R9, RZ ;  /* 0x000000090505723e */ /* 0x000fe400048070ff */
[----:B---3--:R-:W-:Y:S02]  /*6c6b0*/  PRMT R10, R16, 0x3340, R10 ;  /* 0x00003340100a7816 */ /* 0x008fe4000000000a */
[----:B------:R-:W-:Y:S01]  /*6c6c0*/  PRMT R16, R11, 0x3340, R13 ;  /* 0x000033400b107816 */ /* 0x000fe2000000000d */
[----:B------:R0:W-:Y:S01]  /*6c6d0*/  STL [R1+0x218], R5 ;  /* 0x0002180501007387 */ /* 0x0001e20000100800 */
[----:B------:R-:W-:Y:S02]  /*6c6e0*/  PRMT R9, R14, 0x5410, R10 ;  /* 0x000054100e097816 */ /* 0x000fe4000000000a */
[----:B------:R-:W-:-:S02]  /*6c6f0*/  LOP3.LUT R2, R2, 0xffff, RZ, 0xc0, !PT ;  /* 0x0000ffff02027812 */ /* 0x000fc400078ec0ff */
[----:B------:R-:W-:Y:S01]  /*6c700*/  LOP3.LUT R3, R3, 0xffff, RZ, 0xc0, !PT ;  /* 0x0000ffff03037812 */ /* 0x000fe200078ec0ff */
[----:B------:R-:W-:Y:S01]  /*6c710*/  STL [R1+0x22c], R9 ;  /* 0x00022c0901007387 */ /* 0x000fe20000100800 */
[----:B------:R-:W-:Y:S02]  /*6c720*/  LOP3.LUT R14, R4, 0xffff, RZ, 0xc0, !PT ;  /* 0x0000ffff040e7812 */ /* 0x000fe400078ec0ff */
[----:B0-----:R-:W-:-:S05]  /*6c730*/  PRMT R5, R16, 0x5410, R12 ;  /* 0x0000541010057816 */ /* 0x001fca000000000c */
[----:B------:R4:W-:Y:S04]  /*6c740*/  STL [R1+0x230], R5 ;  /* 0x0002300501007387 */ /* 0x0009e80000100800 */
[----:B------:R-:W-:Y:S04]  /*6c750*/  STL [R1+0x114], R2 ;  /* 0x0001140201007387 */ /* 0x000fe80000100800 */
[----:B------:R-:W-:Y:S04]  /*6c760*/  STL [R1+0x10c], R3 ;  /* 0x00010c0301007387 */ /* 0x000fe80000100800 */
[----:B------:R-:W-:Y:S01]  /*6c770*/  STL [R1+0x108], R14 ;  /* 0x0001080e01007387 */ /* 0x000fe20000100800 */
[----:B------:R-:W0:Y:S01]  /*6c780*/  S2R R22, SR_TID.X ;  /* 0x0000000000167919 */ /* 0x000e220000002100 */
[----:B----4-:R-:W-:-:S02]  /*6c790*/  LOP3.LUT R5, R0, 0xffff, RZ, 0xc0, !PT ;  /* 0x0000ffff00057812 */ /* 0x010fc400078ec0ff */
[----:B------:R-:W3:Y:S01]  /*6c7a0*/  LDL.LU R0, [R1+0x1fd8] ;  /* 0x001fd80001007983 */ /* 0x000ee20000300800 */
[----:B------:R-:W-:Y:S01]  /*6c7b0*/  LOP3.LUT R9, R23, 0xffff, RZ, 0xc0, !PT ;  /* 0x0000ffff17097812 */ /* 0x000fe200078ec0ff */
[----:B------:R-:W-:Y:S01]  /*6c7c0*/  ULEA UR4, UR5, UR4, 0x18 ;  /* 0x0000000405047291 */ /* 0x000fe2000f8ec0ff */
[----:B------:R-:W-:Y:S01]  /*6c7d0*/  LOP3.LUT R17, R17, 0x200, RZ, 0xc0, !PT ;  /* 0x0000020011117812 */ /* 0x000fe200078ec0ff */
[----:B------:R-:W1:Y:S02]  /*6c7e0*/  LDCU UR5, c[0x0][0x3b4] ;  /* 0x00007680ff0577ac */ /* 0x000e640008000800 */
[----:B------:R-:W-:Y:S01]  /*6c7f0*/  STL [R1+0x88], R9 ;  /* 0x0000880901007387 */ /* 0x000fe20000100800 */
[----:B--2---:R-:W-:Y:S02]  /*6c800*/  LOP3.LUT R16, R29, 0xffff, RZ, 0xc0, !PT ;  /* 0x0000ffff1d107812 */ /* 0x004fe400078ec0ff */
[----:B------:R-:W-:Y:S01]  /*6c810*/  LOP3.LUT R10, R28, 0xffff, RZ, 0xc0, !PT ;  /* 0x0000ffff1c0a7812 */ /* 0x000fe200078ec0ff */
[----:B------:R-:W2:Y:S01]  /*6c820*/  LDL.LU R13, [R1+0x138] ;  /* 0x00013800010d7983 */ /* 0x000ea20000300800 */
[----:B------:R-:W-:-:S02]  /*6c830*/  IADD3 R17, PT, PT, R18, UR4, R17 ;  /* 0x0000000412117c10 */ /* 0x000fc4000fffe011 */
[----:B0-----:R-:W-:Y:S01]  /*6c840*/  LOP3.LUT R28, R22, 0x20, RZ, 0xc0, !PT ;  /* 0x00000020161c7812 */ /* 0x001fe200078ec0ff */
[----:B------:R-:W4:Y:S01]  /*6c850*/  LDL.LU R23, [R1+0x130] ;  /* 0x0001300001177983 */ /* 0x000f220000300800 */
[----:B------:R-:W-:-:S03]  /*6c860*/  LOP3.LUT R12, R20, 0xffff, RZ, 0xc0, !PT ;  /* 0x0000ffff140c7812 */ /* 0x000fc600078ec0ff */
[----:B------:R-:W2:Y:S01]  /*6c870*/  LDL.LU R11, [R1+0x124] ;  /* 0x00012400010b7983 */ /* 0x000ea20000300800 */
[----:B------:R-:W-:-:S03]  /*6c880*/  LOP3.LUT R8, R8, 0xffff, RZ, 0xc0, !PT ;  /* 0x0000ffff08087812 */ /* 0x000fc600078ec0ff */
[----:B------:R-:W-:Y:S01]  /*6c890*/  STL [R1+0x7c], R5 ;  /* 0x00007c0501007387 */ /* 0x000fe20000100800 */
[----:B------:R-:W-:-:S03]  /*6c8a0*/  IMAD R28, R28, 0x20, R17 ;  /* 0x000000201c1c7824 */ /* 0x000fc600078e0211 */
[----:B------:R-:W4:Y:S04]  /*6c8b0*/  LDL.LU R4, [R1+0x110] ;  /* 0x0001100001047983 */ /* 0x000f280000300800 */
[----:B------:R-:W4:Y:S04]  /*6c8c0*/  LDL.LU R29, [R1+0xfc] ;  /* 0x0000fc00011d7983 */ /* 0x000f280000300800 */
[----:B------:R0:W-:Y:S04]  /*6c8d0*/  STL [R1+0x78], R16 ;  /* 0x0000781001007387 */ /* 0x0001e80000100800 */
[----:B------:R-:W-:Y:S04]  /*6c8e0*/  STL [R1+0x74], R10 ;  /* 0x0000740a01007387 */ /* 0x000fe80000100800 */
[----:B------:R-:W-:Y:S01]  /*6c8f0*/  STL [R1+0x70], R12 ;  /* 0x0000700c01007387 */ /* 0x000fe20000100800 */
[----:B0-----:R-:W-:-:S03]  /*6c900*/  PRMT R16, R9, 0x3340, R16 ;  /* 0x0000334009107816 */ /* 0x001fc60000000010 */
[----:B------:R-:W4:Y:S01]  /*6c910*/  LDL.LU R15, [R1+0x40] ;  /* 0x00004000010f7983 */ /* 0x000f220000300800 */
[----:B------:R-:W-:-:S03]  /*6c920*/  PRMT R20, R2, 0x3340, R3 ;  /* 0x0000334002147816 */ /* 0x000fc60000000003 */
[----:B------:R-:W-:Y:S04]  /*6c930*/  STL [R1+0x6c], R8 ;  /* 0x00006c0801007387 */ /* 0x000fe80000100800 */
[----:B------:R-:W4:Y:S04]  /*6c940*/  LDL.LU R22, [R1+0x38] ;  /* 0x0000380001167983 */ /* 0x000f280000300800 */
[----:B------:R0:W-:Y:S04]  /*6c950*/  STL [R1+0x1f9c], R28 ;  /* 0x001f9c1c01007387 */ /* 0x0001e80000100800 */
[----:B0-----:R-:W4:Y:S01]  /*6c960*/  LDL.LU R28, [R1+0x44] ;  /* 0x00004400011c7983 */ /* 0x001f220000300800 */
[----:B---3--:R-:W-:-:S04]  /*6c970*/  PRMT R10, R10, 0x3340, R0 ;  /* 0x000033400a0a7816 */ /* 0x008fc80000000000 */
[----:B------:R-:W-:Y:S02]  /*6c980*/  PRMT R2, R16, 0x5410, R10 ;  /* 0x0000541010027816 */ /* 0x000fe4000000000a */
[----:B------:R-:W3:Y:S04]  /*6c990*/  LDL.LU R16, [R1+0xf4] ;  /* 0x0000f40001107983 */ /* 0x000ee80000300800 */
[----:B------:R-:W3:Y:S01]  /*6c9a0*/  LDL.LU R10, [R1+0x48] ;  /* 0x00004800010a7983 */ /* 0x000ee20000300800 */
[----:B------:R-:W-:Y:S02]  /*6c9b0*/  PRMT R12, R12, 0x3340, R0 ;  /* 0x000033400c0c7816 */ /* 0x000fe40000000000 */
[----:B------:R-:W-:Y:S02]  /*6c9c0*/  PRMT R18, R5, 0x3340, R8 ;  /* 0x0000334005127816 */ /* 0x000fe40000000008 */
[----:B------:R-:W-:Y:S01]  /*6c9d0*/  PRMT R14, R14, 0x3340, R0 ;  /* 0x000033400e0e7816 */ /* 0x000fe20000000000 */
[----:B------:R0:W-:Y:S01]  /*6c9e0*/  STL [R1+0x208], R2 ;  /* 0x0002080201007387 */ /* 0x0001e20000100800 */
[----:B------:R-:W-:-:S03]  /*6c9f0*/  PRMT R3, R18, 0x5410, R12 ;  /* 0x0000541012037816 */ /* 0x000fc6000000000c */
[----:B------:R-:W3:Y:S01]  /*6ca00*/  LDL.LU R9, [R1+0x140] ;  /* 0x0001400001097983 */ /* 0x000ee20000300800 */
[----:B--2---:R-:W-:Y:S02]  /*6ca10*/  LOP3.LUT R17, R13, 0xffff, RZ, 0xc0, !PT ;  /* 0x0000ffff0d117812 */ /* 0x004fe400078ec0ff */
[----:B0-----:R-:W-:Y:S01]  /*6ca20*/  PRMT R2, R20, 0x5410, R14 ;  /* 0x0000541014027816 */ /* 0x001fe2000000000e */
[----:B------:R0:W-:Y:S01]  /*6ca30*/  STL [R1+0x1ec], R3 ;  /* 0x0001ec0301007387 */ /* 0x0001e20000100800 */
[----:B----4-:R-:W-:-:S03]  /*6ca40*/  LOP3.LUT R23, R23, 0xffff, RZ, 0xc0, !PT ;  /* 0x0000ffff17177812 */ /* 0x010fc600078ec0ff */
[----:B------:R-:W2:Y:S01]  /*6ca50*/  LDL.LU R8, [R1+0x134] ;  /* 0x0001340001087983 */ /* 0x000ea20000300800 */
[----:B------:R-:W-:-:S03]  /*6ca60*/  LOP3.LUT R18, R11, 0xffff, RZ, 0xc0, !PT ;  /* 0x0000ffff0b127812 */ /* 0x000fc600078ec0ff */
[----:B------:R4:W-:Y:S01]  /*6ca70*/  STL [R1+0x220], R2 ;  /* 0x0002200201007387 */ /* 0x0009e20000100800 */
[----:B------:R-:W-:-:S03]  /*6ca80*/  LOP3.LUT R11, R4, 0xffff, RZ, 0xc0, !PT ;  /* 0x0000ffff040b7812 */ /* 0x000fc600078ec0ff */
[----:B------:R-:W2:Y:S01]  /*6ca90*/  LDL.LU R5, [R1+0x12c] ;  /* 0x00012c0001057983 */ /* 0x000ea20000300800 */
[----:B------:R-:W-:-:S03]  /*6caa0*/  LOP3.LUT R13, R29, 0xffff, RZ, 0xc0, !PT ;  /* 0x0000ffff1d0d7812 */ /* 0x000fc600078ec0ff */
[----:B0-----:R-:W2:Y:S04]  /*6cab0*/  LDL.LU R3, [R1+0x120] ;  /* 0x0001200001037983 */ /* 0x001ea80000300800 */
[----:B----4-:R-:W4:Y:S04]  /*6cac0*/  LDL.LU R2, [R1+0x104] ;  /* 0x0001040001027983 */ /* 0x010f280000300800 */
[----:B------:R0:W-:Y:S01]  /*6cad0*/  STL [R1+0x68], R17 ;  /* 0x0000681101007387 */ /* 0x0001e20000100800 */
[----:B------:R-:W-:-:S03]  /*6cae0*/  LOP3.LUT R12, R24, 0xffff, RZ, 0xc0, !PT ;  /* 0x0000ffff180c7812 */ /* 0x000fc600078ec0ff */
[----:B------:R-:W-:Y:S01]  /*6caf0*/  STL [R1+0x24], R23 ;  /* 0x0000241701007387 */ /* 0x000fe20000100800 */
[----:B------:R-:W-:-:S03]  /*6cb00*/  LOP3.LUT R22, R22, 0xffff, RZ, 0xc0, !PT ;  /* 0x0000ffff16167812 */ /* 0x000fc600078ec0ff */
[----:B------:R-:W2:Y:S01]  /*6cb10*/  LDL.LU R4, [R1+0xf0] ;  /* 0x0000f00001047983 */ /* 0x000ea20000300800 */
[----:B------:R-:W-:-:S03]  /*6cb20*/  LOP3.LUT R15, R15, 0xffff, RZ, 0xc0, !PT ;  /* 0x0000ffff0f0f7812 */ /* 0x000fc600078ec0ff */
[----:B------:R-:W4:Y:S01]  /*6cb30*/  LDL.LU R29, [R1+0x64] ;  /* 0x00006400011d7983 */ /* 0x000f220000300800 */
[----:B------:R-:W-:-:S03]  /*6cb40*/  LOP3.LUT R14, R21, 0xffff, RZ, 0xc0, !PT ;  /* 0x0000ffff150e7812 */ /* 0x000fc600078ec0ff */
[----:B------:R-:W-:Y:S01]  /*6cb50*/  STL [R1+0x138], R11 ;  /* 0x0001380b01007387 */ /* 0x000fe20000100800 */
[----:B------:R-:W-:-:S03]  /*6cb60*/  LOP3.LUT R28, R28, 0xffff, RZ, 0xc0, !PT ;  /* 0x0000ffff1c1c7812 */ /* 0x000fc600078ec0ff */
[----:B------:R-:W-:Y:S01]  /*6cb70*/  STL [R1+0x130], R13 ;  /* 0x0001300d01007387 */ /* 0x000fe20000100800 */
[----:B0-----:R-:W-:Y:S02]  /*6cb80*/  PRMT R17, R17, 0x3340, R23 ;  /* 0x0000334011117816 */ /* 0x001fe40000000017 */
[----:B---3--:R-:W-:Y:S02]  /*6cb90*/  LOP3.LUT R16, R16, 0xffff, RZ, 0xc0, !PT ;  /* 0x0000ffff10107812 */ /* 0x008fe400078ec0ff */
[----:B------:R-:W-:-:S03]  /*6cba0*/  LOP3.LUT R20, R10, 0xffff, RZ, 0xc0, !PT ;  /* 0x0000ffff0a147812 */ /* 0x000fc600078ec0ff */
[----:B------:R-:W-:Y:S04]  /*6cbb0*/  STL [R1+0x124], R16 ;  /* 0x0001241001007387 */ /* 0x000fe80000100800 */
[----:B------:R0:W-:Y:S04]  /*6cbc0*/  STL [R1+0xf4], R20 ;  /* 0x0000f41401007387 */ /* 0x0001e80000100800 */
[----:B------:R3:W-:Y:S04]  /*6cbd0*/  STL [R1+0x48], R22 ;  /* 0x0000481601007387 */ /* 0x0007e80000100800 */
[----:B------:R1:W-:Y:S04]  /*6cbe0*/  STL [R1+0x40], R12 ;  /* 0x0000400c01007387 */ /* 0x0003e80000100800 */
[----:B------:R-:W-:Y:S01]  /*6cbf0*/  STL [R1+0x4c], R15 ;  /* 0x00004c0f01007387 */ /* 0x000fe20000100800 */
[----:B0-----:R-:W-:-:S03]  /*6cc00*/  PRMT R20, R20, 0x3340, R22 ;  /* 0x0000334014147816 */ /* 0x001fc60000000016 */
[----:B------:R0:W-:Y:S04]  /*6cc10*/  STL [R1+0x38], R14 ;  /* 0x0000380e01007387 */ /* 0x0001e80000100800 */
[----:B------:R-:W-:Y:S04]  /*6cc20*/  STL [R1+0x44], R28 ;  /* 0x0000441c01007387 */ /* 0x000fe80000100800 */
[----:B------:R-:W4:Y:S04]  /*6cc30*/  LDL.LU R23, [R1+0x1fd4] ;  /* 0x001fd40001177983 */ /* 0x000f280000300800 */
[----:B---3--:R-:W3:Y:S01]  /*6cc40*/  LDL.LU R22, [R1+0x1fd0] ;  /* 0x001fd00001167983 */ /* 0x008ee20000300800 */
[----:B------:R-:W-:-:S02]  /*6cc50*/  PRMT R10, R18, 0x3340, R0 ;  /* 0x00003340120a7816 */ /* 0x000fc40000000000 */
[----:B-1----:R-:W-:Y:S02]  /*6cc60*/  PRMT R12, R12, 0x3340, R0 ;  /* 0x000033400c0c7816 */ /* 0x002fe40000000000 */
[----:B------:R-:W-:Y:S02]  /*6cc70*/  PRMT R10, R17, 0x5410, R10 ;  /* 0x00005410110a7816 */ /* 0x000fe4000000000a */
[----:B0-----:R-:W-:Y:S02]  /*6cc80*/  PRMT R14, R14, 0x3340, R0 ;  /* 0x000033400e0e7816 */ /* 0x001fe40000000000 */
[----:B------:R-:W-:Y:S02]  /*6cc90*/  PRMT R21, R15, 0x3340, R28 ;  /* 0x000033400f157816 */ /* 0x000fe4000000001c */
[----:B------:R-:W-:Y:S02]  /*6cca0*/  PRMT R16, R16, 0x3340, R0 ;  /* 0x0000334010107816 */ /* 0x000fe40000000000 */
[----:B------:R-:W-:Y:S01]  /*6ccb0*/  PRMT R24, R11, 0x3340, R13 ;  /* 0x000033400b187816 */ /* 0x000fe2000000000d */
[----:B------:R0:W-:Y:S01]  /*6ccc0*/  STL [R1+0x1c8], R10 ;  /* 0x0001c80a01007387 */ /* 0x0001e20000100800 */
[----:B------:R-:W-:-:S02]  /*6ccd0*/  PRMT R12, R20, 0x5410, R12 ;  /* 0x00005410140c7816 */ /* 0x000fc4000000000c */
[----:B------:R-:W-:Y:S02]  /*6cce0*/  PRMT R11, R21, 0x5410, R14 ;  /* 0x00005410150b7816 */ /* 0x000fe4000000000e */
[----:B--2---:R-:W-:Y:S01]  /*6ccf0*/  LOP3.LUT R20, R3, 0xffff, RZ, 0xc0, !PT ;  /* 0x0000ffff03147812 */ /* 0x004fe200078ec0ff */
[----:B------:R1:W-:Y:S01]  /*6cd00*/  STL [R1+0x1cc], R12 ;  /* 0x0001cc0c01007387 */ /* 0x0003e20000100800 */
[----:B0-----:R-:W-:-:S03]  /*6cd10*/  PRMT R10, R24, 0x5410, R16 ;  /* 0x00005410180a7816 */ /* 0x001fc60000000010 */
[----:B------:R-:W-:Y:S01]  /*6cd20*/  STL [R1+0x1d4], R11 ;  /* 0x0001d40b01007387 */ /* 0x000fe20000100800 */
[----:B------:R-:W-:Y:S02]  /*6cd30*/  LOP3.LUT R17, R5, 0xffff, RZ, 0xc0, !PT ;  /* 0x0000ffff05117812 */ /* 0x000fe400078ec0ff */
[----:B----4-:R-:W-:Y:S01]  /*6cd40*/  LOP3.LUT R5, R2, 0xffff, RZ, 0xc0, !PT ;  /* 0x0000ffff02057812 */ /* 0x010fe200078ec0ff */
[----:B------:R0:W-:Y:S01]  /*6cd50*/  STL [R1+0x1e8], R10 ;  /* 0x0001e80a01007387 */ /* 0x0001e20000100800 */
[----:B------:R-:W-:-:S03]  /*6cd60*/  LOP3.LUT R16, R8, 0xffff, RZ, 0xc0, !PT ;  /* 0x0000ffff08107812 */ /* 0x000fc600078ec0ff */
[----:B------:R-:W2:Y:S01]  /*6cd70*/  LDL.LU R13, [R1+0x128] ;  /* 0x00012800010d7983 */ /* 0x000ea20000300800 */
[----:B------:R-:W-:-:S03]  /*6cd80*/  LOP3.LUT R24, R4, 0xffff, RZ, 0xc0, !PT ;  /* 0x0000ffff04187812 */ /* 0x000fc600078ec0ff */
[----:B------:R-:W4:Y:S01]  /*6cd90*/  LDL.LU R8, [R1+0x11c] ;  /* 0x00011c0001087983 */ /* 0x000f220000300800 */
[----:B------:R-:W-:-:S03]  /*6cda0*/  LOP3.LUT R28, R29, 0xffff, RZ, 0xc0, !PT ;  /* 0x0000ffff1d1c7812 */ /* 0x000fc600078ec0ff */
[----:B------:R-:W-:Y:S04]  /*6cdb0*/  STL [R1+0x134], R20 ;  /* 0x0001341401007387 */ /* 0x000fe80000100800 */
[----:B------:R-:W2:Y:S04]  /*6cdc0*/  LDL.LU R2, [R1+0xf8] ;  /* 0x0000f80001027983 */ /* 0x000ea80000300800 */
[----:B------:R-:W-:Y:S01]  /*6cdd0*/  STL [R1+0x12c], R5 ;  /* 0x00012c0501007387 */ /* 0x000fe20000100800 */
[----:B-1----:R-:W-:Y:S02]  /*6cde0*/  LOP3.LUT R12, R23, 0xffff, RZ, 0xc0, !PT ;  /* 0x0000ffff170c7812 */ /* 0x002fe400078ec0ff */
[----:B---3--:R-:W-:-:S02]  /*6cdf0*/  LOP3.LUT R3, R22, 0xffff, RZ, 0xc0, !PT ;  /* 0x0000ffff16037812 */ /* 0x008fc400078ec0ff */
[----:B------:R-:W3:Y:S04]  /*6ce00*/  LDL.LU R22, [R1+0x1fcc] ;  /* 0x001fcc0001167983 */ /* 0x000ee80000300800 */
[----:B------:R-:W2:Y:S04]  /*6ce10*/  LDL.LU R29, [R1+0xe4] ;  /* 0x0000e400011d7983 */ /* 0x000ea80000300800 */
[----:B------:R-:W-:Y:S04]  /*6ce20*/  STL [R1+0x120], R24 ;  /* 0x0001201801007387 */ /* 0x000fe80000100800 */
[----:B------:R-:W2:Y:S01]  /*6ce30*/  LDL.LU R23, [R1+0x1fc8] ;  /* 0x001fc80001177983 */ /* 0x000ea20000300800 */
[----:B------:R-:W-:-:S03]  /*6ce40*/  LOP3.LUT R14, R9, 0xffff, RZ, 0xc0, !PT ;  /* 0x0000ffff090e7812 */ /* 0x000fc600078ec0ff */
[----:B------:R-:W-:Y:S01]  /*6ce50*/  STL [R1+0x64], R28 ;  /* 0x0000641c01007387 */ /* 0x000fe20000100800 */
[----:B0-----:R-:W-:Y:S01]  /*6ce60*/  LOP3.LUT R10, R26, 0xffff, RZ, 0xc0, !PT ;  /* 0x0000ffff1a0a7812 */ /* 0x001fe200078ec0ff */
[----:B------:R-:W-:Y:S01]  /*6ce70*/  IMAD.MOV.U32 R26, RZ, RZ, R12 ;  /* 0x000000ffff1a7224 */ /* 0x000fe200078e000c */
[----:B------:R-:W-:Y:S01]  /*6ce80*/  LOP3.LUT R25, R25, 0xffff, RZ, 0xc0, !PT ;  /* 0x0000ffff19197812 */ /* 0x000fe200078ec0ff */
[----:B------:R-:W4:Y:S04]  /*6ce90*/  LDL.LU R4, [R1+0x58] ;  /* 0x0000580001047983 */ /* 0x000f280000300800 */
[----:B------:R-:W-:Y:S04]  /*6cea0*/  STL [R1+0x110], R3 ;  /* 0x0001100301007387 */ /* 0x000fe80000100800 */
[----:B------:R0:W-:Y:S04]  /*6ceb0*/  STL [R1+0x5c], R12 ;  /* 0x00005c0c01007387 */ /* 0x0001e80000100800 */
[----:B------:R-:W4:Y:S04]  /*6cec0*/  LDL.LU R15, [R1+0x54] ;  /* 0x00005400010f7983 */ /* 0x000f280000300800 */
[----:B------:R-:W4:Y:S01]  /*6ced0*/  LDL.LU R11, [R1+0x50] ;  /* 0x00005000010b7983 */ /* 0x000f220000300800 */
[----:B0-----:R-:W-:Y:S01]  /*6cee0*/  LOP3.LUT R12, R27, 0xffff, RZ, 0xc0, !PT ;  /* 0x0000ffff1b0c7812 */ /* 0x001fe200078ec0ff */
[----:B------:R-:W-:-:S02]  /*6cef0*/  IMAD.MOV.U32 R27, RZ, RZ, R20 ;  /* 0x000000ffff1b7224 */ /* 0x000fc400078e0014 */
[----:B------:R-:W4:Y:S01]  /*6cf00*/  LDL.LU R9, [R1+0x34] ;  /* 0x0000340001097983 */ /* 0x000f220000300800 */
[----:B------:R-:W-:-:S03]  /*6cf10*/  PRMT R20, R17, 0x3340, R0 ;  /* 0x0000334011147816 */ /* 0x000fc60000000000 */
[----:B------:R0:W-:Y:S01]  /*6cf20*/  STL [R1+0x60], R25 ;  /* 0x0000601901007387 */ /* 0x0001e20000100800 */
[----:B------:R-:W-:Y:S02]  /*6cf30*/  PRMT R27, R27, 0x3340, R5 ;  /* 0x000033401b1b7816 */ /* 0x000fe40000000005 */
[----:B---3--:R-:W-:Y:S02]  /*6cf40*/  PRMT R22, R25, 0x3340, R22 ;  /* 0x0000334019167816 */ /* 0x008fe40000000016 */
[----:B0-----:R-:W-:Y:S02]  /*6cf50*/  PRMT R25, R28, 0x3340, R26 ;  /* 0x000033401c197816 */ /* 0x001fe4000000001a */
[----:B------:R-:W-:Y:S01]  /*6cf60*/  PRMT R26, R3, 0x3340, R12 ;  /* 0x00003340031a7816 */ /* 0x000fe2000000000c */
[----:B------:R-:W3:Y:S04]  /*6cf70*/  LDL.LU R28, [R1+0x2c] ;  /* 0x00002c00011c7983 */ /* 0x000ee80000300800 */
[----:B------:R-:W3:Y:S01]  /*6cf80*/  LDL.LU R3, [R1+0x3c] ;  /* 0x00003c0001037983 */ /* 0x000ee20000300800 */
[----:B--2---:R-:W-:-:S03]  /*6cf90*/  PRMT R23, R24, 0x3340, R23 ;  /* 0x0000334018177816 */ /* 0x004fc60000000017 */
[----:B------:R-:W2:Y:S01]  /*6cfa0*/  LDL.LU R5, [R1+0x1fc4] ;  /* 0x001fc40001057983 */ /* 0x000ea20000300800 */
[----:B------:R-:W-:-:S04]  /*6cfb0*/  PRMT R24, R14, 0x3340, R16 ;  /* 0x000033400e187816 */ /* 0x000fc80000000010 */
[----:B------:R-:W-:Y:S02]  /*6cfc0*/  PRMT R20, R24, 0x5410, R20 ;  /* 0x0000541018147816 */ /* 0x000fe40000000014 */
[----:B------:R-:W2:Y:S04]  /*6cfd0*/  LDL.LU R24, [R1+0x13c] ;  /* 0x00013c0001187983 */ /* 0x000ea80000300800 */
[----:B------:R0:W-:Y:S04]  /*6cfe0*/  STL [R1+0x1b8], R20 ;  /* 0x0001b81401007387 */ /* 0x0001e80000100800 */
[----:B0-----:R-:W2:Y:S01]  /*6cff0*/  LDL.LU R20, [R1+0xdc] ;  /* 0x0000dc0001147983 */ /* 0x001ea20000300800 */
[----:B------:R-:W-:-:S04]  /*6d000*/  PRMT R21, R10, 0x3340, R0 ;  /* 0x000033400a157816 */ /* 0x000fc80000000000 */
[----:B------:R-:W-:Y:S02]  /*6d010*/  PRMT R25, R25, 0x5410, R21 ;  /* 0x0000541019197816 */ /* 0x000fe40000000015 */
[----:B------:R-:W-:Y:S02]  /*6d020*/  PRMT R22, R26, 0x5410, R22 ;  /* 0x000054101a167816 */ /* 0x000fe40000000016 */
[----:B------:R-:W-:Y:S01]  /*6d030*/  PRMT R21, R27, 0x5410, R23 ;  /* 0x000054101b157816 */ /* 0x000fe20000000017 */
[----:B------:R0:W-:Y:S01]  /*6d040*/  STL [R1+0x1c0], R25 ;  /* 0x0001c01901007387 */ /* 0x0001e20000100800 */
[----:B------:R-:W-:-:S03]  /*6d050*/  LOP3.LUT R27, R2, 0xffff, RZ, 0xc0, !PT ;  /* 0x0000ffff021b7812 */ /* 0x000fc600078ec0ff */
[----:B------:R-:W-:Y:S01]  /*6d060*/  STL [R1+0x1bc], R22 ;  /* 0x0001bc1601007387 */ /* 0x000fe20000100800 */
[----:B------:R-:W-:Y:S02]  /*6d070*/  LOP3.LUT R29, R29, 0xffff, RZ, 0xc0, !PT ;  /* 0x0000ffff1d1d7812 */ /* 0x000fe400078ec0ff */
[----:B0-----:R-:W-:Y:S02]  /*6d080*/  LOP3.LUT R25, R13, 0xffff, RZ, 0xc0, !PT ;  /* 0x0000ffff0d197812 */ /* 0x001fe400078ec0ff */
[----:B----4-:R-:W-:Y:S01]  /*6d090*/  LOP3.LUT R13, R8, 0xffff, RZ, 0xc0, !PT ;  /* 0x0000ffff080d7812 */ /* 0x010fe200078ec0ff */
[----:B------:R0:W-:Y:S01]  /*6d0a0*/  STL [R1+0x1e4], R21 ;  /* 0x0001e41501007387 */ /* 0x0001e20000100800 */
[----:B------:R-:W-:Y:S02]  /*6d0b0*/  LOP3.LUT R4, R4, 0xffff, RZ, 0xc0, !PT ;  /* 0x0000ffff04047812 */ /* 0x000fe400078ec0ff */
[----:B------:R-:W-:Y:S02]  /*6d0c0*/  LOP3.LUT R26, R15, 0xffff, RZ, 0xc0, !PT ;  /* 0x0000ffff0f1a7812 */ /* 0x000fe400078ec0ff */
[----:B------:R-:W-:-:S02]  /*6d0d0*/  LOP3.LUT R15, R11, 0xffff, RZ, 0xc0, !PT ;  /* 0x0000ffff0b0f7812 */ /* 0x000fc400078ec0ff */
[----:B0-----:R-:W-:Y:S02]  /*6d0e0*/  LOP3.LUT R21, R9, 0xffff, RZ, 0xc0, !PT ;  /* 0x0000ffff09157812 */ /* 0x001fe400078ec0ff */
[----:B---3--:R-:W-:Y:S02]  /*6d0f0*/  LOP3.LUT R22, R28, 0xffff, RZ, 0xc0, !PT ;  /* 0x0000ffff1c167812 */ /* 0x008fe400078ec0ff */
[----:B--2---:R-:W-:-:S05]  /*6d100*/  LOP3.LUT R24, R24, 0xffff, RZ, 0xc0, !PT ;  /* 0x0000ffff18187812 */ /* 0x004fca00078ec0ff */
[----:B------:R0:W-:Y:S04]  /*6d110*/  STL [R1+0x104], R24 ;  /* 0x0001041801007387 */ /* 0x0001e80000100800 */
[----:B------:R1:W-:Y:S04]  /*6d120*/  STL [R1+0xfc], R25 ;  /* 0x0000fc1901007387 */ /* 0x0003e80000100800 */
[----:B------:R2:W-:Y:S01]  /*6d130*/  STL [R1+0xf0], R13 ;  /* 0x0000f00d01007387 */ /* 0x0005e20000100800 */
[----:B------:R-:W-:-:S03]  /*6d140*/  LOP3.LUT R23, R20, 0xffff, RZ, 0xc0, !PT ;  /* 0x0000ffff14177812 */ /* 0x000fc600078ec0ff */
[----:B------:R-:W3:Y:S04]  /*6d150*/  LDL.LU R8, [R1+0x100] ;  /* 0x0001000001087983 */ /* 0x000ee80000300800 */
[----:B------:R-:W4:Y:S04]  /*6d160*/  LDL.LU R2, [R1+0xec] ;  /* 0x0000ec0001027983 */ /* 0x000f280000300800 */
[----:B------:R-:W-:Y:S04]  /*6d170*/  STL [R1+0x13c], R27 ;  /* 0x00013c1b01007387 */ /* 0x000fe80000100800 */
[----:B------:R-:W-:Y:S04]  /*6d180*/  STL [R1+0x128], R29 ;  /* 0x0001281d01007387 */ /* 0x000fe80000100800 */
[----:B------:R-:W-:Y:S01]  /*6d190*/  STL [R1+0x11c], R23 ;  /* 0x00011c1701007387 */ /* 0x000fe20000100800 */
[----:B------:R-:W-:-:S03]  /*6d1a0*/  LOP3.LUT R3, R3, 0xffff, RZ, 0xc0, !PT ;  /* 0x0000ffff03037812 */ /* 0x000fc600078ec0ff */
[----:B------:R-:W-:Y:S04]  /*6d1b0*/  STL [R1+0x58], R4 ;  /* 0x0000580401007387 */ /* 0x000fe80000100800 */
[----:B------:R-:W4:Y:S01]  /*6d1c0*/  LDL.LU R9, [R1+0xd8] ;  /* 0x0000d80001097983 */ /* 0x000f220000300800 */
[----:B------:R-:W-:-:S03]  /*6d1d0*/  PRMT R20, R13, 0x3340, R0 ;  /* 0x000033400d147816 */ /* 0x000fc60000000000 */
[----:B------:R-:W-:Y:S01]  /*6d1e0*/  STL [R1+0x50], R15 ;  /* 0x0000500f01007387 */ /* 0x000fe20000100800 */
[----:B0-----:R-:W-:-:S03]  /*6d1f0*/  PRMT R24, R24, 0x3340, R25 ;  /* 0x0000334018187816 */ /* 0x001fc60000000019 */
[----:B------:R-:W-:Y:S04]  /*6d200*/  STL [R1+0x34], R21 ;  /* 0x0000341501007387 */ /* 0x000fe80000100800 */
[----:B------:R0:W-:Y:S04]  /*6d210*/  STL [R1+0xf8], R26 ;  /* 0x0000f81a01007387 */ /* 0x0001e80000100800 */
[----:B------:R-:W4:Y:S01]  /*6d220*/  LDL.LU R11, [R1+0xcc] ;  /* 0x0000cc00010b7983 */ /* 0x000f220000300800 */
[----:B-1----:R-:W-:-:S03]  /*6d230*/  PRMT R25, R4, 0x3340, R15 ;  /* 0x0000334004197816 */ /* 0x002fc6000000000f */
[----:B--2---:R-:W2:Y:S01]  /*6d240*/  LDL.LU R13, [R1+0x28] ;  /* 0x00002800010d7983 */ /* 0x004ea20000300800 */
[----:B------:R-:W-:-:S03]  /*6d250*/  PRMT R24, R24, 0x5410, R20 ;  /* 0x0000541018187816 */ /* 0x000fc60000000014 */
[----:B------:R-:W-:Y:S01]  /*6d260*/  STL [R1+0x54], R22 ;  /* 0x0000541601007387 */ /* 0x000fe20000100800 */
[----:B0-----:R-:W-:-:S03]  /*6d270*/  PRMT R26, R26, 0x3340, R3 ;  /* 0x000033401a1a7816 */ /* 0x001fc60000000003 */
[----:B------:R0:W-:Y:S01]  /*6d280*/  STL [R1+0x2c], R3 ;  /* 0x00002c0301007387 */ /* 0x0001e20000100800 */
[----:B------:R-:W-:-:S03]  /*6d290*/  PRMT R21, R21, 0x3340, R0 ;  /* 0x0000334015157816 */ /* 0x000fc60000000000 */
[----:B------:R-:W2:Y:S01]  /*6d2a0*/  LDL.LU R28, [R1+0x18] ;  /* 0x00001800011c7983 */ /* 0x000ea20000300800 */
[----:B------:R-:W-:-:S03]  /*6d2b0*/  PRMT R27, R27, 0x3340, R29 ;  /* 0x000033401b1b7816 */ /* 0x000fc6000000001d */
[----:B------:R-:W2:Y:S04]  /*6d2c0*/  LDL.LU R4, [R1+0x10] ;  /* 0x0000100001047983 */ /* 0x000ea80000300800 */
[----:B------:R-:W2:Y:S04]  /*6d2d0*/  LDL.LU R15, [R1+0x1c] ;  /* 0x00001c00010f7983 */ /* 0x000ea80000300800 */
[----:B0-----:R-:W2:Y:S04]  /*6d2e0*/  LDL.LU R3, [R1+0x1fc0] ;  /* 0x001fc00001037983 */ /* 0x001ea80000300800 */
[----:B------:R-:W2:Y:S01]  /*6d2f0*/  LDL.LU R29, [R1+0x1fbc] ;  /* 0x001fbc00011d7983 */ /* 0x000ea20000300800 */
[----:B------:R-:W-:-:S03]  /*6d300*/  PRMT R22, R22, 0x3340, R0 ;  /* 0x0000334016167816 */ /* 0x000fc60000000000 */
[----:B------:R-:W2:Y:S04]  /*6d310*/  LDL.LU R20, [R1+0x118] ;  /* 0x0001180001147983 */ /* 0x000ea80000300800 */
[----:B------:R0:W-:Y:S02]  /*6d320*/  STL [R1+0x1a4], R24 ;  /* 0x0001a41801007387 */ /* 0x0001e40000100800 */
[----:B0-----:R-:W-:Y:S02]  /*6d330*/  PRMT R24, R25, 0x5410, R21 ;  /* 0x0000541019187816 */ /* 0x001fe40000000015 */
[----:B------:R-:W2:Y:S04]  /*6d340*/  LDL.LU R25, [R1+0x30] ;  /* 0x0000300001197983 */ /* 0x000ea80000300800 */
[----:B------:R-:W2:Y:S04]  /*6d350*/  LDL.LU R21, [R1+0x20] ;  /* 0x0000200001157983 */ /* 0x000ea80000300800 */
[----:B------:R0:W-:Y:S02]  /*6d360*/  STL [R1+0x1b0], R24 ;  /* 0x0001b01801007387 */ /* 0x0001e40000100800 */
[----:B0-----:R-:W-:-:S02]  /*6d370*/  PRMT R24, R26, 0x5410, R22 ;  /* 0x000054101a187816 */ /* 0x001fc40000000016 */
[----:B------:R-:W2:Y:S01]  /*6d380*/  LDL.LU R22, [R1+0xc4] ;  /* 0x0000c40001167983 */ /* 0x000ea20000300800 */
[----:B------:R-:W-:-:S03]  /*6d390*/  PRMT R23, R23, 0x3340, R0 ;  /* 0x0000334017177816 */ /* 0x000fc60000000000 */
[----:B------:R0:W-:Y:S01]  /*6d3a0*/  STL [R1+0x1ac], R24 ;  /* 0x0001ac1801007387 */ /* 0x0001e20000100800 */
[----:B------:R-:W-:-:S05]  /*6d3b0*/  PRMT R23, R27, 0x5410, R23 ;  /* 0x000054101b177816 */ /* 0x000fca0000000017 */
[----:B------:R-:W-:Y:S01]  /*6d3c0*/  STL [R1+0x1e0], R23 ;  /* 0x0001e01701007387 */ /* 0x000fe20000100800 */
[----:B---3--:R-:W-:-:S03]  /*6d3d0*/  LOP3.LUT R27, R8, 0xffff, RZ, 0xc0, !PT ;  /* 0x0000ffff081b7812 */ /* 0x008fc600078ec0ff */
[----:B------:R-:W3:Y:S01]  /*6d3e0*/  LDL.LU R8, [R1+0xe8] ;  /* 0x0000e80001087983 */ /* 0x000ee20000300800 */
[----:B----4-:R-:W-:Y:S02]  /*6d3f0*/  LOP3.LUT R9, R9, 0xffff, RZ, 0xc0, !PT ;  /* 0x0000ffff09097812 */ /* 0x010fe400078ec0ff */
[----:B------:R-:W-:Y:S02]  /*6d400*/  LOP3.LUT R11, R11, 0xffff, RZ, 0xc0, !PT ;  /* 0x0000ffff0b0b7812 */ /* 0x000fe400078ec0ff */
[----:B--2---:R-:W-:Y:S02]  /*6d410*/  LOP3.LUT R13, R13, 0xffff, RZ, 0xc0, !PT ;  /* 0x0000ffff0d0d7812 */ /* 0x004fe400078ec0ff */
[----:B------:R-:W-:Y:S02]  /*6d420*/  LOP3.LUT R4, R4, 0xffff, RZ, 0xc0, !PT ;  /* 0x0000ffff04047812 */ /* 0x000fe400078ec0ff */
[----:B0-----:R-:W-:Y:S02]  /*6d430*/  LOP3.LUT R24, R20, 0xffff, RZ, 0xc0, !PT ;  /* 0x0000ffff14187812 */ /* 0x001fe400078ec0ff */
[----:B------:R-:W-:-:S03]  /*6d440*/  LOP3.LUT R20, R2, 0xffff, RZ, 0xc0, !PT ;  /* 0x0000ffff02147812 */ /* 0x000fc600078ec0ff */
[----:B------:R-:W-:Y:S04]  /*6d450*/  STL [R1+0xe4], R24 ;  /* 0x0000e41801007387 */ /* 0x000fe80000100800 */
[----:B------:R-:W-:Y:S04]  /*6d460*/  STL [R1+0xdc], R27 ;  /* 0x0000dc1b01007387 */ /* 0x000fe80000100800 */
[----:B------:R0:W-:Y:S01]  /*6d470*/  STL [R1+0x3c], R20 ;  /* 0x00003c1401007387 */ /* 0x0001e20000100800 */
[----:B------:R-:W-:-:S03]  /*6d480*/  LOP3.LUT R25, R25, 0xffff, RZ, 0xc0, !PT ;  /* 0x0000ffff19197812 */ /* 0x000fc600078ec0ff */
[----:B------:R-:W2:Y:S01]  /*6d490*/  LDL.LU R2, [R1+0xe0] ;  /* 0x0000e00001027983 */ /* 0x000ea20000300800 */
[----:B------:R-:W-:-:S03]  /*6d4a0*/  LOP3.LUT R26, R21, 0xffff, RZ, 0xc0, !PT ;  /* 0x0000ffff151a7812 */ /* 0x000fc600078ec0ff */
[----:B------:R-:W-:Y:S01]  /*6d4b0*/  STL [R1+0x144], R9 ;  /* 0x0001440901007387 */ /* 0x000fe20000100800 */
[----:B------:R-:W-:-:S03]  /*6d4c0*/  LOP3.LUT R21, R28, 0xffff, RZ, 0xc0, !PT ;  /* 0x0000ffff1c157812 */ /* 0x000fc600078ec0ff */
[----:B------:R1:W-:Y:S01]  /*6d4d0*/  STL [R1+0x140], R11 ;  /* 0x0001400b01007387 */ /* 0x0003e20000100800 */
[----:B0-----:R-:W-:Y:S02]  /*6d4e0*/  PRMT R20, R20, 0x3340, R0 ;  /* 0x0000334014147816 */ /* 0x001fe40000000000 */
[----:B------:R-:W-:Y:S02]  /*6d4f0*/  PRMT R24, R24, 0x3340, R27 ;  /* 0x0000334018187816 */ /* 0x000fe4000000001b */
[----:B------:R-:W-:-:S05]  /*6d500*/  LOP3.LUT R23, R22, 0xffff, RZ, 0xc0, !PT ;  /* 0x0000ffff16177812 */ /* 0x000fca00078ec0ff */
[----:B------:R-:W-:Y:S01]  /*6d510*/  STL [R1+0x118], R23 ;  /* 0x0001181701007387 */ /* 0x000fe20000100800 */
[----:B------:R-:W-:-:S03]  /*6d520*/  LOP3.LUT R15, R15, 0xffff, RZ, 0xc0, !PT ;  /* 0x0000ffff0f0f7812 */ /* 0x000fc600078ec0ff */
[----:B------:R0:W-:Y:S04]  /*6d530*/  STL [R1+0xcc], R25 ;  /* 0x0000cc1901007387 */ /* 0x0001e80000100800 */
[----:B------:R-:W4:Y:S01]  /*6d540*/  LDL.LU R28, [R1+0xb4] ;  /* 0x0000b400011c7983 */ /* 0x000f220000300800 */
[----:B------:R-:W-:-:S03]  /*6d550*/  PRMT R27, R9, 0x3340, R11 ;  /* 0x00003340091b7816 */ /* 0x000fc6000000000b */
[----:B------:R-:W-:Y:S01]  /*6d560*/  STL [R1+0xec], R13 ;  /* 0x0000ec0d01007387 */ /* 0x000fe20000100800 */
[----:B-1----:R-:W-:-:S03]  /*6d570*/  PRMT R11, R24, 0x5410, R20 ;  /* 0x00005410180b7816 */ /* 0x002fc60000000014 */
[----:B------:R-:W-:Y:S01]  /*6d580*/  STL [R1+0xc4], R26 ;  /* 0x0000c41a01007387 */ /* 0x000fe20000100800 */
[----:B0-----:R-:W-:-:S03]  /*6d590*/  PRMT R25, R25, 0x3340, R26 ;  /* 0x0000334019197816 */ /* 0x001fc6000000001a */
[----:B------:R0:W-:Y:S01]  /*6d5a0*/  STL [R1+0x30], R21 ;  /* 0x0000301501007387 */ /* 0x0001e20000100800 */
[----:B------:R-:W-:-:S03]  /*6d5b0*/  PRMT R22, R4, 0x3340, R0 ;  /* 0x0000334004167816 */ /* 0x000fc60000000000 */
[----:B------:R1:W-:Y:S01]  /*6d5c0*/  STL [R1+0xd8], R4 ;  /* 0x0000d80401007387 */ /* 0x0003e20000100800 */
[----:B0-----:R-:W-:-:S03]  /*6d5d0*/  PRMT R21, R21, 0x3340, R0 ;  /* 0x0000334015157816 */ /* 0x001fc60000000000 */
[----:B------:R-:W-:Y:S01]  /*6d5e0*/  STL [R1+0x1c], R15 ;  /* 0x00001c0f01007387 */ /* 0x000fe20000100800 */
[----:B------:R-:W-:Y:S02]  /*6d5f0*/  PRMT R26, R13, 0x3340, R15 ;  /* 0x000033400d1a7816 */ /* 0x000fe4000000000f */
[----:B------:R-:W-:Y:S01]  /*6d600*/  PRMT R9, R25, 0x5410, R21 ;  /* 0x0000541019097816 */ /* 0x000fe20000000015 */
[----:B-1----:R-:W4:Y:S04]  /*6d610*/  LDL.LU R4, [R1+0x8] ;  /* 0x0000080001047983 */ /* 0x002f280000300800 */
[----:B------:R-:W4:Y:S04]  /*6d620*/  LDL.LU R20, [R1+0xd4] ;  /* 0x0000d40001147983 */ /* 0x000f280000300800 */
[----:B------:R-:W-:Y:S04]  /*6d630*/  STL [R1+0x198], R11 ;  /* 0x0001980b01007387 */ /* 0x000fe80000100800 */
[----:B------:R-:W4:Y:S01]  /*6d640*/  LDL.LU R25, [R1+0x14] ;  /* 0x0000140001197983 */ /* 0x000f220000300800 */
[----:B------:R-:W-:-:S03]  /*6d650*/  PRMT R23, R23, 0x3340, R0 ;  /* 0x0000334017177816 */ /* 0x000fc60000000000 */
[----:B------:R-:W4:Y:S04]  /*6d660*/  LDL.LU R21, [R1] ;  /* 0x0000000001157983 */ /* 0x000f280000300800 */
[----:B------:R0:W-:Y:S02]  /*6d670*/  STL [R1+0x1a0], R9 ;  /* 0x0001a00901007387 */ /* 0x0001e40000100800 */
[----:B0-----:R-:W-:Y:S02]  /*6d680*/  PRMT R9, R26, 0x5410, R22 ;  /* 0x000054101a097816 */ /* 0x001fe40000000016 */
[----:B------:R-:W4:Y:S04]  /*6d690*/  LDL.LU R26, [R1+0xac] ;  /* 0x0000ac00011a7983 */ /* 0x000f280000300800 */
[----:B------:R-:W4:Y:S04]  /*6d6a0*/  LDL.LU R22, [R1+0xc] ;  /* 0x00000c0001167983 */ /* 0x000f280000300800 */
[----:B------:R0:W-:Y:S02]  /*6d6b0*/  STL [R1+0x19c], R9 ;  /* 0x00019c0901007387 */ /* 0x0001e40000100800 */
[----:B0-----:R-:W-:-:S02]  /*6d6c0*/  PRMT R9, R27, 0x5410, R23 ;  /* 0x000054101b097816 */ /* 0x001fc40000000017 */
[----:B------:R-:W4:Y:S04]  /*6d6d0*/  LDL.LU R23, [R1+0xc0] ;  /* 0x0000c00001177983 */ /* 0x000f280000300800 */
[----:B------:R0:W-:Y:S04]  /*6d6e0*/  STL [R1+0x1c4], R9 ;  /* 0x0001c40901007387 */ /* 0x0001e80000100800 */
[----:B------:R-:W4:Y:S04]  /*6d6f0*/  LDL.LU R15, [R1+0xc8] ;  /* 0x0000c800010f7983 */ /* 0x000f280000300800 */
[----:B------:R-:W4:Y:S01]  /*6d700*/  LDL.LU R13, [R1+0xbc] ;  /* 0x0000bc00010d7983 */ /* 0x000f220000300800 */
[----:B---3--:R-:W-:-:S05]  /*6d710*/  LOP3.LUT R24, R8, 0xffff, RZ, 0xc0, !PT ;  /* 0x0000ffff08187812 */ /* 0x008fca00078ec0ff */
[----:B------:R1:W-:Y:S01]  /*6d720*/  STL [R1+0xe8], R24 ;  /* 0x0000e81801007387 */ /* 0x0003e20000100800 */
[----:B--2---:R-:W-:-:S05]  /*6d730*/  LOP3.LUT R2, R2, 0xffff, RZ, 0xc0, !PT ;  /* 0x0000ffff02027812 */ /* 0x004fca00078ec0ff */
[----:B------:R-:W-:Y:S04]  /*6d740*/  STL [R1+0xe0], R2 ;  /* 0x0000e00201007387 */ /* 0x000fe80000100800 */
[----:B------:R-:W2:Y:S04]  /*6d750*/  LDL.LU R11, [R1+0xa8] ;  /* 0x0000a800010b7983 */ /* 0x000ea80000300800 */
[----:B------:R-:W3:Y:S04]  /*6d760*/  LDL.LU R8, [R1+0xa0] ;  /* 0x0000a00001087983 */ /* 0x000ee80000300800 */
[----:B0-----:R-:W2:Y:S01]  /*6d770*/  LDL.LU R9, [R1+0x9c] ;  /* 0x00009c0001097983 */ /* 0x001ea20000300800 */
[----:B----4-:R-:W-:-:S02]  /*6d780*/  LOP3.LUT R28, R28, 0xffff, RZ, 0xc0, !PT ;  /* 0x0000ffff1c1c7812 */ /* 0x010fc400078ec0ff */
[----:B-1----:R-:W-:Y:S02]  /*6d790*/  PRMT R24, R24, 0x3340, R2 ;  /* 0x0000334018187816 */ /* 0x002fe40000000002 */
[----:B------:R-:W-:-:S05]  /*6d7a0*/  LOP3.LUT R20, R20, 0xffff, RZ, 0xc0, !PT ;  /* 0x0000ffff14147812 */ /* 0x000fca00078ec0ff */
[----:B------:R0:W-:Y:S01]  /*6d7b0*/  STL [R1+0xd4], R20 ;  /* 0x0000d41401007387 */ /* 0x0001e20000100800 */
[----:B------:R-:W-:Y:S02]  /*6d7c0*/  LOP3.LUT R25, R25, 0xffff, RZ, 0xc0, !PT ;  /* 0x0000ffff19197812 */ /* 0x000fe400078ec0ff */
[----:B------:R-:W-:Y:S02]  /*6d7d0*/  LOP3.LUT R4, R4, 0xffff, RZ, 0xc0, !PT ;  /* 0x0000ffff04047812 */ /* 0x000fe400078ec0ff */
[----:B------:R-:W-:Y:S02]  /*6d7e0*/  LOP3.LUT R21, R21, 0xffff, RZ, 0xc0, !PT ;  /* 0x0000ffff15157812 */ /* 0x000fe400078ec0ff */
[----:B0-----:R-:W-:-:S04]  /*6d7f0*/  PRMT R20, R20, 0x3340, R0 ;  /* 0x0000334014147816 */ /* 0x001fc80000000000 */
[----:B------:R-:W-:Y:S02]  /*6d800*/  PRMT R24, R24, 0x5410, R20 ;  /* 0x0000541018187816 */ /* 0x000fe40000000014 */
[----:B------:R-:W-:Y:S02]  /*6d810*/  LOP3.LUT R27, R23, 0xffff, RZ, 0xc0, !PT ;  /* 0x0000ffff171b7812 */ /* 0x000fe400078ec0ff */
[----:B------:R-:W-:-:S03]  /*6d820*/  LOP3.LUT R23, R26, 0xffff, RZ, 0xc0, !PT ;  /* 0x0000ffff1a177812 */ /* 0x000fc600078ec0ff */
[----:B------:R-:W-:Y:S01]  /*6d830*/  STL [R1+0x15c], R27 ;  /* 0x00015c1b01007387 */ /* 0x000fe20000100800 */
[----:B------:R-:W-:-:S03]  /*6d840*/  LOP3.LUT R26, R22, 0xffff, RZ, 0xc0, !PT ;  /* 0x0000ffff161a7812 */ /* 0x000fc600078ec0ff */
[----:B------:R-:W-:Y:S01]  /*6d850*/  STL [R1+0x158], R28 ;  /* 0x0001581c01007387 */ /* 0x000fe20000100800 */
[----:B------:R-:W-:-:S03]  /*6d860*/  LOP3.LUT R22, R29, 0xffff, RZ, 0xc0, !PT ;  /* 0x0000ffff1d167812 */ /* 0x000fc600078ec0ff */
[----:B------:R-:W-:Y:S04]  /*6d870*/  STL [R1+0x154], R23 ;  /* 0x0001541701007387 */ /* 0x000fe80000100800 */
[----:B------:R0:W-:Y:S04]  /*6d880*/  STL [R1+0xb4], R25 ;  /* 0x0000b41901007387 */ /* 0x0001e80000100800 */
[----:B------:R-:W4:Y:S04]  /*6d890*/  LDL.LU R29, [R1+0x4] ;  /* 0x00000400011d7983 */ /* 0x000f280000300800 */
[----:B------:R-:W-:Y:S04]  /*6d8a0*/  STL [R1+0x100], R26 ;  /* 0x0001001a01007387 */ /* 0x000fe80000100800 */
[----:B------:R1:W-:Y:S01]  /*6d8b0*/  STL [R1+0xac], R4 ;  /* 0x0000ac0401007387 */ /* 0x0003e20000100800 */
[----:B0-----:R-:W-:-:S03]  /*6d8c0*/  PRMT R25, R25, 0x3340, R4 ;  /* 0x0000334019197816 */ /* 0x001fc60000000004 */
[----:B------:R0:W-:Y:S04]  /*6d8d0*/  STL [R1], R21 ;  /* 0x0000001501007387 */ /* 0x0001e80000100800 */
[----:B------:R0:W-:Y:S04]  /*6d8e0*/  STL [R1+0xc0], R22 ;  /* 0x0000c01601007387 */ /* 0x0001e80000100800 */
[----:B------:R-:W4:Y:S04]  /*6d8f0*/  LDL.LU R2, [R1+0x1fb8] ;  /* 0x001fb80001027983 */ /* 0x000f280000300800 */
[----:B-1----:R-:W4:Y:S04]  /*6d900*/  LDL.LU R4, [R1+0x1fb4] ;  /* 0x001fb40001047983 */ /* 0x002f280000300800 */
[----:B------:R-:W4:Y:S01]  /*6d910*/  LDL.LU R20, [R1+0xd0] ;  /* 0x0000d00001147983 */ /* 0x000f220000300800 */
[----:B0-----:R-:W-:-:S02]  /*6d920*/  PRMT R21, R21, 0x3340, R0 ;  /* 0x0000334015157816 */ /* 0x001fc40000000000 */
[----:B------:R-:W-:Y:S02]  /*6d930*/  PRMT R22, R22, 0x3340, R0 ;  /* 0x0000334016167816 */ /* 0x000fe40000000000 */
[----:B------:R-:W-:Y:S02]  /*6d940*/  PRMT R27, R27, 0x3340, R28 ;  /* 0x000033401b1b7816 */ /* 0x000fe4000000001c */
[----:B------:R-:W-:Y:S01]  /*6d950*/  PRMT R21, R25, 0x5410, R21 ;  /* 0x0000541019157816 */ /* 0x000fe20000000015 */
[----:B------:R-:W4:Y:S01]  /*6d960*/  LDL.LU R28, [R1+0xb0] ;  /* 0x0000b000011c7983 */ /* 0x000f220000300800 */
[----:B------:R-:W-:-:S03]  /*6d970*/  PRMT R23, R23, 0x3340, R0 ;  /* 0x0000334017177816 */ /* 0x000fc60000000000 */
[----:B------:R0:W-:Y:S01]  /*6d980*/  STL [R1+0x18c], R24 ;  /* 0x00018c1801007387 */ /* 0x0001e20000100800 */
[----:B------:R-:W-:Y:S02]  /*6d990*/  LOP3.LUT R25, R15, 0xffff, RZ, 0xc0, !PT ;  /* 0x0000ffff0f197812 */ /* 0x000fe400078ec0ff */
[----:B------:R-:W-:Y:S02]  /*6d9a0*/  LOP3.LUT R7, R7, 0xffff, RZ, 0xc0, !PT ;  /* 0x0000ffff07077812 */ /* 0x000fe400078ec0ff */
[----:B---3--:R-:W-:Y:S02]  /*6d9b0*/  LOP3.LUT R8, R8, 0xffff, RZ, 0xc0, !PT ;  /* 0x0000ffff08087812 */ /* 0x008fe400078ec0ff */
[----:B--2---:R-:W-:Y:S02]  /*6d9c0*/  LOP3.LUT R15, R9, 0xffff, RZ, 0xc0, !PT ;  /* 0x0000ffff090f7812 */ /* 0x004fe400078ec0ff */
[----:B------:R-:W-:Y:S02]  /*6d9d0*/  LOP3.LUT R9, R5, 0xffff, RZ, 0xc0, !PT ;  /* 0x0000ffff05097812 */ /* 0x000fe400078ec0ff */
[----:B------:R-:W-:-:S02]  /*6d9e0*/  PRMT R5, R15, 0x3340, R0 ;  /* 0x000033400f057816 */ /* 0x000fc40000000000 */
[----:B----4-:R-:W-:-:S04]  /*6d9f0*/  LOP3.LUT R29, R29, 0xffff, RZ, 0xc0, !PT ;  /* 0x0000ffff1d1d7812 */ /* 0x010fc800078ec0ff */
[----:B------:R-:W-:-:S04]  /*6da00*/  PRMT R26, R26, 0x3340, R29 ;  /* 0x000033401a1a7816 */ /* 0x000fc8000000001d */
[----:B0-----:R-:W-:Y:S02]  /*6da10*/  PRMT R24, R26, 0x5410, R22 ;  /* 0x000054101a187816 */ /* 0x001fe40000000016 */
[----:B------:R-:W2:Y:S04]  /*6da20*/  LDL.LU R22, [R1+0xa4] ;  /* 0x0000a40001167983 */ /* 0x000ea80000300800 */
[----:B------:R0:W-:Y:S04]  /*6da30*/  STL [R1+0x194], R21 ;  /* 0x0001941501007387 */ /* 0x0001e80000100800 */
[----:B------:R1:W-:Y:S01]  /*6da40*/  STL [R1+0x190], R24 ;  /* 0x0001901801007387 */ /* 0x0003e20000100800 */
[----:B0-----:R-:W-:-:S03]  /*6da50*/  PRMT R21, R27, 0x5410, R23 ;  /* 0x000054101b157816 */ /* 0x001fc60000000017 */
[----:B------:R-:W3:Y:S04]  /*6da60*/  LDL.LU R23, [R1+0xb8] ;  /* 0x0000b80001177983 */ /* 0x000ee80000300800 */
[----:B------:R0:W-:Y:S01]  /*6da70*/  STL [R1+0x1b4], R21 ;  /* 0x0001b41501007387 */ /* 0x0001e20000100800 */
[----:B------:R-:W-:Y:S02]  /*6da80*/  LOP3.LUT R26, R20, 0xffff, RZ, 0xc0, !PT ;  /* 0x0000ffff141a7812 */ /* 0x000fe400078ec0ff */
[----:B-1----:R-:W-:Y:S02]  /*6da90*/  LOP3.LUT R24, R13, 0xffff, RZ, 0xc0, !PT ;  /* 0x0000ffff0d187812 */ /* 0x002fe400078ec0ff */
[----:B------:R-:W-:Y:S02]  /*6daa0*/  LOP3.LUT R20, R2, 0xffff, RZ, 0xc0, !PT ;  /* 0x0000ffff02147812 */ /* 0x000fe400078ec0ff */
[----:B0-----:R-:W-:-:S02]  /*6dab0*/  LOP3.LUT R21, R11, 0xffff, RZ, 0xc0, !PT ;  /* 0x0000ffff0b157812 */ /* 0x001fc400078ec0ff */
[----:B------:R-:W-:Y:S02]  /*6dac0*/  LOP3.LUT R11, R4, 0xffff, RZ, 0xc0, !PT ;  /* 0x0000ffff040b7812 */ /* 0x000fe400078ec0ff */
[----:B------:R-:W-:Y:S01]  /*6dad0*/  LOP3.LUT R13, R3, 0xffff, RZ, 0xc0, !PT ;  /* 0x0000ffff030d7812 */ /* 0x000fe200078ec0ff */
[----:B------:R-:W-:Y:S04]  /*6dae0*/  STL [R1+0x170], R21 ;  /* 0x0001701501007387 */ /* 0x000fe80000100800 */
[----:B------:R-:W-:Y:S04]  /*6daf0*/  STL [R1+0x16c], R8 ;  /* 0x00016c0801007387 */ /* 0x000fe80000100800 */
[----:B------:R-:W-:Y:S04]  /*6db00*/  STL [R1+0x168], R15 ;  /* 0x0001680f01007387 */ /* 0x000fe80000100800 */
[----:B------:R-:W-:Y:S01]  /*6db10*/  STL [R1+0xa8], R11 ;  /* 0x0000a80b01007387 */ /* 0x000fe20000100800 */
[----:B------:R-:W-:-:S03]  /*6db20*/  PRMT R4, R7, 0x3340, R0 ;  /* 0x0000334007047816 */ /* 0x000fc60000000000 */
[----:B------:R0:W-:Y:S04]  /*6db30*/  STL [R1+0xc8], R20 ;  /* 0x0000c81401007387 */ /* 0x0001e80000100800 */
[----:B------:R-:W-:Y:S04]  /*6db40*/  STL [R1+0xa0], R13 ;  /* 0x0000a00d01007387 */ /* 0x000fe80000100800 */
[----:B------:R1:W-:Y:S04]  /*6db50*/  STL [R1+0xbc], R7 ;  /* 0x0000bc0701007387 */ /* 0x0003e80000100800 */
[----:B------:R4:W-:Y:S01]  /*6db60*/  STL [R1+0x4], R9 ;  /* 0x0000040901007387 */ /* 0x0009e20000100800 */
[----:B0-----:R-:W-:-:S03]  /*6db70*/  PRMT R20, R20, 0x3340, R9 ;  /* 0x0000334014147816 */ /* 0x001fc60000000009 */
[----:B------:R-:W3:Y:S01]  /*6db80*/  LDL.LU R15, [R1+0x1fb0] ;  /* 0x001fb000010f7983 */ /* 0x000ee20000300800 */
[----:B-1----:R-:W-:-:S03]  /*6db90*/  PRMT R7, R11, 0x3340, R13 ;  /* 0x000033400b077816 */ /* 0x002fc6000000000d */
[----:B------:R-:W3:Y:S01]  /*6dba0*/  LDL.LU R13, [R1+0x1fac] ;  /* 0x001fac00010d7983 */ /* 0x000ee20000300800 */
[----:B------:R-:W-:-:S03]  /*6dbb0*/  PRMT R21, R21, 0x3340, R8 ;  /* 0x0000334015157816 */ /* 0x000fc60000000008 */
[----:B------:R-:W3:Y:S04]  /*6dbc0*/  LDL.LU R11, [R1+0x1fa8] ;  /* 0x001fa800010b7983 */ /* 0x000ee80000300800 */
[----:B----4-:R-:W4:Y:S04]  /*6dbd0*/  LDL.LU R9, [R1+0x1fa4] ;  /* 0x001fa40001097983 */ /* 0x010f280000300800 */
[----:B------:R-:W4:Y:S01]  /*6dbe0*/  LDL.LU R8, [R1+0x1fa0] ;  /* 0x001fa00001087983 */ /* 0x000f220000300800 */
[----:B------:R-:W-:Y:S02]  /*6dbf0*/  LOP3.LUT R27, R6, 0xffff, RZ, 0xc0, !PT ;  /* 0x0000ffff061b7812 */ /* 0x000fe400078ec0ff */
[----:B------:R-:W-:-:S02]  /*6dc00*/  PRMT R2, R24, 0x3340, R0 ;  /* 0x0000334018027816 */ /* 0x000fc40000000000 */
[----:B------:R-:W-:Y:S02]  /*6dc10*/  PRMT R6, R26, 0x3340, R25 ;  /* 0x000033401a067816 */ /* 0x000fe40000000019 */
[----:B------:R-:W-:Y:S02]  /*6dc20*/  PRMT R3, R27, 0x3340, R0 ;  /* 0x000033401b037816 */ /* 0x000fe40000000000 */
[----:B------:R-:W-:Y:S02]  /*6dc30*/  PRMT R6, R6, 0x5410, R2 ;  /* 0x0000541006067816 */ /* 0x000fe40000000002 */
[----:B------:R-:W4:Y:S01]  /*6dc40*/  LDL.LU R2, [R1+0x84] ;  /* 0x0000840001027983 */ /* 0x000f220000300800 */
[----:B------:R-:W-:-:S03]  /*6dc50*/  PRMT R4, R20, 0x5410, R4 ;  /* 0x0000541014047816 */ /* 0x000fc60000000004 */
[----:B------:R0:W-:Y:S01]  /*6dc60*/  STL [R1+0x180], R6 ;  /* 0x0001800601007387 */ /* 0x0001e20000100800 */
[----:B------:R-:W-:Y:S02]  /*6dc70*/  LOP3.LUT R28, R28, 0xffff, RZ, 0xc0, !PT ;  /* 0x0000ffff1c1c7812 */ /* 0x000fe400078ec0ff */
[----:B0-----:R-:W-:Y:S02]  /*6dc80*/  PRMT R6, R7, 0x5410, R3 ;  /* 0x0000541007067816 */ /* 0x001fe40000000003 */
[----:B------:R-:W-:-:S03]  /*6dc90*/  PRMT R3, R21, 0x5410, R5 ;  /* 0x0000541015037816 */ /* 0x000fc60000000005 */
[----:B------:R-:W-:Y:S04]  /*6dca0*/  STL [R1+0x188], R6 ;  /* 0x0001880601007387 */ /* 0x000fe80000100800 */
[----:B------:R-:W-:Y:S04]  /*6dcb0*/  STL [R1+0x184], R4 ;  /* 0x0001840401007387 */ /* 0x000fe80000100800 */
[----:B------:R2:W-:Y:S04]  /*6dcc0*/  STL [R1+0x1a8], R3 ;  /* 0x0001a80301007387 */ /* 0x0005e80000100800 */
[----:B------:R-:W4:Y:S01]  /*6dcd0*/  LDL.LU R20, [R1+0x94] ;  /* 0x0000940001147983 */ /* 0x000f220000300800 */
[----:B--2---:R-:W-:-:S02]  /*6dce0*/  LOP3.LUT R3, R22, 0xffff, RZ, 0xc0, !PT ;  /* 0x0000ffff16037812 */ /* 0x004fc400078ec0ff */
[----:B---3--:R-:W-:-:S05]  /*6dcf0*/  LOP3.LUT R6, R23, 0xffff, RZ, 0xc0, !PT ;  /* 0x0000ffff17067812 */ /* 0x008fca00078ec0ff */
[----:B------:R0:W-:Y:S04]  /*6dd00*/  STL [R1+0xb8], R6 ;  /* 0x0000b80601007387 */ /* 0x0001e80000100800 */
[----:B------:R-:W-:Y:S04]  /*6dd10*/  STL [R1+0xb0], R28 ;  /* 0x0000b01c01007387 */ /* 0x000fe80000100800 */
[----:B------:R1:W-:Y:S04]  /*6dd20*/  STL [R1+0xa4], R3 ;  /* 0x0000a40301007387 */ /* 0x0003e80000100800 */
[----:B------:R-:W2:Y:S04]  /*6dd30*/  LDL.LU R23, [R1+0x98] ;  /* 0x0000980001177983 */ /* 0x000ea80000300800 */
[----:B------:R-:W3:Y:S01]  /*6dd40*/  LDL.LU R22, [R1+0x8c] ;  /* 0x00008c0001167983 */ /* 0x000ee20000300800 */
[----:B----4-:R-:W-:-:S03]  /*6dd50*/  LOP3.LUT R7, R8, 0xffff, RZ, 0xc0, !PT ;  /* 0x0000ffff08077812 */ /* 0x010fc600078ec0ff */
[----:B------:R-:W4:Y:S01]  /*6dd60*/  LDL.LU R8, [R1+0x80] ;  /* 0x0000800001087983 */ /* 0x000f220000300800 */
[----:B------:R-:W-:Y:S02]  /*6dd70*/  LOP3.LUT R11, R11, 0xffff, RZ, 0xc0, !PT ;  /* 0x0000ffff0b0b7812 */ /* 0x000fe400078ec0ff */
[----:B------:R-:W-:Y:S02]  /*6dd80*/  LOP3.LUT R21, R9, 0xffff, RZ, 0xc0, !PT ;  /* 0x0000ffff09157812 */ /* 0x000fe400078ec0ff */
[----:B------:R-:W-:Y:S01]  /*6dd90*/  LOP3.LUT R4, R15, 0xffff, RZ, 0xc0, !PT ;  /* 0x0000ffff0f047812 */ /* 0x000fe200078ec0ff */
[----:B------:R1:W-:Y:S01]  /*6dda0*/  STL [R1+0x150], R7 ;  /* 0x0001500701007387 */ /* 0x0003e20000100800 */
[----:B------:R-:W-:Y:S02]  /*6ddb0*/  LOP3.LUT R13, R13, 0xffff, RZ, 0xc0, !PT ;  /* 0x0000ffff0d0d7812 */ /* 0x000fe400078ec0ff */
[----:B------:R-:W-:Y:S01]  /*6ddc0*/  LOP3.LUT R5, R19, 0xffff, RZ, 0xc0, !PT ;  /* 0x0000ffff13057812 */ /* 0x000fe200078ec0ff */
[----:B------:R-:W-:Y:S01]  /*6ddd0*/  STL [R1+0x148], R11 ;  /* 0x0001480b01007387 */ /* 0x000fe20000100800 */
[----:B0-----:R-:W-:-:S03]  /*6dde0*/  PRMT R6, R6, 0x3340, R28 ;  /* 0x0000334006067816 */ /* 0x001fc6000000001c */
[----:B------:R-:W-:Y:S01]  /*6ddf0*/  STL [R1+0x164], R21 ;  /* 0x0001641501007387 */ /* 0x000fe20000100800 */
[----:B-1----:R-:W-:-:S03]  /*6de00*/  PRMT R3, R3, 0x3340, R0 ;  /* 0x0000334003037816 */ /* 0x002fc60000000000 */
[----:B------:R0:W-:Y:S04]  /*6de10*/  STL [R1+0xd0], R4 ;  /* 0x0000d00401007387 */ /* 0x0001e80000100800 */
[----:B------:R-:W-:Y:S04]  /*6de20*/  STL [R1+0x160], R13 ;  /* 0x0001600d01007387 */ /* 0x000fe80000100800 */
[----:B------:R1:W-:Y:S01]  /*6de30*/  STL [R1+0x14c], R5 ;  /* 0x00014c0501007387 */ /* 0x0003e20000100800 */
[----:B------:R-:W-:-:S03]  /*6de40*/  PRMT R7, R7, 0x3340, R11 ;  /* 0x0000334007077816 */ /* 0x000fc6000000000b */
[----:B------:R-:W2:Y:S04]  /*6de50*/  LDL.LU R28, [R1+0x1f9c] ;  /* 0x001f9c00011c7983 */ /* 0x000ea80000300800 */
[----:B------:R-:W2:Y:S01]  /*6de60*/  LDL.LU R19, [R1+0x78] ;  /* 0x0000780001137983 */ /* 0x000ea20000300800 */
[----:B------:R-:W-:-:S03]  /*6de70*/  PRMT R6, R6, 0x5410, R3 ;  /* 0x0000541006067816 */ /* 0x000fc60000000003 */
[----:B------:R-:W2:Y:S01]  /*6de80*/  LDL.LU R15, [R1+0x74] ;  /* 0x00007400010f7983 */ /* 0x000ea20000300800 */
[--C-:B0-----:R-:W-:Y:S02]  /*6de90*/  PRMT R4, R4, 0x3340, R0.reuse ;  /* 0x0000334004047816 */ /* 0x101fe40000000000 */
[----:B-1----:R-:W-:Y:S02]  /*6dea0*/  PRMT R5, R5, 0x3340, R0 ;  /* 0x0000334005057816 */ /* 0x002fe40000000000 */
[----:B------:R-:W-:Y:S02]  /*6deb0*/  PRMT R4, R7, 0x5410, R4 ;  /* 0x0000541007047816 */ /* 0x000fe40000000004 */
[----:B----4-:R-:W-:Y:S02]  /*6dec0*/  SHF.R.U32.HI R9, RZ, 0x8, R8 ;  /* 0x00000008ff097819 */ /* 0x010fe40000011608 */
[----:B------:R-:W-:Y:S02]  /*6ded0*/  PRMT R8, R21, 0x3340, R13 ;  /* 0x0000334015087816 */ /* 0x000fe4000000000d */
[----:B------:R-:W4:Y:S04]  /*6dee0*/  LDL.LU R13, [R1+0x7c] ;  /* 0x00007c00010d7983 */ /* 0x000f280000300800 */
[----:B------:R-:W4:Y:S04]  /*6def0*/  LDL.LU R11, [R1+0x6c] ;  /* 0x00006c00010b7983 */ /* 0x000f280000300800 */
[----:B------:R-:W4:Y:S04]  /*6df00*/  LDL.LU R21, [R1+0x70] ;  /* 0x0000700001157983 */ /* 0x000f280000300800 */
[----:B------:R-:W4:Y:S01]  /*6df10*/  LDL.LU R3, [R1+0x90] ;  /* 0x0000900001037983 */ /* 0x000f220000300800 */
[----:B------:R-:W-:-:S03]  /*6df20*/  PRMT R5, R8, 0x5410, R5 ;  /* 0x0000541008057816 */ /* 0x000fc60000000005 */
[----:B------:R0:W-:Y:S04]  /*6df30*/  STL [R1+0x174], R6 ;  /* 0x0001740601007387 */ /* 0x0001e80000100800 */
[----:B------:R1:W-:Y:S04]  /*6df40*/  STL [R1+0x17c], R4 ;  /* 0x00017c0401007387 */ /* 0x0003e80000100800 */
[----:B------:R-:W4:Y:S01]  /*6df50*/  LDL.LU R8, [R1+0x88] ;  /* 0x0000880001087983 */ /* 0x000f220000300800 */
[----:B0-----:R-:W0:Y:S01]  /*6df60*/  S2R R6, SR_TID.X ;  /* 0x0000000000067919 */ /* 0x001e220000002100 */
[----:B------:R-:W-:-:S02]  /*6df70*/  SHF.R.U32.HI R2, RZ, 0x8, R2 ;  /* 0x00000008ff027819 */ /* 0x000fc40000011602 */
[----:B------:R-:W-:Y:S02]  /*6df80*/  LOP3.LUT R9, R9, 0xffff, RZ, 0xc0, !PT ;  /* 0x0000ffff09097812 */ /* 0x000fe400078ec0ff */
[----:B------:R-:W-:-:S04]  /*6df90*/  LOP3.LUT R2, R2, 0xffff, RZ, 0xc0, !PT ;  /* 0x0000ffff02027812 */ /* 0x000fc800078ec0ff */
[----:B-1----:R-:W-:Y:S01]  /*6dfa0*/  PRMT R4, R2, 0x3340, R9 ;  /* 0x0000334002047816 */ /* 0x002fe20000000009 */
[----:B------:R3:W-:Y:S04]  /*6dfb0*/  STL [R1+0x178], R5 ;  /* 0x0001780501007387 */ /* 0x0007e80000100800 */
[----:B------:R2:W-:Y:S01]  /*6dfc0*/  STL [R1+0x9c], R4 ;  /* 0x00009c0401007387 */ /* 0x0005e20000100800 */
[----:B---3--:R-:W-:Y:S02]  /*6dfd0*/  SHF.R.U32.HI R5, RZ, 0x8, R22 ;  /* 0x00000008ff057819 */ /* 0x008fe40000011616 */
[----:B--2---:R-:W-:Y:S02]  /*6dfe0*/  SHF.R.U32.HI R4, RZ, 0x8, R23 ;  /* 0x00000008ff047819 */ /* 0x004fe40000011617 */
[----:B------:R-:W-:-:S02]  /*6dff0*/  LOP3.LUT R7, R5, 0xffff, RZ, 0xc0, !PT ;  /* 0x0000ffff05077812 */ /* 0x000fc400078ec0ff */
[----:B------:R-:W-:Y:S01]  /*6e000*/  LOP3.LUT R4, R4, 0xffff, RZ, 0xc0, !PT ;  /* 0x0000ffff04047812 */ /* 0x000fe200078ec0ff */
[----:B0-----:R-:W-:Y:S01]  /*6e010*/  IMAD.SHL.U32 R6, R6, 0x10, RZ ;  /* 0x0000001006067824 */ /* 0x001fe200078e00ff */
[----:B------:R-:W-:-:S04]  /*6e020*/  PRMT R7, R7, 0x3340, R0 ;  /* 0x0000334007077816 */ /* 0x000fc80000000000 */
[----:B------:R-:W-:-:S05]  /*6e030*/  LOP3.LUT R6, R6, 0x70, RZ, 0xc0, !PT ;  /* 0x0000007006067812 */ /* 0x000fca00078ec0ff */
[----:B------:R-:W-:Y:S01]  /*6e040*/  IMAD.IADD R28, R6, 0x1, R28 ;  /* 0x00000001061c7824 */ /* 0x000fe200078e021c */
[----:B----4-:R-:W-:Y:S02]  /*6e050*/  SHF.R.U32.HI R2, RZ, 0x8, R3 ;  /* 0x00000008ff027819 */ /* 0x010fe40000011603 */
[----:B------:R-:W-:Y:S02]  /*6e060*/  SHF.R.U32.HI R3, RZ, 0x8, R20 ;  /* 0x00000008ff037819 */ /* 0x000fe40000011614 */
[----:B------:R-:W-:Y:S01]  /*6e070*/  LOP3.LUT R2, R2, 0xffff, RZ, 0xc0, !PT ;  /* 0x0000ffff02027812 */ /* 0x000fe200078ec0ff */
[----:B------:R-:W2:Y:S01]  /*6e080*/  LDL.LU R20, [R1+0x108] ;  /* 0x0001080001147983 */ /* 0x000ea20000300800 */
[----:B------:R-:W-:Y:S02]  /*6e090*/  LOP3.LUT R3, R3, 0xffff, RZ, 0xc0, !PT ;  /* 0x0000ffff03037812 */ /* 0x000fe400078ec0ff */
[----:B------:R-:W-:Y:S01]  /*6e0a0*/  PRMT R5, R2, 0x3340, R0 ;  /* 0x0000334002057816 */ /* 0x000fe20000000000 */
[----:B------:R-:W3:Y:S01]  /*6e0b0*/  LDL.LU R23, [R1+0x68] ;  /* 0x0000680001177983 */ /* 0x000ee20000300800 */
[----:B------:R-:W-:-:S02]  /*6e0c0*/  PRMT R2, R4, 0x3340, R3 ;  /* 0x0000334004027816 */ /* 0x000fc40000000003 */
[----:B------:R-:W-:-:S03]  /*6e0d0*/  SHF.R.U32.HI R3, RZ, 0x8, R19 ;  /* 0x00000008ff037819 */ /* 0x000fc60000011613 */
[----:B------:R0:W-:Y:S01]  /*6e0e0*/  STL [R1+0x98], R2 ;  /* 0x0000980201007387 */ /* 0x0001e20000100800 */
[----:B------:R-:W-:-:S03]  /*6e0f0*/  LOP3.LUT R3, R3, 0xffff, RZ, 0xc0, !PT ;  /* 0x0000ffff03037812 */ /* 0x000fc600078ec0ff */
[----:B------:R-:W4:Y:S01]  /*6e100*/  LDL.LU R22, [R1+0x24] ;  /* 0x0000240001167983 */ /* 0x000f220000300800 */
[----:B0-----:R-:W-:-:S03]  /*6e110*/  SHF.R.U32.HI R2, RZ, 0x8, R8 ;  /* 0x00000008ff027819 */ /* 0x001fc60000011608 */
[----:B------:R0:W-:Y:S01]  /*6e120*/  STL [R1+0x1f98], R7 ;  /* 0x001f980701007387 */ /* 0x0001e20000100800 */
[----:B------:R-:W-:-:S03]  /*6e130*/  LOP3.LUT R2, R2, 0xffff, RZ, 0xc0, !PT ;  /* 0x0000ffff02027812 */ /* 0x000fc600078ec0ff */
[----:B------:R1:W-:Y:S01]  /*6e140*/  STL [R1+0x1f30], R28 ;  /* 0x001f301c01007387 */ /* 0x0003e20000100800 */
[----:B0-----:R-:W-:-:S03]  /*6e150*/  PRMT R7, R2, 0x3340, R3 ;  /* 0x0000334002077816 */ /* 0x001fc60000000003 */
[----:B------:R-:W2:Y:S04]  /*6e160*/  LDL.LU R3, [R1+0x114] ;  /* 0x0001140001037983 */ /* 0x000ea80000300800 */
[----:B------:R-:W2:Y:S01]  /*6e170*/  LDL.LU R2, [R1+0x10c] ;  /* 0x00010c0001027983 */ /* 0x000ea20000300800 */
[----:B------:R-:W-:-:S04]  /*6e180*/  SHF.R.U32.HI R4, RZ, 0x8, R15 ;  /* 0x00000008ff047819 */ /* 0x000fc8000001160f */
[----:B------:R-:W-:Y:S01]  /*6e190*/  LOP3.LUT R4, R4, 0xffff, RZ, 0xc0, !PT ;  /* 0x0000ffff04047812 */ /* 0x000fe200078ec0ff */
[----:B------:R0:W-:Y:S01]  /*6e1a0*/  STL [R1+0x90], R7 ;  /* 0x0000900701007387 */ /* 0x0001e20000100800 */
[----:B------:R-:W-:Y:S02]  /*6e1b0*/  SHF.R.U32.HI R6, RZ, 0x8, R13 ;  /* 0x00000008ff067819 */ /* 0x000fe4000001160d */
[----:B------:R-:W-:Y:S01]  /*6e1c0*/  PRMT R13, R4, 0x3340, R0 ;  /* 0x00003340040d7816 */ /* 0x000fe20000000000 */
[----:B-1----:R-:W2:Y:S01]  /*6e1d0*/  LDL.LU R28, [R1+0x48] ;  /* 0x00004800011c7983 */ /* 0x002ea20000300800 */
[----:B------:R-:W-:Y:S02]  /*6e1e0*/  SHF.R.U32.HI R8, RZ, 0x8, R11 ;  /* 0x00000008ff087819 */ /* 0x000fe4000001160b */
[----:B------:R-:W-:Y:S01]  /*6e1f0*/  SHF.R.U32.HI R9, RZ, 0x8, R21 ;  /* 0x00000008ff097819 */ /* 0x000fe20000011615 */
[----:B0-----:R-:W2:Y:S04]  /*6e200*/  LDL.LU R7, [R1+0x40] ;  /* 0x0000400001077983 */ /* 0x001ea80000300800 */
[----:B------:R-:W2:Y:S04]  /*6e210*/  LDL.LU R19, [R1+0x4c] ;  /* 0x00004c0001137983 */ /* 0x000ea80000300800 */
[----:B------:R-:W2:Y:S04]  /*6e220*/  LDL.LU R11, [R1+0x44] ;  /* 0x00004400010b7983 */ /* 0x000ea80000300800 */
[----:B------:R-:W2:Y:S04]  /*6e230*/  LDL.LU R21, [R1+0x38] ;  /* 0x0000380001157983 */ /* 0x000ea80000300800 */
[----:B------:R0:W-:Y:S04]  /*6e240*/  STL [R1+0x1f94], R13 ;  /* 0x001f940d01007387 */ /* 0x0001e80000100800 */
[----:B0-----:R-:W2:Y:S01]  /*6e250*/  LDL.LU R13, [R1+0xf4] ;  /* 0x0000f400010d7983 */ /* 0x001ea20000300800 */
[----:B------:R-:W-:-:S02]  /*6e260*/  LOP3.LUT R9, R9, 0xffff, RZ, 0xc0, !PT ;  /* 0x0000ffff09097812 */ /* 0x000fc400078ec0ff */
[----:B------:R-:W-:Y:S02]  /*6e270*/  LOP3.LUT R8, R8, 0xffff, RZ, 0xc0, !PT ;  /* 0x0000ffff08087812 */ /* 0x000fe400078ec0ff */
[----:B------:R-:W-:Y:S02]  /*6e280*/  LOP3.LUT R6, R6, 0xffff, RZ, 0xc0, !PT ;  /* 0x0000ffff06067812 */ /* 0x000fe400078ec0ff */
[----:B------:R-:W-:Y:S02]  /*6e290*/  PRMT R15, R9, 0x3340, R0 ;  /* 0x00003340090f7816 */ /* 0x000fe40000000000 */
[----:B------:R-:W-:-:S03]  /*6e2a0*/  PRMT R4, R6, 0x3340, R8 ;  /* 0x0000334006047816 */ /* 0x000fc60000000008 */
[----:B------:R-:W-:Y:S04]  /*6e2b0*/  STL [R1+0x1f90], R15 ;  /* 0x001f900f01007387 */ /* 0x000fe80000100800 */
[----:B------:R2:W-:Y:S01]  /*6e2c0*/  STL [R1+0x94], R4 ;  /* 0x0000940401007387 */ /* 0x0005e20000100800 */
[----:B------:R-:W-:-:S04]  /*6e2d0*/  SHF.R.U32.HI R18, RZ, 0x8, R18 ;  /* 0x00000008ff127819 */ /* 0x000fc80000011612 */
[----:B------:R-:W-:Y:S02]  /*6e2e0*/  LOP3.LUT R18, R18, 0xffff, RZ, 0xc0, !PT ;  /* 0x0000ffff12127812 */ /* 0x000fe400078ec0ff */
[----:B---3--:R-:W-:-:S04]  /*6e2f0*/  SHF.R.U32.HI R6, RZ, 0x8, R23 ;  /* 0x00000008ff067819 */ /* 0x008fc80000011617 */
[----:B------:R-:W-:Y:S02]  /*6e300*/  LOP3.LUT R6, R6, 0xffff, RZ, 0xc0, !PT ;  /* 0x0000ffff06067812 */ /* 0x000fe400078ec0ff */
[----:B----4-:R-:W-:-:S04]  /*6e310*/  SHF.R.U32.HI R8, RZ, 0x8, R22 ;  /* 0x00000008ff087819 */ /* 0x010fc80000011616 */
[----:B------:R-:W-:Y:S02]  /*6e320*/  LOP3.LUT R8, R8, 0xffff, RZ, 0xc0, !PT ;  /* 0x0000ffff08087812 */ /* 0x000fe400078ec0ff */
[----:B--2---:R-:W-:Y:S02]  /*6e330*/  SHF.R.U32.HI R4, RZ, 0x8, R2 ;  /* 0x00000008ff047819 */ /* 0x004fe40000011602 */
[----:B------:R-:W-:Y:S02]  /*6e340*/  SHF.R.U32.HI R2, RZ, 0x8, R20 ;  /* 0x00000008ff027819 */ /* 0x000fe40000011614 */
[----:B------:R-:W2:Y:S04]  /*6e350*/  LDL.LU R20, [R1+0x138] ;  /* 0x0001380001147983 */ /* 0x000ea80000300800 */
[----:B------:R-:W3:Y:S01]  /*6e360*/  LDL.LU R23, [R1+0x130] ;  /* 0x0001300001177983 */ /* 0x000ee20000300800 */
[----:B------:R-:W-:-:S02]  /*6e370*/  SHF.R.U32.HI R3, RZ, 0x8, R3 ;  /* 0x00000008ff037819 */ /* 0x000fc40000011603 */
[----:B------:R-:W-:Y:S01]  /*6e380*/  LOP3.LUT R4, R4, 0xffff, RZ, 0xc0, !PT ;  /* 0x0000ffff04047812 */ /* 0x000fe200078ec0ff */
[----:B------:R-:W4:Y:S01]  /*6e390*/  LDL.LU R22, [R1+0x124] ;  /* 0x0001240001167983 */ /* 0x000f220000300800 */
[----:B------:R-:W-:Y:S02]  /*6e3a0*/  LOP3.LUT R3, R3, 0xffff, RZ, 0xc0, !PT ;  /* 0x0000ffff03037812 */ /* 0x000fe400078ec0ff */
[----:B------:R-:W-:Y:S02]  /*6e3b0*/  LOP3.LUT R2, R2, 0xffff, RZ, 0xc0, !PT ;  /* 0x0000ffff02027812 */ /* 0x000fe400078ec0ff */
[----:B------:R-:W-:Y:S02]  /*6e3c0*/  PRMT R4, R3, 0x3340, R4 ;  /* 0x0000334003047816 */ /* 0x000fe40000000004 */
[--C-:B------:R-:W-:Y:S02]  /*6e3d0*/  PRMT R3, R2, 0x3340, R0.reuse ;  /* 0x0000334002037816 */ /* 0x100fe40000000000 */
[----:B------:R-:W-:-:S03]  /*6e3e0*/  PRMT R2, R18, 0x3340, R0 ;  /* 0x0000334012027816 */ /* 0x000fc60000000000 */
[----:B------:R0:W-:Y:S04]  /*6e3f0*/  STL [R1+0x1f8c], R3 ;  /* 0x001f8c0301007387 */ /* 0x0001e80000100800 */
[----:B------:R1:W-:Y:S01]  /*6e400*/  STL [R1+0x88], R4 ;  /* 0x0000880401007387 */ /* 0x0003e20000100800 */
[----:B0-----:R-:W-:-:S03]  /*6e410*/  PRMT R3, R6, 0x3340, R8 ;  /* 0x0000334006037816 */ /* 0x001fc60000000008 */
[----:B------:R-:W-:Y:S01]  /*6e420*/  STL [R1+0x1f88], R2 ;  /* 0x001f880201007387 */ /* 0x000fe20000100800 */
[----:B------:R-:W-:-:S03]  /*6e430*/  SHF.R.U32.HI R6, RZ, 0x8, R28 ;  /* 0x00000008ff067819 */ /* 0x000fc6000001161c */
[----:B------:R0:W-:Y:S01]  /*6e440*/  STL [R1+0x8c], R3 ;  /* 0x00008c0301007387 */ /* 0x0001e20000100800 */
[----:B-1----:R-:W-:-:S03]  /*6e450*/  SHF.R.U32.HI R4, RZ, 0x8, R13 ;  /* 0x00000008ff047819 */ /* 0x002fc6000001160d */
[----:B0-----:R-:W4:Y:S04]  /*6e460*/  LDL.LU R3, [R1+0x64] ;  /* 0x0000640001037983 */ /* 0x001f280000300800 */
[----:B------:R-:W4:Y:S01]  /*6e470*/  LDL.LU R15, [R1+0x5c] ;  /* 0x00005c00010f7983 */ /* 0x000f220000300800 */
[----:B------:R-:W-:Y:S02]  /*6e480*/  LOP3.LUT R6, R6, 0xffff, RZ, 0xc0, !PT ;  /* 0x0000ffff06067812 */ /* 0x000fe400078ec0ff */
[----:B------:R-:W-:-:S04]  /*6e490*/  LOP3.LUT R4, R4, 0xffff, RZ, 0xc0, !PT ;  /* 0x0000ffff04047812 */ /* 0x000fc800078ec0ff */
[----:B------:R-:W-:Y:S02]  /*6e4a0*/  PRMT R2, R4, 0x3340, R6 ;  /* 0x0000334004027816 */ /* 0x000fe40000000006 */
[----:B------:R-:W-:-:S03]  /*6e4b0*/  SHF.R.U32.HI R8, RZ, 0x8, R7 ;  /* 0x00000008ff087819 */ /* 0x000fc60000011607 */
[----:B------:R0:W-:Y:S04]  /*6e4c0*/  STL [R1+0x24], R2 ;  /* 0x0000240201007387 */ /* 0x0001e80000100800 */
[----:B------:R-:W4:Y:S04]  /*6e4d0*/  LDL.LU R13, [R1+0x110] ;  /* 0x00011000010d7983 */ /* 0x000f280000300800 */
[----:B------:R-:W4:Y:S01]  /*6e4e0*/  LDL.LU R7, [R1+0x60] ;  /* 0x0000600001077983 */ /* 0x000f220000300800 */
[----:B------:R-:W-:Y:S02]  /*6e4f0*/  SHF.R.U32.HI R9, RZ, 0x8, R19 ;  /* 0x00000008ff097819 */ /* 0x000fe40000011613 */
[----:B------:R-:W-:-:S02]  /*6e500*/  SHF.R.U32.HI R11, RZ, 0x8, R11 ;  /* 0x00000008ff0b7819 */ /* 0x000fc4000001160b */
[----:B------:R-:W-:Y:S02]  /*6e510*/  SHF.R.U32.HI R18, RZ, 0x8, R21 ;  /* 0x00000008ff127819 */ /* 0x000fe40000011615 */
[----:B------:R-:W-:Y:S02]  /*6e520*/  LOP3.LUT R8, R8, 0xffff, RZ, 0xc0, !PT ;  /* 0x0000ffff08087812 */ /* 0x000fe400078ec0ff */
[----:B------:R-:W-:Y:S02]  /*6e530*/  LOP3.LUT R11, R11, 0xffff, RZ, 0xc0, !PT ;  /* 0x0000ffff0b0b7812 */ /* 0x000fe400078ec0ff */
[----:B------:R-:W-:Y:S02]  /*6e540*/  LOP3.LUT R19, R9, 0xffff, RZ, 0xc0, !PT ;  /* 0x0000ffff09137812 */ /* 0x000fe400078ec0ff */
[----:B------:R-:W-:Y:S02]  /*6e550*/  LOP3.LUT R18, R18, 0xffff, RZ, 0xc0, !PT ;  /* 0x0000ffff12127812 */ /* 0x000fe400078ec0ff */
[----:B------:R-:W-:-:S02]  /*6e560*/  PRMT R9, R8, 0x3340, R0 ;  /* 0x0000334008097816 */ /* 0x000fc40000000000 */
[----:B0-----:R-:W-:Y:S02]  /*6e570*/  PRMT R2, R19, 0x3340, R11 ;  /* 0x0000334013027816 */ /* 0x001fe4000000000b */
[----:B------:R-:W-:Y:S01]  /*6e580*/  PRMT R11, R18, 0x3340, R0 ;  /* 0x00003340120b7816 */ /* 0x000fe20000000000 */
[----:B------:R0:W-:Y:S04]  /*6e590*/  STL [R1+0x1f84], R9 ;  /* 0x001f840901007387 */ /* 0x0001e80000100800 */
[----:B------:R-:W-:Y:S04]  /*6e5a0*/  STL [R1+0x1f80], R11 ;  /* 0x001f800b01007387 */ /* 0x000fe80000100800 */
[----:B------:R1:W-:Y:S04]  /*6e5b0*/  STL [R1+0x80], R2 ;  /* 0x0000800201007387 */ /* 0x0003e80000100800 */
[----:B0-----:R-:W4:Y:S04]  /*6e5c0*/  LDL.LU R9, [R1+0x134] ;  /* 0x0001340001097983 */ /* 0x001f280000300800 */
[----:B------:R-:W4:Y:S01]  /*6e5d0*/  LDL.LU R28, [R1+0x12c] ;  /* 0x00012c00011c7983 */ /* 0x000f220000300800 */
[----:B------:R-:W-:-:S02]  /*6e5e0*/  SHF.R.U32.HI R14, RZ, 0x8, R14 ;  /* 0x00000008ff0e7819 */ /* 0x000fc4000001160e */
[----:B------:R-:W-:Y:S02]  /*6e5f0*/  SHF.R.U32.HI R16, RZ, 0x8, R16 ;  /* 0x00000008ff107819 */ /* 0x000fe40000011610 */
[----:B------:R-:W-:Y:S02]  /*6e600*/  SHF.R.U32.HI R17, RZ, 0x8, R17 ;  /* 0x00000008ff117819 */ /* 0x000fe40000011611 */
[----:B------:R-:W-:Y:S02]  /*6e610*/  LOP3.LUT R16, R16, 0xffff, RZ, 0xc0, !PT ;  /* 0x0000ffff10107812 */ /* 0x000fe400078ec0ff */
[----:B------:R-:W-:Y:S02]  /*6e620*/  LOP3.LUT R14, R14, 0xffff, RZ, 0xc0, !PT ;  /* 0x0000ffff0e0e7812 */ /* 0x000fe400078ec0ff */
[----:B------:R-:W-:Y:S02]  /*6e630*/  LOP3.LUT R17, R17, 0xffff, RZ, 0xc0, !PT ;  /* 0x0000ffff11117812 */ /* 0x000fe400078ec0ff */
[----:B--2---:R-:W-:-:S02]  /*6e640*/  SHF.R.U32.HI R6, RZ, 0x8, R20 ;  /* 0x00000008ff067819 */ /* 0x004fc40000011614 */
[----:B---3--:R-:W-:Y:S02]  /*6e650*/  SHF.R.U32.HI R8, RZ, 0x8, R23 ;  /* 0x00000008ff087819 */ /* 0x008fe40000011617 */
[----:B------:R-:W-:Y:S02]  /*6e660*/  LOP3.LUT R6, R6, 0xffff, RZ, 0xc0, !PT ;  /* 0x0000ffff06067812 */ /* 0x000fe400078ec0ff */
[----:B------:R-:W-:-:S04]  /*6e670*/  LOP3.LUT R8, R8, 0xffff, RZ, 0xc0, !PT ;  /* 0x0000ffff08087812 */ /* 0x000fc800078ec0ff */
[----:B-1----:R-:W-:-:S05]  /*6e680*/  PRMT R2, R6, 0x3340, R8 ;  /* 0x0000334006027816 */ /* 0x002fca0000000008 */
[----:B------:R0:W-:Y:S04]  /*6e690*/  STL [R1+0x10], R2 ;  /* 0x0000100201007387 */ /* 0x0001e80000100800 */
[----:B------:R-:W2:Y:S04]  /*6e6a0*/  LDL.LU R21, [R1+0x120] ;  /* 0x0001200001157983 */ /* 0x000ea80000300800 */
[----:B------:R-:W3:Y:S04]  /*6e6b0*/  LDL.LU R20, [R1+0x104] ;  /* 0x0001040001147983 */ /* 0x000ee80000300800 */
[----:B------:R-:W3:Y:S01]  /*6e6c0*/  LDL.LU R23, [R1+0xfc] ;  /* 0x0000fc0001177983 */ /* 0x000ee20000300800 */
[----:B0-----:R-:W-:-:S02]  /*6e6d0*/  PRMT R2, R14, 0x3340, R16 ;  /* 0x000033400e027816 */ /* 0x001fc40000000010 */
[----:B------:R-:W-:Y:S02]  /*6e6e0*/  PRMT R6, R17, 0x3340, R0 ;  /* 0x0000334011067816 */ /* 0x000fe40000000000 */
[----:B----4-:R-:W-:Y:S02]  /*6e6f0*/  SHF.R.U32.HI R4, RZ, 0x8, R22 ;  /* 0x00000008ff047819 */ /* 0x010fe40000011616 */
[----:B------:R-:W4:Y:S01]  /*6e700*/  LDL.LU R22, [R1+0xf0] ;  /* 0x0000f00001167983 */ /* 0x000f220000300800 */
[----:B------:R-:W-:Y:S02]  /*6e710*/  SHF.R.U32.HI R17, RZ, 0x8, R3 ;  /* 0x00000008ff117819 */ /* 0x000fe40000011603 */
[----:B------:R-:W-:Y:S02]  /*6e720*/  SHF.R.U32.HI R16, RZ, 0x8, R15 ;  /* 0x00000008ff107819 */ /* 0x000fe4000001160f */
[----:B------:R-:W-:Y:S02]  /*6e730*/  LOP3.LUT R17, R17, 0xffff, RZ, 0xc0, !PT ;  /* 0x0000ffff11117812 */ /* 0x000fe400078ec0ff */
[----:B------:R-:W-:Y:S01]  /*6e740*/  LOP3.LUT R16, R16, 0xffff, RZ, 0xc0, !PT ;  /* 0x0000ffff10107812 */ /* 0x000fe200078ec0ff */
[----:B------:R0:W-:Y:S03]  /*6e750*/  STL [R1+0x20], R2 ;  /* 0x0000200201007387 */ /* 0x0001e60000100800 */
[----:B------:R-:W-:Y:S01]  /*6e760*/  PRMT R3, R17, 0x3340, R16 ;  /* 0x0000334011037816 */ /* 0x000fe20000000010 */
[----:B------:R-:W4:Y:S01]  /*6e770*/  LDL.LU R11, [R1+0x58] ;  /* 0x00005800010b7983 */ /* 0x000f220000300800 */
[----:B------:R-:W-:-:S03]  /*6e780*/  SHF.R.U32.HI R8, RZ, 0x8, R12 ;  /* 0x00000008ff087819 */ /* 0x000fc6000001160c */
[----:B0-----:R-:W4:Y:S01]  /*6e790*/  LDL.LU R2, [R1+0x50] ;  /* 0x0000500001027983 */ /* 0x001f220000300800 */
[----:B------:R-:W-:-:S03]  /*6e7a0*/  SHF.R.U32.HI R14, RZ, 0x8, R13 ;  /* 0x00000008ff0e7819 */ /* 0x000fc6000001160d */
[----:B------:R0:W-:Y:S01]  /*6e7b0*/  STL [R1+0x14], R3 ;  /* 0x0000140301007387 */ /* 0x0001e20000100800 */
[----:B------:R-:W-:-:S03]  /*6e7c0*/  SHF.R.U32.HI R12, RZ, 0x8, R7 ;  /* 0x00000008ff0c7819 */ /* 0x000fc60000011607 */
[----:B0-----:R-:W4:Y:S04]  /*6e7d0*/  LDL.LU R3, [R1+0x34] ;  /* 0x0000340001037983 */ /* 0x001f280000300800 */
[----:B------:R-:W4:Y:S04]  /*6e7e0*/  LDL.LU R15, [R1+0xf8] ;  /* 0x0000f800010f7983 */ /* 0x000f280000300800 */
[----:B------:R-:W4:Y:S04]  /*6e7f0*/  LDL.LU R13, [R1+0x2c] ;  /* 0x00002c00010d7983 */ /* 0x000f280000300800 */
[----:B------:R-:W4:Y:S01]  /*6e800*/  LDL.LU R7, [R1+0x54] ;  /* 0x0000540001077983 */ /* 0x000f220000300800 */
[----:B------:R-:W-:-:S02]  /*6e810*/  SHF.R.U32.HI R10, RZ, 0x8, R10 ;  /* 0x00000008ff0a7819 */ /* 0x000fc4000001160a */
[----:B------:R-:W-:Y:S02]  /*6e820*/  LOP3.LUT R8, R8, 0xffff, RZ, 0xc0, !PT ;  /* 0x0000ffff08087812 */ /* 0x000fe400078ec0ff */
[----:B------:R-:W-:Y:S02]  /*6e830*/  LOP3.LUT R14, R14, 0xffff, RZ, 0xc0, !PT ;  /* 0x0000ffff0e0e7812 */ /* 0x000fe400078ec0ff */
[----:B------:R-:W-:Y:S02]  /*6e840*/  LOP3.LUT R10, R10, 0xffff, RZ, 0xc0, !PT ;  /* 0x0000ffff0a0a7812 */ /* 0x000fe400078ec0ff */
[----:B------:R-:W-:Y:S02]  /*6e850*/  SHF.R.U32.HI R19, RZ, 0x8, R9 ;  /* 0x00000008ff137819 */ /* 0x000fe40000011609 */
[----:B------:R-:W-:Y:S02]  /*6e860*/  SHF.R.U32.HI R18, RZ, 0x8, R28 ;  /* 0x00000008ff127819 */ /* 0x000fe4000001161c */
[----:B------:R-:W-:-:S02]  /*6e870*/  PRMT R8, R14, 0x3340, R8 ;  /* 0x000033400e087816 */ /* 0x000fc40000000008 */
[----:B------:R-:W-:Y:S02]  /*6e880*/  PRMT R10, R10, 0x3340, R0 ;  /* 0x000033400a0a7816 */ /* 0x000fe40000000000 */
[----:B------:R-:W-:Y:S02]  /*6e890*/  LOP3.LUT R18, R18, 0xffff, RZ, 0xc0, !PT ;  /* 0x0000ffff12127812 */ /* 0x000fe400078ec0ff */
[----:B------:R-:W-:Y:S01]  /*6e8a0*/  LOP3.LUT R19, R19, 0xffff, RZ, 0xc0, !PT ;  /* 0x0000ffff13137812 */ /* 0x000fe200078ec0ff */
[----:B------:R0:W-:Y:S03]  /*6e8b0*/  STL [R1+0x1f7c], R10 ;  /* 0x001f7c0a01007387 */ /* 0x0001e60000100800 */
[----:B------:R-:W-:Y:S01]  /*6e8c0*/  PRMT R18, R19, 0x3340, R18 ;  /* 0x0000334013127816 */ /* 0x000fe20000000012 */
[----:B------:R4:W-:Y:S04]  /*6e8d0*/  STL [R1+0x18], R8 ;  /* 0x0000180801007387 */ /* 0x0009e80000100800 */
[----:B------:R-:W-:Y:S01]  /*6e8e0*/  STL [R1+0x28], R18 ;  /* 0x0000281201007387 */ /* 0x000fe20000100800 */
[----:B--2---:R-:W-:-:S03]  /*6e8f0*/  SHF.R.U32.HI R17, RZ, 0x8, R21 ;  /* 0x00000008ff117819 */ /* 0x004fc60000011615 */
[----:B------:R-:W2:Y:S01]  /*6e900*/  LDL.LU R21, [R1+0x13c] ;  /* 0x00013c0001157983 */ /* 0x000ea20000300800 */
[----:B---3--:R-:W-:Y:S02]  /*6e910*/  SHF.R.U32.HI R16, RZ, 0x8, R20 ;  /* 0x00000008ff107819 */ /* 0x008fe40000011614 */
[----:B------:R-:W-:Y:S02]  /*6e920*/  LOP3.LUT R17, R17, 0xffff, RZ, 0xc0, !PT ;  /* 0x0000ffff11117812 */ /* 0x000fe400078ec0ff */
[----:B------:R-:W-:Y:S02]  /*6e930*/  SHF.R.U32.HI R14, RZ, 0x8, R23 ;  /* 0x00000008ff0e7819 */ /* 0x000fe40000011617 */
[----:B------:R-:W-:Y:S02]  /*6e940*/  LOP3.LUT R16, R16, 0xffff, RZ, 0xc0, !PT ;  /* 0x0000ffff10107812 */ /* 0x000fe400078ec0ff */
[----:B------:R-:W-:Y:S02]  /*6e950*/  LOP3.LUT R14, R14, 0xffff, RZ, 0xc0, !PT ;  /* 0x0000ffff0e0e7812 */ /* 0x000fe400078ec0ff */
[----:B0-----:R-:W-:-:S02]  /*6e960*/  PRMT R10, R17, 0x3340, R0 ;  /* 0x00003340110a7816 */ /* 0x001fc40000000000 */
[----:B------:R-:W-:-:S03]  /*6e970*/  PRMT R9, R16, 0x3340, R14 ;  /* 0x0000334010097816 */ /* 0x000fc6000000000e */
[----:B------:R-:W-:Y:S04]  /*6e980*/  STL [R1+0xc], R10 ;  /* 0x00000c0a01007387 */ /* 0x000fe80000100800 */
[----:B------:R-:W3:Y:S01]  /*6e990*/  LDL.LU R20, [R1+0x128] ;  /* 0x0001280001147983 */ /* 0x000ee20000300800 */
[----:B----4-:R-:W-:-:S03]  /*6e9a0*/  SHF.R.U32.HI R8, RZ, 0x8, R22 ;  /* 0x00000008ff087819 */ /* 0x010fc60000011616 */
[----:B------:R0:W-:Y:S01]  /*6e9b0*/  STL [R1+0x84], R9 ;  /* 0x0000840901007387 */ /* 0x0001e20000100800 */
[----:B------:R-:W-:-:S03]  /*6e9c0*/  LOP3.LUT R8, R8, 0xffff, RZ, 0xc0, !PT ;  /* 0x0000ffff08087812 */ /* 0x000fc600078ec0ff */
[----:B0-----:R-:W4:Y:S04]  /*6e9d0*/  LDL.LU R9, [R1+0x11c] ;  /* 0x00011c0001097983 */ /* 0x001f280000300800 */
[----:B------:R-:W4:Y:S04]  /*6e9e0*/  LDL.LU R28, [R1+0xe4] ;  /* 0x0000e400011c7983 */ /* 0x000f280000300800 */
[----:B------:R-:W4:Y:S01]  /*6e9f0*/  LDL.LU R23, [R1+0xdc] ;  /* 0x0000dc0001177983 */ /* 0x000f220000300800 */
[----:B------:R-:W-:-:S03]  /*6ea00*/  SHF.R.U32.HI R19, RZ, 0x8, R11 ;  /* 0x00000008ff137819 */ /* 0x000fc6000001160b */
[----:B------:R-:W4:Y:S01]  /*6ea10*/  LDL.LU R22, [R1+0x3c] ;  /* 0x00003c0001167983 */ /* 0x000f220000300800 */
[----:B------:R-:W-:Y:S02]  /*6ea20*/  SHF.R.U32.HI R18, RZ, 0x8, R2 ;  /* 0x00000008ff127819 */ /* 0x000fe40000011602 */
[----:B------:R-:W-:Y:S02]  /*6ea30*/  LOP3.LUT R19, R19, 0xffff, RZ, 0xc0, !PT ;  /* 0x0000ffff13137812 */ /* 0x000fe400078ec0ff */
[----:B------:R-:W-:Y:S02]  /*6ea40*/  LOP3.LUT R18, R18, 0xffff, RZ, 0xc0, !PT ;  /* 0x0000ffff12127812 */ /* 0x000fe400078ec0ff */
[----:B------:R-:W-:Y:S02]  /*6ea50*/  PRMT R8, R8, 0x3340, R0 ;  /* 0x0000334008087816 */ /* 0x000fe40000000000 */
[----:B------:R-:W-:-:S03]  /*6ea60*/  SHF.R.U32.HI R14, RZ, 0x8, R3 ;  /* 0x00000008ff0e7819 */ /* 0x000fc60000011603 */
[----:B------:R0:W-:Y:S01]  /*6ea70*/  STL [R1+0x8], R8 ;  /* 0x0000080801007387 */ /* 0x0001e20000100800 */
[----:B------:R-:W-:-:S03]  /*6ea80*/  SHF.R.U32.HI R17, RZ, 0x8, R15 ;  /* 0x00000008ff117819 */ /* 0x000fc6000001160f */
[----:B------:R-:W4:Y:S01]  /*6ea90*/  LDL.LU R2, [R1+0xc4] ;  /* 0x0000c40001027983 */ /* 0x000f220000300800 */
[----:B------:R-:W-:-:S03]  /*6eaa0*/  SHF.R.U32.HI R16, RZ, 0x8, R7 ;  /* 0x00000008ff107819 */ /* 0x000fc60000011607 */
[----:B------:R-:W4:Y:S01]  /*6eab0*/  LDL.LU R3, [R1+0x30] ;  /* 0x0000300001037983 */ /* 0x000f220000300800 */
[----:B------:R-:W-:-:S05]  /*6eac0*/  PRMT R7, R19, 0x3340, R18 ;  /* 0x0000334013077816 */ /* 0x000fca0000000012 */
[----:B------:R1:W-:Y:S04]  /*6ead0*/  STL [R1+0x78], R7 ;  /* 0x0000780701007387 */ /* 0x0003e80000100800 */
[----:B------:R-:W4:Y:S01]  /*6eae0*/  LDL.LU R15, [R1+0xec] ;  /* 0x0000ec00010f7983 */ /* 0x000f220000300800 */
[----:B0-----:R-:W-:-:S03]  /*6eaf0*/  SHF.R.U32.HI R8, RZ, 0x8, R13 ;  /* 0x00000008ff087819 */ /* 0x001fc6000001160d */
[----:B------:R-:W4:Y:S04]  /*6eb00*/  LDL.LU R13, [R1+0x1c] ;  /* 0x00001c00010d7983 */ /* 0x000f280000300800 */
[----:B-1----:R-:W4:Y:S01]  /*6eb10*/  LDL.LU R7, [R1+0xd8] ;  /* 0x0000d80001077983 */ /* 0x002f220000300800 */
[----:B------:R-:W-:-:S04]  /*6eb20*/  LOP3.LUT R14, R14, 0xffff, RZ, 0xc0, !PT ;  /* 0x0000ffff0e0e7812 */ /* 0x000fc800078ec0ff */
[----:B------:R-:W-:Y:S02]  /*6eb30*/  PRMT R14, R14, 0x3340, R0 ;  /* 0x000033400e0e7816 */ /* 0x000fe40000000000 */
[----:B------:R-:W-:-:S03]  /*6eb40*/  LOP3.LUT R16, R16, 0xffff, RZ, 0xc0, !PT ;  /* 0x0000ffff10107812 */ /* 0x000fc600078ec0ff */
[----:B------:R0:W-:Y:S01]  /*6eb50*/  STL [R1+0x1f68], R14 ;  /* 0x001f680e01007387 */ /* 0x0001e20000100800 */
[----:B------:R-:W-:Y:S02]  /*6eb60*/  LOP3.LUT R8, R8, 0xffff, RZ, 0xc0, !PT ;  /* 0x0000ffff08087812 */ /* 0x000fe400078ec0ff */
[----:B------:R-:W-:Y:S02]  /*6eb70*/  LOP3.LUT R17, R17, 0xffff, RZ, 0xc0, !PT ;  /* 0x0000ffff11117812 */ /* 0x000fe400078ec0ff */
[----:B------:R-:W-:Y:S01]  /*6eb80*/  PRMT R16, R16, 0x3340, R0 ;  /* 0x0000334010107816 */ /* 0x000fe20000000000 */
[----:B0-----:R-:W4:Y:S01]  /*6eb90*/  LDL.LU R14, [R1+0xcc] ;  /* 0x0000cc00010e7983 */ /* 0x001f220000300800 */
[----:B------:R-:W-:-:S03]  /*6eba0*/  PRMT R8, R17, 0x3340, R8 ;  /* 0x0000334011087816 */ /* 0x000fc60000000008 */
[----:B------:R-:W-:Y:S04]  /*6ebb0*/  STL [R1+0x1f6c], R16 ;  /* 0x001f6c1001007387 */ /* 0x000fe80000100800 */
[----:B------:R0:W-:Y:S04]  /*6ebc0*/  STL [R1+0x7c], R8 ;  /* 0x00007c0801007387 */ /* 0x0001e80000100800 */
[----:B------:R-:W4:Y:S04]  /*6ebd0*/  LDL.LU R10, [R1+0x144] ;  /* 0x00014400010a7983 */ /* 0x000f280000300800 */
[----:B------:R-:W4:Y:S01]  /*6ebe0*/  LDL.LU R11, [R1+0x140] ;  /* 0x00014000010b7983 */ /* 0x000f220000300800 */
[----:B--2---:R-:W-:-:S04]  /*6ebf0*/  SHF.R.U32.HI R21, RZ, 0x8, R21 ;  /* 0x00000008ff157819 */ /* 0x004fc80000011615 */
[----:B------:R-:W-:Y:S02]  /*6ec00*/  LOP3.LUT R21, R21, 0xffff, RZ, 0xc0, !PT ;  /* 0x0000ffff15157812 */ /* 0x000fe400078ec0ff */
[----:B---3--:R-:W-:-:S04]  /*6ec10*/  SHF.R.U32.HI R20, RZ, 0x8, R20 ;  /* 0x00000008ff147819 */ /* 0x008fc80000011614 */
[----:B------:R-:W-:Y:S02]  /*6ec20*/  LOP3.LUT R20, R20, 0xffff, RZ, 0xc0, !PT ;  /* 0x0000ffff14147812 */ /* 0x000fe400078ec0ff */
[----:B----4-:R-:W-:Y:S02]  /*6ec30*/  SHF.R.U32.HI R19, RZ, 0x8, R9 ;  /* 0x00000008ff137819 */ /* 0x010fe40000011609 */
[----:B------:R-:W2:Y:S01]  /*6ec40*/  LDL.LU R9, [R1+0x118] ;  /* 0x0001180001097983 */ /* 0x000ea20000300800 */
[----:B------:R-:W-:-:S03]  /*6ec50*/  SHF.R.U32.HI R18, RZ, 0x8, R28 ;  /* 0x00000008ff127819 */ /* 0x000fc6000001161c */
[----:B------:R-:W3:Y:S01]  /*6ec60*/  LDL.LU R28, [R1+0xe8] ;  /* 0x0000e800011c7983 */ /* 0x000ee20000300800 */
[----:B------:R-:W-:-:S03]  /*6ec70*/  SHF.R.U32.HI R17, RZ, 0x8, R23 ;  /* 0x00000008ff117819 */ /* 0x000fc60000011617 */
[----:B------:R-:W4:Y:S01]  /*6ec80*/  LDL.LU R23, [R1+0xe0] ;  /* 0x0000e00001177983 */ /* 0x000f220000300800 */
[----:B0-----:R-:W-:-:S03]  /*6ec90*/  SHF.R.U32.HI R8, RZ, 0x8, R22 ;  /* 0x00000008ff087819 */ /* 0x001fc60000011616 */
[----:B------:R-:W2:Y:S01]  /*6eca0*/  LDL.LU R22, [R1+0xd4] ;  /* 0x0000d40001167983 */ /* 0x000ea20000300800 */
[----:B------:R-:W-:Y:S02]  /*6ecb0*/  LOP3.LUT R19, R19, 0xffff, RZ, 0xc0, !PT ;  /* 0x0000ffff13137812 */ /* 0x000fe400078ec0ff */
[----:B------:R-:W-:Y:S02]  /*6ecc0*/  LOP3.LUT R17, R17, 0xffff, RZ, 0xc0, !PT ;  /* 0x0000ffff11117812 */ /* 0x000fe400078ec0ff */
[----:B------:R-:W-:Y:S02]  /*6ecd0*/  LOP3.LUT R18, R18, 0xffff, RZ, 0xc0, !PT ;  /* 0x0000ffff12127812 */ /* 0x000fe400078ec0ff */
[----:B------:R-:W-:Y:S02]  /*6ece0*/  LOP3.LUT R8, R8, 0xffff, RZ, 0xc0, !PT ;  /* 0x0000ffff08087812 */ /* 0x000fe400078ec0ff */
[----:B------:R-:W-:Y:S02]  /*6ecf0*/  PRMT R20, R21, 0x3340, R20 ;  /* 0x0000334015147816 */ /* 0x000fe40000000014 */
[----:B------:R-:W-:-:S02]  /*6ed00*/  PRMT R19, R19, 0x3340, R0 ;  /* 0x0000334013137816 */ /* 0x000fc40000000000 */
[----:B------:R-:W-:Y:S02]  /*6ed10*/  PRMT R16, R18, 0x3340, R17 ;  /* 0x0000334012107816 */ /* 0x000fe40000000011 */
[----:B------:R-:W-:Y:S01]  /*6ed20*/  PRMT R8, R8, 0x3340, R0 ;  /* 0x0000334008087816 */ /* 0x000fe20000000000 */
[----:B------:R0:W-:Y:S04]  /*6ed30*/  STL [R1+0x3c], R20 ;  /* 0x00003c1401007387 */ /* 0x0001e80000100800 */
[----:B------:R1:W-:Y:S04]  /*6ed40*/  STL [R1+0x34], R19 ;  /* 0x0000341301007387 */ /* 0x0003e80000100800 */
[----:B------:R-:W-:Y:S01]  /*6ed50*/  STL [R1+0x60], R16 ;  /* 0x0000601001007387 */ /* 0x000fe20000100800 */
[----:B0-----:R-:W-:-:S03]  /*6ed60*/  SHF.R.U32.HI R20, RZ, 0x8, R2 ;  /* 0x00000008ff147819 */ /* 0x001fc60000011602 */
[----:B------:R0:W-:Y:S01]  /*6ed70*/  STL [R1+0x44], R8 ;  /* 0x0000440801007387 */ /* 0x0001e20000100800 */
[----:B------:R-:W-:Y:S02]  /*6ed80*/  SHF.R.U32.HI R18, RZ, 0x8, R15 ;  /* 0x00000008ff127819 */ /* 0x000fe4000001160f */
[----:B-1----:R-:W-:Y:S01]  /*6ed90*/  SHF.R.U32.HI R19, RZ, 0x8, R3 ;  /* 0x00000008ff137819 */ /* 0x002fe20000011603 */
[----:B------:R-:W2:Y:S04]  /*6eda0*/  LDL.LU R2, [R1+0xb4] ;  /* 0x0000b40001027983 */ /* 0x000ea80000300800 */
[----:B------:R-:W2:Y:S04]  /*6edb0*/  LDL.LU R3, [R1+0xac] ;  /* 0x0000ac0001037983 */ /* 0x000ea80000300800 */
[----:B------:R-:W2:Y:S01]  /*6edc0*/  LDL.LU R15, [R1] ;  /* 0x00000000010f7983 */ /* 0x000ea20000300800 */
[----:B------:R-:W-:-:S03]  /*6edd0*/  SHF.R.U32.HI R17, RZ, 0x8, R13 ;  /* 0x00000008ff117819 */ /* 0x000fc6000001160d */
[----:B------:R-:W2:Y:S01]  /*6ede0*/  LDL.LU R13, [R1+0x100] ;  /* 0x00010000010d7983 */ /* 0x000ea20000300800 */
[----:B0-----:R-:W-:-:S03]  /*6edf0*/  SHF.R.U32.HI R8, RZ, 0x8, R7 ;  /* 0x00000008ff087819 */ /* 0x001fc60000011607 */
[----:B------:R-:W2:Y:S01]  /*6ee00*/  LDL.LU R7, [R1+0xc0] ;  /* 0x0000c00001077983 */ /* 0x000ea20000300800 */
[----:B------:R-:W-:Y:S02]  /*6ee10*/  LOP3.LUT R20, R20, 0xffff, RZ, 0xc0, !PT ;  /* 0x0000ffff14147812 */ /* 0x000fe400078ec0ff */
[----:B------:R-:W-:Y:S02]  /*6ee20*/  LOP3.LUT R19, R19, 0xffff, RZ, 0xc0, !PT ;  /* 0x0000ffff13137812 */ /* 0x000fe400078ec0ff */
[----:B------:R-:W-:Y:S02]  /*6ee30*/  SHF.R.U32.HI R21, RZ, 0x8, R14 ;  /* 0x00000008ff157819 */ /* 0x000fe4000001160e */
[----:B------:R-:W-:Y:S02]  /*6ee40*/  LOP3.LUT R17, R17, 0xffff, RZ, 0xc0, !PT ;  /* 0x0000ffff11117812 */ /* 0x000fe400078ec0ff */
[----:B------:R-:W-:Y:S02]  /*6ee50*/  LOP3.LUT R21, R21, 0xffff, RZ, 0xc0, !PT ;  /* 0x0000ffff15157812 */ /* 0x000fe400078ec0ff */
[----:B------:R-:W-:-:S02]  /*6ee60*/  LOP3.LUT R18, R18, 0xffff, RZ, 0xc0, !PT ;  /* 0x0000ffff12127812 */ /* 0x000fc400078ec0ff */
[----:B------:R-:W-:Y:S02]  /*6ee70*/  LOP3.LUT R8, R8, 0xffff, RZ, 0xc0, !PT ;  /* 0x0000ffff08087812 */ /* 0x000fe400078ec0ff */
[----:B------:R-:W-:Y:S02]  /*6ee80*/  PRMT R20, R21, 0x3340, R20 ;  /* 0x0000334015147816 */ /* 0x000fe40000000014 */
[--C-:B------:R-:W-:Y:S02]  /*6ee90*/  PRMT R16, R19, 0x3340, R0.reuse ;  /* 0x0000334013107816 */ /* 0x100fe40000000000 */
[----:B------:R-:W-:Y:S02]  /*6eea0*/  PRMT R14, R18, 0x3340, R17 ;  /* 0x00003340120e7816 */ /* 0x000fe40000000011 */
[----:B------:R-:W-:Y:S01]  /*6eeb0*/  PRMT R8, R8, 0x3340, R0 ;  /* 0x0000334008087816 */ /* 0x000fe20000000000 */
[----:B------:R0:W-:Y:S04]  /*6eec0*/  STL [R1+0x64], R20 ;  /* 0x0000641401007387 */ /* 0x0001e80000100800 */
[----:B------:R-:W-:Y:S04]  /*6eed0*/  STL [R1+0x40], R16 ;  /* 0x0000401001007387 */ /* 0x000fe80000100800 */
[----:B------:R-:W-:Y:S04]  /*6eee0*/  STL [R1+0x74], R14 ;  /* 0x0000740e01007387 */ /* 0x000fe80000100800 */
[----:B------:R2:W-:Y:S01]  /*6eef0*/  STL [R1+0x30], R8 ;  /* 0x0000300801007387 */ /* 0x0005e20000100800 */
[----:B0-----:R-:W-:-:S02]  /*6ef00*/  SHF.R.U32.HI R20, RZ, 0x8, R10 ;  /* 0x00000008ff147819 */ /* 0x001fc4000001160a */
[----:B------:R-:W-:Y:S02]  /*6ef10*/  SHF.R.U32.HI R19, RZ, 0x8, R11 ;  /* 0x00000008ff137819 */ /* 0x000fe4000001160b */
[----:B------:R-:W-:Y:S02]  /*6ef20*/  LOP3.LUT R20, R20, 0xffff, RZ, 0xc0, !PT ;  /* 0x0000ffff14147812 */ /* 0x000fe400078ec0ff */
[----:B------:R-:W-:-:S04]  /*6ef30*/  LOP3.LUT R19, R19, 0xffff, RZ, 0xc0, !PT ;  /* 0x0000ffff13137812 */ /* 0x000fc800078ec0ff */
[----:B------:R-:W-:Y:S02]  /*6ef40*/  PRMT R11, R20, 0x3340, R19 ;  /* 0x00003340140b7816 */ /* 0x000fe40000000013 */
[----:B---3--:R-:W-:Y:S02]  /*6ef50*/  SHF.R.U32.HI R18, RZ, 0x8, R28 ;  /* 0x00000008ff127819 */ /* 0x008fe4000001161c */
[----:B----4-:R-:W-:Y:S02]  /*6ef60*/  SHF.R.U32.HI R17, RZ, 0x8, R23 ;  /* 0x00000008ff117819 */ /* 0x010fe40000011617 */
[----:B--2---:R-:W-:Y:S02]  /*6ef70*/  SHF.R.U32.HI R8, RZ, 0x8, R22 ;  /* 0x00000008ff087819 */ /* 0x004fe40000011616 */
[----:B------:R-:W2:Y:S04]  /*6ef80*/  LDL.LU R22, [R1+0x15c] ;  /* 0x00015c0001167983 */ /* 0x000ea80000300800 */
[----:B------:R-:W3:Y:S04]  /*6ef90*/  LDL.LU R28, [R1+0x158] ;  /* 0x00015800011c7983 */ /* 0x000ee80000300800 */
[----:B------:R-:W4:Y:S01]  /*6efa0*/  LDL.LU R23, [R1+0x154] ;  /* 0x0001540001177983 */ /* 0x000f220000300800 */
[----:B------:R-:W-:-:S02]  /*6efb0*/  SHF.R.U32.HI R21, RZ, 0x8, R9 ;  /* 0x00000008ff157819 */ /* 0x000fc40000011609 */
[----:B------:R-:W-:Y:S02]  /*6efc0*/  LOP3.LUT R17, R17, 0xffff, RZ, 0xc0, !PT ;  /* 0x0000ffff11117812 */ /* 0x000fe400078ec0ff */
[----:B------:R-:W-:Y:S02]  /*6efd0*/  LOP3.LUT R18, R18, 0xffff, RZ, 0xc0, !PT ;  /* 0x0000ffff12127812 */ /* 0x000fe400078ec0ff */
[----:B------:R-:W-:Y:S02]  /*6efe0*/  LOP3.LUT R21, R21, 0xffff, RZ, 0xc0, !PT ;  /* 0x0000ffff15157812 */ /* 0x000fe400078ec0ff */
[----:B------:R-:W-:Y:S02]  /*6eff0*/  PRMT R9, R18, 0x3340, R17 ;  /* 0x0000334012097816 */ /* 0x000fe40000000011 */
[----:B------:R-:W-:Y:S02]  /*6f000*/  LOP3.LUT R8, R8, 0xffff, RZ, 0xc0, !PT ;  /* 0x0000ffff08087812 */ /* 0x000fe400078ec0ff */
[----:B------:R-:W-:-:S02]  /*6f010*/  PRMT R10, R21, 0x3340, R0 ;  /* 0x00003340150a7816 */ /* 0x000fc40000000000 */
[----:B------:R-:W-:Y:S01]  /*6f020*/  PRMT R8, R8, 0x3340, R0 ;  /* 0x0000334008087816 */ /* 0x000fe20000000000 */
[----:B------:R-:W-:Y:S01]  /*6f030*/  STL [R1+0x68], R11 ;  /* 0x0000680b01007387 */ /* 0x000fe20000100800 */
[----:B------:R-:W-:Y:S02]  /*6f040*/  SHF.R.U32.HI R20, RZ, 0x8, R2 ;  /* 0x00000008ff147819 */ /* 0x000fe40000011602 */
[----:B------:R-:W-:Y:S02]  /*6f050*/  SHF.R.U32.HI R17, RZ, 0x8, R3 ;  /* 0x00000008ff117819 */ /* 0x000fe40000011603 */
[----:B------:R-:W-:Y:S02]  /*6f060*/  SHF.R.U32.HI R21, RZ, 0x8, R15 ;  /* 0x00000008ff157819 */ /* 0x000fe4000001160f */
[----:B------:R-:W-:Y:S02]  /*6f070*/  LOP3.LUT R17, R17, 0xffff, RZ, 0xc0, !PT ;  /* 0x0000ffff11117812 */ /* 0x000fe400078ec0ff */
[----:B------:R-:W-:-:S02]  /*6f080*/  LOP3.LUT R20, R20, 0xffff, RZ, 0xc0, !PT ;  /* 0x0000ffff14147812 */ /* 0x000fc400078ec0ff */
[----:B------:R-:W-:Y:S01]  /*6f090*/  LOP3.LUT R21, R21, 0xffff, RZ, 0xc0, !PT ;  /* 0x0000ffff15157812 */ /* 0x000fe200078ec0ff */
[----:B------:R-:W-:Y:S01]  /*6f0a0*/  STL [R1+0x50], R10 ;  /* 0x0000500a01007387 */ /* 0x000fe20000100800 */
[----:B------:R-:W-:Y:S02]  /*6f0b0*/  PRMT R2, R20, 0x3340, R17 ;  /* 0x0000334014027816 */ /* 0x000fe40000000011 */
[----:B------:R-:W-:Y:S01]  /*6f0c0*/  PRMT R17, R21, 0x3340, R0 ;  /* 0x0000334015117816 */ /* 0x000fe20000000000 */
[----:B------:R-:W-:Y:S01]  /*6f0d0*/  STL [R1+0x6c], R9 ;  /* 0x00006c0901007387 */ /* 0x000fe20000100800 */
[----:B------:R-:W-:-:S03]  /*6f0e0*/  SHF.R.U32.HI R18, RZ, 0x8, R13 ;  /* 0x00000008ff127819 */ /* 0x000fc6000001160d */
[----:B------:R0:W-:Y:S01]  /*6f0f0*/  STL [R1+0x4c], R8 ;  /* 0x00004c0801007387 */ /* 0x0001e20000100800 */
[----:B------:R-:W-:-:S03]  /*6f100*/  LOP3.LUT R18, R18, 0xffff, RZ, 0xc0, !PT ;  /* 0x0000ffff12127812 */ /* 0x000fc600078ec0ff */
[----:B------:R-:W-:Y:S01]  /*6f110*/  STL [R1+0x1f40], R17 ;  /* 0x001f401101007387 */ /* 0x000fe20000100800 */
[----:B0-----:R-:W-:-:S03]  /*6f120*/  SHF.R.U32.HI R8, RZ, 0x8, R29 ;  /* 0x00000008ff087819 */ /* 0x001fc6000001161d */
[----:B------:R0:W-:Y:S01]  /*6f130*/  STL [R1+0x70], R2 ;  /* 0x0000700201007387 */ /* 0x0001e20000100800 */
[----:B------:R-:W-:Y:S02]  /*6f140*/  LOP3.LUT R8, R8, 0xffff, RZ, 0xc0, !PT ;  /* 0x0000ffff08087812 */ /* 0x000fe400078ec0ff */
[----:B------:R-:W-:Y:S02]  /*6f150*/  SHF.R.U32.HI R19, RZ, 0x8, R7 ;  /* 0x00000008ff137819 */ /* 0x000fe40000011607 */
[----:B------:R-:W-:Y:S01]  /*6f160*/  PRMT R7, R18, 0x3340, R8 ;  /* 0x0000334012077816 */ /* 0x000fe20000000008 */
[----:B0-----:R-:W4:Y:S04]  /*6f170*/  LDL.LU R2, [R1+0xa8] ;  /* 0x0000a80001027983 */ /* 0x001f280000300800 */
[----:B------:R-:W4:Y:S04]  /*6f180*/  LDL.LU R3, [R1+0xa0] ;  /* 0x0000a00001037983 */ /* 0x000f280000300800 */
[----:B------:R0:W-:Y:S04]  /*6f190*/  STL [R1+0x5c], R7 ;  /* 0x00005c0701007387 */ /* 0x0001e80000100800 */
[----:B------:R-:W4:Y:S04]  /*6f1a0*/  LDL.LU R15, [R1+0xc8] ;  /* 0x0000c800010f7983 */ /* 0x000f280000300800 */
[----:B------:R-:W4:Y:S04]  /*6f1b0*/  LDL.LU R13, [R1+0x4] ;  /* 0x00000400010d7983 */ /* 0x000f280000300800 */
[----:B0-----:R-:W4:Y:S01]  /*6f1c0*/  LDL.LU R7, [R1+0xbc] ;  /* 0x0000bc0001077983 */ /* 0x001f220000300800 */
[----:B------:R-:W-:-:S04]  /*6f1d0*/  LOP3.LUT R19, R19, 0xffff, RZ, 0xc0, !PT ;  /* 0x0000ffff13137812 */ /* 0x000fc800078ec0ff */
[----:B------:R-:W-:Y:S02]  /*6f1e0*/  PRMT R18, R19, 0x3340, R0 ;  /* 0x0000334013127816 */ /* 0x000fe40000000000 */
[----:B------:R-:W-:Y:S02]  /*6f1f0*/  SHF.R.U32.HI R20, RZ, 0x8, R26 ;  /* 0x00000008ff147819 */ /* 0x000fe4000001161a */
[----:B------:R-:W-:Y:S02]  /*6f200*/  SHF.R.U32.HI R8, RZ, 0x8, R25 ;  /* 0x00000008ff087819 */ /* 0x000fe40000011619 */
[----:B------:R-:W-:Y:S02]  /*6f210*/  LOP3.LUT R20, R20, 0xffff, RZ, 0xc0, !PT ;  /* 0x0000ffff14147812 */ /* 0x000fe400078ec0ff */
[----:B------:R-:W-:Y:S01]  /*6f220*/  LOP3.LUT R8, R8, 0xffff, RZ, 0xc0, !PT ;  /* 0x0000ffff08087812 */ /* 0x000fe200078ec0ff */
[----:B------:R-:W-:Y:S03]  /*6f230*/  STL [R1+0x1f3c], R18 ;  /* 0x001f3c1201007387 */ /* 0x000fe60000100800 */
[----:B------:R-:W-:-:S02]  /*6f240*/  PRMT R8, R20, 0x3340, R8 ;  /* 0x0000334014087816 */ /* 0x000fc40000000008 */
[----:B------:R-:W-:-:S04]  /*6f250*/  SHF.R.U32.HI R21, RZ, 0x8, R24 ;  /* 0x00000008ff157819 */ /* 0x000fc80000011618 */
[----:B------:R-:W-:-:S04]  /*6f260*/  LOP3.LUT R21, R21, 0xffff, RZ, 0xc0, !PT ;  /* 0x0000ffff15157812 */ /* 0x000fc800078ec0ff */
[----:B------:R-:W-:Y:S02]  /*6f270*/  PRMT R20, R21, 0x3340, R0 ;  /* 0x0000334015147816 */ /* 0x000fe40000000000 */
[----:B--2---:R-:W-:Y:S02]  /*6f280*/  SHF.R.U32.HI R22, RZ, 0x8, R22 ;  /* 0x00000008ff167819 */ /* 0x004fe40000011616 */
[----:B---3--:R-:W-:Y:S02]  /*6f290*/  SHF.R.U32.HI R19, RZ, 0x8, R28 ;  /* 0x00000008ff137819 */ /* 0x008fe4000001161c */
[----:B----4-:R-:W-:Y:S02]  /*6f2a0*/  SHF.R.U32.HI R23, RZ, 0x8, R23 ;  /* 0x00000008ff177819 */ /* 0x010fe40000011617 */
[----:B------:R-:W-:Y:S02]  /*6f2b0*/  LOP3.LUT R19, R19, 0xffff, RZ, 0xc0, !PT ;  /* 0x0000ffff13137812 */ /* 0x000fe400078ec0ff */
[----:B------:R-:W-:-:S02]  /*6f2c0*/  LOP3.LUT R22, R22, 0xffff, RZ, 0xc0, !PT ;  /* 0x0000ffff16167812 */ /* 0x000fc400078ec0ff */
[----:B------:R-:W-:Y:S02]  /*6f2d0*/  LOP3.LUT R23, R23, 0xffff, RZ, 0xc0, !PT ;  /* 0x0000ffff17177812 */ /* 0x000fe400078ec0ff */
[----:B------:R-:W-:Y:S02]  /*6f2e0*/  PRMT R9, R22, 0x3340, R19 ;  /* 0x0000334016097816 */ /* 0x000fe40000000013 */
[----:B------:R-:W-:-:S05]  /*6f2f0*/  PRMT R19, R23, 0x3340, R0 ;  /* 0x0000334017137816 */ /* 0x000fca0000000000 */
[----:B------:R-:W-:Y:S04]  /*6f300*/  STL [R1+0x1f38], R19 ;  /* 0x001f381301007387 */ /* 0x000fe80000100800 */
[----:B------:R0:W-:Y:S04]  /*6f310*/  STL [R1+0x58], R9 ;  /* 0x0000580901007387 */ /* 0x0001e80000100800 */
[----:B------:R-:W2:Y:S04]  /*6f320*/  LDL.LU R29, [R1+0x170] ;  /* 0x00017000011d7983 */ /* 0x000ea80000300800 */
[----:B------:R-:W3:Y:S04]  /*6f330*/  LDL.LU R16, [R1+0x16c] ;  /* 0x00016c0001107983 */ /* 0x000ee80000300800 */
[----:B------:R1:W-:Y:S04]  /*6f340*/  STL [R1+0x54], R8 ;  /* 0x0000540801007387 */ /* 0x0003e80000100800 */
[----:B------:R-:W4:Y:S04]  /*6f350*/  LDL.LU R14, [R1+0x168] ;  /* 0x00016800010e7983 */ /* 0x000f280000300800 */
[----:B------:R-:W4:Y:S04]  /*6f360*/  LDL.LU R10, [R1+0xb8] ;  /* 0x0000b800010a7983 */ /* 0x000f280000300800 */
[----:B------:R-:W4:Y:S04]  /*6f370*/  LDL.LU R11, [R1+0xb0] ;  /* 0x0000b000010b7983 */ /* 0x000f280000300800 */
[----:B------:R-:W4:Y:S04]  /*6f380*/  LDL.LU R28, [R1+0xa4] ;  /* 0x0000a400011c7983 */ /* 0x000f280000300800 */
[----:B------:R-:W-:Y:S04]  /*6f390*/  STL [R1+0x1f34], R20 ;  /* 0x001f341401007387 */ /* 0x000fe80000100800 */
[----:B0-----:R-:W4:Y:S01]  /*6f3a0*/  LDL.LU R9, [R1+0x150] ;  /* 0x0001500001097983 */ /* 0x001f220000300800 */
[----:B------:R-:W-:-:S03]  /*6f3b0*/  SHF.R.U32.HI R24, RZ, 0x8, R2 ;  /* 0x00000008ff187819 */ /* 0x000fc60000011602 */
[----:B------:R-:W4:Y:S01]  /*6f3c0*/  LDL.LU R2, [R1+0x148] ;  /* 0x0001480001027983 */ /* 0x000f220000300800 */
[----:B------:R-:W-:-:S03]  /*6f3d0*/  SHF.R.U32.HI R21, RZ, 0x8, R3 ;  /* 0x00000008ff157819 */ /* 0x000fc60000011603 */
[----:B------:R-:W4:Y:S01]  /*6f3e0*/  LDL.LU R3, [R1+0xd0] ;  /* 0x0000d00001037983 */ /* 0x000f220000300800 */
[----:B------:R-:W-:-:S03]  /*6f3f0*/  SHF.R.U32.HI R22, RZ, 0x8, R15 ;  /* 0x00000008ff167819 */ /* 0x000fc6000001160f */
[----:B------:R-:W4:Y:S01]  /*6f400*/  LDL.LU R15, [R1+0x164] ;  /* 0x00016400010f7983 */ /* 0x000f220000300800 */
[----:B-1----:R-:W-:-:S03]  /*6f410*/  SHF.R.U32.HI R8, RZ, 0x8, R13 ;  /* 0x00000008ff087819 */ /* 0x002fc6000001160d */
[----:B------:R-:W4:Y:S01]  /*6f420*/  LDL.LU R13, [R1+0x160] ;  /* 0x00016000010d7983 */ /* 0x000f220000300800 */
[----:B------:R-:W-:-:S03]  /*6f430*/  SHF.R.U32.HI R23, RZ, 0x8, R7 ;  /* 0x00000008ff177819 */ /* 0x000fc60000011607 */
[----:B------:R-:W4:Y:S01]  /*6f440*/  LDL.LU R7, [R1+0x14c] ;  /* 0x00014c0001077983 */ /* 0x000f220000300800 */
[----:B------:R-:W-:Y:S02]  /*6f450*/  SHF.R.U32.HI R25, RZ, 0x8, R27 ;  /* 0x00000008ff197819 */ /* 0x000fe4000001161b */
[----:B------:R-:W-:Y:S02]  /*6f460*/  LOP3.LUT R21, R21, 0xffff, RZ, 0xc0, !PT ;  /* 0x0000ffff15157812 */ /* 0x000fe400078ec0ff */
[----:B------:R-:W-:Y:S02]  /*6f470*/  LOP3.LUT R24, R24, 0xffff, RZ, 0xc0, !PT ;  /* 0x0000ffff18187812 */ /* 0x000fe400078ec0ff */
[----:B------:R-:W-:Y:S02]  /*6f480*/  LOP3.LUT R25, R25, 0xffff, RZ, 0xc0, !PT ;  /* 0x0000ffff19197812 */ /* 0x000fe400078ec0ff */
[----:B------:R-:W-:Y:S02]  /*6f490*/  LOP3.LUT R8, R8, 0xffff, RZ, 0xc0, !PT ;  /* 0x0000ffff08087812 */ /* 0x000fe400078ec0ff */
[----:B------:R-:W-:-:S02]  /*6f4a0*/  LOP3.LUT R22, R22, 0xffff, RZ, 0xc0, !PT ;  /* 0x0000ffff16167812 */ /* 0x000fc400078ec0ff */
[----:B------:R-:W-:Y:S02]  /*6f4b0*/  LOP3.LUT R23, R23, 0xffff, RZ, 0xc0, !PT ;  /* 0x0000ffff17177812 */ /* 0x000fe400078ec0ff */
[----:B------:R-:W-:Y:S02]  /*6f4c0*/  PRMT R17, R24, 0x3340, R21 ;  /* 0x0000334018117816 */ /* 0x000fe40000000015 */
[----:B------:R-:W-:Y:S02]  /*6f4d0*/  PRMT R21, R25, 0x3340, R0 ;  /* 0x0000334019157816 */ /* 0x000fe40000000000 */
[----:B------:R-:W-:Y:S02]  /*6f4e0*/  PRMT R8, R22, 0x3340, R8 ;  /* 0x0000334016087816 */ /* 0x000fe40000000008 */
[----:B------:R-:W-:Y:S01]  /*6f4f0*/  PRMT R22, R23, 0x3340, R0 ;  /* 0x0000334017167816 */ /* 0x000fe20000000000 */
[----:B------:R-:W-:Y:S04]  /*6f500*/  STL [R1+0x1f44], R21 ;  /* 0x001f441501007387 */ /* 0x000fe80000100800 */
[----:B------:R-:W-:Y:S04]  /*6f510*/  STL [R1+0x48], R17 ;  /* 0x0000481101007387 */ /* 0x000fe80000100800 */
[----:B------:R-:W-:Y:S04]  /*6f520*/  STL [R1+0x1f48], R22 ;  /* 0x001f481601007387 */ /* 0x000fe80000100800 */
[----:B------:R0:W-:Y:S01]  /*6f530*/  STL [R1+0x38], R8 ;  /* 0x0000380801007387 */ /* 0x0001e20000100800 */
[----:B--2---:R-:W-:-:S02]  /*6f540*/  SHF.R.U32.HI R26, RZ, 0x8, R29 ;  /* 0x00000008ff1a7819 */ /* 0x004fc4000001161d */
[----:B---3--:R-:W-:Y:S02]  /*6f550*/  SHF.R.U32.HI R23, RZ, 0x8, R16 ;  /* 0x00000008ff177819 */ /* 0x008fe40000011610 */
[----:B------:R-:W-:Y:S02]  /*6f560*/  LOP3.LUT R26, R26, 0xffff, RZ, 0xc0, !PT ;  /* 0x0000ffff1a1a7812 */ /* 0x000fe400078ec0ff */
[----:B------:R-:W-:Y:S02]  /*6f570*/  LOP3.LUT R23, R23, 0xffff, RZ, 0xc0, !PT ;  /* 0x0000ffff17177812 */ /* 0x000fe400078ec0ff */
[----:B----4-:R-:W-:Y:S02]  /*6f580*/  SHF.R.U32.HI R27, RZ, 0x8, R14 ;  /* 0x00000008ff1b7819 */ /* 0x010fe4000001160e */
[----:B------:R-:W-:Y:S02]  /*6f590*/  SHF.R.U32.HI R24, RZ, 0x8, R10 ;  /* 0x00000008ff187819 */ /* 0x000fe4000001160a */
[----:B0-----:R-:W-:-:S02]  /*6f5a0*/  SHF.R.U32.HI R8, RZ, 0x8, R11 ;  /* 0x00000008ff087819 */ /* 0x001fc4000001160b */
[----:B------:R-:W-:Y:S02]  /*6f5b0*/  SHF.R.U32.HI R25, RZ, 0x8, R28 ;  /* 0x00000008ff197819 */ /* 0x000fe4000001161c */
[----:B------:R-:W-:Y:S02]  /*6f5c0*/  LOP3.LUT R8, R8, 0xffff, RZ, 0xc0, !PT ;  /* 0x0000ffff08087812 */ /* 0x000fe400078ec0ff */
[----:B------:R-:W-:Y:S02]  /*6f5d0*/  LOP3.LUT R24, R24, 0xffff, RZ, 0xc0, !PT ;  /* 0x0000ffff18187812 */ /* 0x000fe400078ec0ff */
[----:B------:R-:W-:Y:S02]  /*6f5e0*/  LOP3.LUT R27, R27, 0xffff, RZ, 0xc0, !PT ;  /* 0x0000ffff1b1b7812 */ /* 0x000fe400078ec0ff */
[----:B------:R-:W-:Y:S02]  /*6f5f0*/  LOP3.LUT R25, R25, 0xffff, RZ, 0xc0, !PT ;  /* 0x0000ffff19197812 */ /* 0x000fe400078ec0ff */
[----:B------:R-:W-:-:S02]  /*6f600*/  PRMT R10, R26, 0x3340, R23 ;  /* 0x000033401a0a7816 */ /* 0x000fc40000000017 */
[----:B------:R-:W-:Y:S02]  /*6f610*/  PRMT R28, R24, 0x3340, R8 ;  /* 0x00003340181c7816 */ /* 0x000fe40000000008 */
[--C-:B------:R-:W-:Y:S02]  /*6f620*/  PRMT R23, R27, 0x3340, R0.reuse ;  /* 0x000033401b177816 */ /* 0x100fe40000000000 */
[----:B------:R-:W-:Y:S02]  /*6f630*/  PRMT R24, R25, 0x3340, R0 ;  /* 0x0000334019187816 */ /* 0x000fe40000000000 */
[----:B------:R-:W-:Y:S02]  /*6f640*/  SHF.R.U32.HI R27, RZ, 0x8, R9 ;  /* 0x00000008ff1b7819 */ /* 0x000fe40000011609 */
[----:B------:R-:W-:Y:S02]  /*6f650*/  SHF.R.U32.HI R25, RZ, 0x8, R2 ;  /* 0x00000008ff197819 */ /* 0x000fe40000011602 */
[----:B------:R-:W-:-:S02]  /*6f660*/  SHF.R.U32.HI R26, RZ, 0x8, R3 ;  /* 0x00000008ff1a7819 */ /* 0x000fc40000011603 */
[----:B------:R-:W-:Y:S02]  /*6f670*/  LOP3.LUT R25, R25, 0xffff, RZ, 0xc0, !PT ;  /* 0x0000ffff19197812 */ /* 0x000fe400078ec0ff */
[----:B------:R-:W-:Y:S02]  /*6f680*/  LOP3.LUT R27, R27, 0xffff, RZ, 0xc0, !PT ;  /* 0x0000ffff1b1b7812 */ /* 0x000fe400078ec0ff */
[----:B------:R-:W-:Y:S01]  /*6f690*/  LOP3.LUT R26, R26, 0xffff, RZ, 0xc0, !PT ;  /* 0x0000ffff1a1a7812 */ /* 0x000fe200078ec0ff */
[----:B------:R-:W-:Y:S01]  /*6f6a0*/  STL [R1+0x1f4c], R23 ;  /* 0x001f4c1701007387 */ /* 0x000fe20000100800 */
[----:B------:R-:W-:Y:S02]  /*6f6b0*/  PRMT R25, R27, 0x3340, R25 ;  /* 0x000033401b197816 */ /* 0x000fe40000000019 */
[----:B------:R-:W-:Y:S01]  /*6f6c0*/  PRMT R26, R26, 0x3340, R0 ;  /* 0x000033401a1a7816 */ /* 0x000fe20000000000 */
[----:B------:R0:W-:Y:S01]  /*6f6d0*/  STL [R1+0x2c], R10 ;  /* 0x00002c0a01007387 */ /* 0x0001e20000100800 */
[----:B------:R-:W-:-:S02]  /*6f6e0*/  SHF.R.U32.HI R8, RZ, 0x8, R13 ;  /* 0x00000008ff087819 */ /* 0x000fc4000001160d */
[----:B------:R-:W-:Y:S01]  /*6f6f0*/  SHF.R.U32.HI R29, RZ, 0x8, R15 ;  /* 0x00000008ff1d7819 */ /* 0x000fe2000001160f */
[----:B------:R-:W-:Y:S01]  /*6f700*/  STL [R1+0x1f50], R28 ;  /* 0x001f501c01007387 */ /* 0x000fe20000100800 */
[----:B------:R-:W-:Y:S02]  /*6f710*/  SHF.R.U32.HI R3, RZ, 0x8, R7 ;  /* 0x00000008ff037819 */ /* 0x000fe40000011607 */
[----:B------:R-:W-:Y:S01]  /*6f720*/  LOP3.LUT R2, R8, 0xffff, RZ, 0xc0, !PT ;  /* 0x0000ffff08027812 */ /* 0x000fe200078ec0ff */
[----:B------:R-:W-:Y:S01]  /*6f730*/  STL [R1+0x1f54], R24 ;  /* 0x001f541801007387 */ /* 0x000fe20000100800 */
[----:B------:R-:W-:-:S03]  /*6f740*/  LOP3.LUT R29, R29, 0xffff, RZ, 0xc0, !PT ;  /* 0x0000ffff1d1d7812 */ /* 0x000fc600078ec0ff */
[----:B------:R-:W-:Y:S01]  /*6f750*/  STL [R1+0x1f58], R25 ;  /* 0x001f581901007387 */ /* 0x000fe20000100800 */
[----:B------:R-:W-:-:S03]  /*6f760*/  LOP3.LUT R8, R3, 0xffff, RZ, 0xc0, !PT ;  /* 0x0000ffff03087812 */ /* 0x000fc600078ec0ff */
[----:B------:R-:W-:Y:S01]  /*6f770*/  STL [R1+0x1f5c], R26 ;  /* 0x001f5c1a01007387 */ /* 0x000fe20000100800 */
[----:B------:R-:W-:-:S03]  /*6f780*/  PRMT R27, R29, 0x3340, R2 ;  /* 0x000033401d1b7816 */ /* 0x000fc60000000002 */
[----:B------:R-:W2:Y:S04]  /*6f790*/  LDL.LU R7, [R1+0x9c] ;  /* 0x00009c0001077983 */ /* 0x000ea80000300800 */
[----:B------:R-:W3:Y:S04]  /*6f7a0*/  LDL.LU R13, [R1+0x98] ;  /* 0x00009800010d7983 */ /* 0x000ee80000300800 */
[----:B------:R-:W4:Y:S04]  /*6f7b0*/  LDL.LU R15, [R1+0x90] ;  /* 0x00009000010f7983 */ /* 0x000f280000300800 */
[----:B------:R-:W2:Y:S04]  /*6f7c0*/  LDL.LU R3, [R1+0x94] ;  /* 0x0000940001037983 */ /* 0x000ea80000300800 */
[----:B------:R-:W2:Y:S04]  /*6f7d0*/  LDL.LU R2, [R1+0x88] ;  /* 0x0000880001027983 */ /* 0x000ea80000300800 */
[----:B------:R-:W2:Y:S04]  /*6f7e0*/  LDL.LU R9, [R1+0x8c] ;  /* 0x00008c0001097983 */ /* 0x000ea80000300800 */
[----:B------:R-:W2:Y:S04]  /*6f7f0*/  LDL.LU R11, [R1+0x24] ;  /* 0x00002400010b7983 */ /* 0x000ea80000300800 */
[----:B------:R-:W2:Y:S04]  /*6f800*/  LDL.LU R29, [R1+0x10] ;  /* 0x00001000011d7983 */ /* 0x000ea80000300800 */
[----:B0-----:R-:W2:Y:S04]  /*6f810*/  LDL.LU R10, [R1+0x20] ;  /* 0x00002000010a7983 */ /* 0x001ea80000300800 */
[----:B------:R-:W2:Y:S04]  /*6f820*/  LDL.LU R16, [R1+0x8] ;  /* 0x0000080001107983 */ /* 0x000ea80000300800 */
[----:B--2---:R0:W-:Y:S04]  /*6f830*/  STL [R1+0x1f70], R16 ;  /* 0x001f701001007387 */ /* 0x0041e80000100800 */
[----:B0-----:R-:W2:Y:S04]  /*6f840*/  LDL.LU R16, [R1+0x28] ;  /* 0x0000280001107983 */ /* 0x001ea80000300800 */
[----:B--2---:R0:W-:Y:S04]  /*6f850*/  STL [R1+0x1f78], R16 ;  /* 0x001f781001007387 */ /* 0x0041e80000100800 */
[----:B0-----:R-:W2:Y:S04]  /*6f860*/  LDL.LU R16, [R1+0x18] ;  /* 0x0000180001107983 */ /* 0x001ea80000300800 */
[----:B------:R-:W2:Y:S04]  /*6f870*/  LDL.LU R14, [R1+0x84] ;  /* 0x00008400010e7983 */ /* 0x000ea80000300800 */
[----:B--2---:R0:W-:Y:S04]  /*6f880*/  STL [R1+0x1f74], R14 ;  /* 0x001f740e01007387 */ /* 0x0041e80000100800 */
[----:B0-----:R-:W2:Y:S04]  /*6f890*/  LDL.LU R14, [R1+0xc] ;  /* 0x00000c00010e7983 */ /* 0x001ea80000300800 */
[----:B------:R0:W-:Y:S04]  /*6f8a0*/  STL [R1+0x1f60], R27 ;  /* 0x001f601b01007387 */ /* 0x0001e80000100800 */
[----:B0-----:R-:W2:Y:S01]  /*6f8b0*/  LDL.LU R27, [R1+0x34] ;  /* 0x00003400011b7983 */ /* 0x001ea20000300800 */
[----:B------:R-:W-:-:S02]  /*6f8c0*/  LOP3.LUT R4, R4, 0xffff, RZ, 0xc0, !PT ;  /* 0x0000ffff04047812 */ /* 0x000fc400078ec0ff */
[----:B------:R-:W-:Y:S02]  /*6f8d0*/  LOP3.LUT R12, R12, 0xffff, RZ, 0xc0, !PT ;  /* 0x0000ffff0c0c7812 */ /* 0x000fe400078ec0ff */
[--C-:B------:R-:W-:Y:S02]  /*6f8e0*/  PRMT R4, R4, 0x3340, R0.reuse ;  /* 0x0000334004047816 */ /* 0x100fe40000000000 */
[--C-:B------:R-:W-:Y:S02]  /*6f8f0*/  PRMT R12, R12, 0x3340, R0.reuse ;  /* 0x000033400c0c7816 */ /* 0x100fe40000000000 */
[----:B------:R-:W-:Y:S02]  /*6f900*/  PRMT R8, R8, 0x3340, R0 ;  /* 0x0000334008087816 */ /* 0x000fe40000000000 */
[----:B------:R-:W-:Y:S01]  /*6f910*/  PRMT R5, R7, 0x5410, R5 ;  /* 0x0000541007057816 */ /* 0x000fe20000000005 */
[----:B--2---:R0:W-:Y:S04]  /*6f920*/  STL [R1+0x1f64], R27 ;  /* 0x001f641b01007387 */ /* 0x0041e80000100800 */
        /* <DEDUP_REMOVED lines=13> */
[----:B0-----:R-:W2:Y:S04]  /*6fa00*/  LDL.LU R0, [R1+0x80] ;  /* 0x0000800001007983 */ /* 0x001ea80000300800 */
[----:B------:R-:W3:Y:S02]  /*6fa10*/  LDL.LU R7, [R1+0x1f98] ;  /* 0x001f980001077983 */ /* 0x000ee40000300800 */
[----:B---3--:R-:W-:-:S02]  /*6fa20*/  PRMT R7, R13, 0x5410, R7 ;  /* 0x000054100d077816 */ /* 0x008fc40000000007 */
[----:B------:R-:W4:Y:S02]  /*6fa30*/  LDL.LU R13, [R1+0x1f94] ;  /* 0x001f9400010d7983 */ /* 0x000f240000300800 */
[----:B----4-:R-:W-:Y:S02]  /*6fa40*/  PRMT R13, R15, 0x5410, R13 ;  /* 0x000054100f0d7816 */ /* 0x010fe4000000000d */
[----:B------:R-:W3:Y:S02]  /*6fa50*/  LDL.LU R15, [R1+0x1f90] ;  /* 0x001f9000010f7983 */ /* 0x000ee40000300800 */
[----:B---3--:R-:W-:Y:S02]  /*6fa60*/  PRMT R15, R3, 0x5410, R15 ;  /* 0x00005410030f7816 */ /* 0x008fe4000000000f */
[----:B------:R-:W3:Y:S02]  /*6fa70*/  LDL.LU R3, [R1+0x1f8c] ;  /* 0x001f8c0001037983 */ /* 0x000ee40000300800 */
[----:B---3--:R-:W-:-:S02]  /*6fa80*/  PRMT R3, R2, 0x5410, R3 ;  /* 0x0000541002037816 */ /* 0x008fc40000000003 */
[----:B------:R-:W3:Y:S02]  /*6fa90*/  LDL.LU R2, [R1+0x1f88] ;  /* 0x001f880001027983 */ /* 0x000ee40000300800 */
[----:B---3--:R-:W-:Y:S02]  /*6faa0*/  PRMT R2, R9, 0x5410, R2 ;  /* 0x0000541009027816 */ /* 0x008fe40000000002 */
[----:B------:R-:W3:Y:S01]  /*6fab0*/  LDL.LU R9, [R1+0x1f84] ;  /* 0x001f840001097983 */ /* 0x000ee20000300800 */
[----:B------:R-:W-:Y:S02]  /*6fac0*/  PRMT R6, R10, 0x5410, R6 ;  /* 0x000054100a067816 */ /* 0x000fe40000000006 */
[----:B---3--:R-:W-:Y:S02]  /*6fad0*/  PRMT R9, R11, 0x5410, R9 ;  /* 0x000054100b097816 */ /* 0x008fe40000000009 */
[----:B------:R-:W2:Y:S01]  /*6fae0*/  LDL.LU R11, [R1+0x1f80] ;  /* 0x001f8000010b7983 */ /* 0x000ea20000300800 */
[----:B------:R-:W-:-:S03]  /*6faf0*/  PRMT R29, R29, 0x5410, R4 ;  /* 0x000054101d1d7816 */ /* 0x000fc60000000004 */
[----:B------:R-:W3:Y:S01]  /*6fb00*/  LDL.LU R4, [R1+0x3c] ;  /* 0x00003c0001047983 */ /* 0x000ee20000300800 */
[----:B--2---:R-:W-:-:S03]  /*6fb10*/  PRMT R11, R0, 0x5410, R11 ;  /* 0x00005410000b7816 */ /* 0x004fc6000000000b */
[----:B------:R-:W2:Y:S04]  /*6fb20*/  LDL.LU R0, [R1+0x38] ;  /* 0x0000380001007983 */ /* 0x000ea80000300800 */
[----:B------:R-:W4:Y:S04]  /*6fb30*/  LDL.LU R10, [R1+0x1f7c] ;  /* 0x001f7c00010a7983 */ /* 0x000f280000300800 */
[----:B------:R0:W-:Y:S04]  /*6fb40*/  STL [R1+0x10], R6 ;  /* 0x0000100601007387 */ /* 0x0001e80000100800 */
[----:B0-----:R-:W4:Y:S01]  /*6fb50*/  LDL.LU R6, [R1+0x14] ;  /* 0x0000140001067983 */ /* 0x001f220000300800 */
[----:B------:R-:W-:-:S02]  /*6fb60*/  PRMT R12, R16, 0x5410, R12 ;  /* 0x00005410100c7816 */ /* 0x000fc4000000000c */
[----:B----4-:R-:W-:Y:S02]  /*6fb70*/  PRMT R6, R6, 0x5410, R10 ;  /* 0x0000541006067816 */ /* 0x010fe4000000000a */
[----:B------:R-:W4:Y:S04]  /*6fb80*/  LDL.LU R10, [R1+0x60] ;  /* 0x00006000010a7983 */ /* 0x000f280000300800 */
[----:B------:R0:W-:Y:S04]  /*6fb90*/  STL [R1+0x14], R6 ;  /* 0x0000140601007387 */ /* 0x0001e80000100800 */
[----:B0-----:R-:W2:Y:S04]  /*6fba0*/  LDL.LU R6, [R1+0x2b8] ;  /* 0x0002b80001067983 */ /* 0x001ea80000300800 */
[----:B------:R-:W2:Y:S04]  /*6fbb0*/  LDL.LU R16, [R1+0x1f78] ;  /* 0x001f780001107983 */ /* 0x000ea80000300800 */
[----:B------:R0:W-:Y:S04]  /*6fbc0*/  STL [R1+0x18], R12 ;  /* 0x0000180c01007387 */ /* 0x0001e80000100800 */
[----:B0-----:R-:W3:Y:S01]  /*6fbd0*/  LDL.LU R12, [R1+0x78] ;  /* 0x00007800010c7983 */ /* 0x001ee20000300800 */
[----:B--2---:R-:W-:-:S03]  /*6fbe0*/  PRMT R16, R16, 0x5410, R14 ;  /* 0x0000541010107816 */ /* 0x004fc6000000000e */
[----:B------:R-:W2:Y:S04]  /*6fbf0*/  LDL.LU R14, [R1+0x1f74] ;  /* 0x001f7400010e7983 */ /* 0x000ea80000300800 */
[----:B------:R0:W-:Y:S04]  /*6fc00*/  STL [R1+0x20], R16 ;  /* 0x0000201001007387 */ /* 0x0001e80000100800 */
[----:B0-----:R-:W2:Y:S02]  /*6fc10*/  LDL.LU R16, [R1+0x1f70] ;  /* 0x001f700001107983 */ /* 0x001ea40000300800 */
[----:B--2---:R-:W-:-:S02]  /*6fc20*/  PRMT R14, R14, 0x5410, R16 ;  /* 0x000054100e0e7816 */ /* 0x004fc40000000010 */
[----:B------:R-:W2:Y:S04]  /*6fc30*/  LDL.LU R16, [R1+0x1f6c] ;  /* 0x001f6c0001107983 */ /* 0x000ea80000300800 */
[----:B------:R0:W-:Y:S04]  /*6fc40*/  STL [R1+0x24], R14 ;  /* 0x0000240e01007387 */ /* 0x0001e80000100800 */
[----:B0-----:R-:W3:Y:S01]  /*6fc50*/  LDL.LU R14, [R1+0x1f68] ;  /* 0x001f6800010e7983 */ /* 0x001ee20000300800 */
[----:B--2---:R-:W-:Y:S02]  /*6fc60*/  PRMT R16, R27, 0x5410, R16 ;  /* 0x000054101b107816 */ /* 0x004fe40000000010 */
[----:B---3--:R-:W-:-:S02]  /*6fc70*/  PRMT R12, R12, 0x5410, R14 ;  /* 0x000054100c0c7816 */ /* 0x008fc4000000000e */
[----:B------:R-:W4:Y:S04]  /*6fc80*/  LDL.LU R14, [R1+0x44] ;  /* 0x00004400010e7983 */ /* 0x000f280000300800 */
[----:B------:R0:W-:Y:S04]  /*6fc90*/  STL [R1+0x28], R12 ;  /* 0x0000280c01007387 */ /* 0x0001e80000100800 */
[----:B0-----:R-:W2:Y:S04]  /*6fca0*/  LDL.LU R12, [R1+0x2bc] ;  /* 0x0002bc00010c7983 */ /* 0x001ea80000300800 */
[----:B------:R-:W3:Y:S01]  /*6fcb0*/  LDL.LU R27, [R1+0x1f64] ;  /* 0x001f6400011b7983 */ /* 0x000ee20000300800 */
[----:B------:R-:W-:-:S02]  /*6fcc0*/  PRMT R25, R25, 0x5410, R26 ;  /* 0x0000541019197816 */ /* 0x000fc4000000001a */
[----:B------:R-:W-:Y:S02]  /*6fcd0*/  PRMT R28, R28, 0x5410, R24 ;  /* 0x000054101c1c7816 */ /* 0x000fe40000000018 */
[----:B------:R-:W-:Y:S02]  /*6fce0*/  PRMT R22, R22, 0x5410, R23 ;  /* 0x0000541016167816 */ /* 0x000fe40000000017 */
[----:B------:R-:W-:Y:S02]  /*6fcf0*/  PRMT R17, R17, 0x5410, R21 ;  /* 0x0000541011117816 */ /* 0x000fe40000000015 */
[----:B----4-:R-:W-:Y:S02]  /*6fd00*/  PRMT R10, R10, 0x5410, R14 ;  /* 0x000054100a0a7816 */ /* 0x010fe4000000000e */
[----:B---3--:R-:W-:Y:S02]  /*6fd10*/  PRMT R4, R4, 0x5410, R27 ;  /* 0x0000541004047816 */ /* 0x008fe4000000001b */
[----:B------:R-:W3:Y:S04]  /*6fd20*/  LDL.LU R27, [R1+0x1f60] ;  /* 0x001f6000011b7983 */ /* 0x000ee80000300800 */
[----:B------:R0:W-:Y:S04]  /*6fd30*/  STL [R1+0x3c], R4 ;  /* 0x00003c0401007387 */ /* 0x0001e80000100800 */
[----:B0-----:R-:W4:Y:S04]  /*6fd40*/  LDL.LU R4, [R1+0x22c] ;  /* 0x00022c0001047983 */ /* 0x001f280000300800 */
[----:B------:R-:W2:Y:S04]  /*6fd50*/  LDL.LU R14, [R1+0x1f0] ;  /* 0x0001f000010e7983 */ /* 0x000ea80000300800 */
[----:B------:R0:W-:Y:S04]  /*6fd60*/  STL [R1+0x60], R10 ;  /* 0x0000600a01007387 */ /* 0x0001e80000100800 */
[----:B0-----:R-:W2:Y:S04]  /*6fd70*/  LDL.LU R10, [R1+0x1dc] ;  /* 0x0001dc00010a7983 */ /* 0x001ea80000300800 */
        /* <DEDUP_REMOVED lines=11> */
[----:B0-----:R-:W2:Y:S02]  /*6fe30*/  LDL.LU R17, [R1+0x1f40] ;  /* 0x001f400001117983 */ /* 0x001ea40000300800 */
[----:B--2---:R-:W-:-:S02]  /*6fe40*/  PRMT R17, R18, 0x5410, R17 ;  /* 0x0000541012117816 */ /* 0x004fc40000000011 */
[----:B------:R-:W2:Y:S02]  /*6fe50*/  LDL.LU R18, [R1+0x1f3c] ;  /* 0x001f3c0001127983 */ /* 0x000ea40000300800 */
[----:B--2---:R-:W-:Y:S02]  /*6fe60*/  PRMT R18, R19, 0x5410, R18 ;  /* 0x0000541013127816 */ /* 0x004fe40000000012 */
[----:B------:R-:W2:Y:S02]  /*6fe70*/  LDL.LU R19, [R1+0x1f38] ;  /* 0x001f380001137983 */ /* 0x000ea40000300800 */
[----:B--2---:R-:W-:Y:S02]  /*6fe80*/  PRMT R19, R20, 0x5410, R19 ;  /* 0x0000541014137816 */ /* 0x004fe40000000013 */
[----:B------:R-:W2:Y:S04]  /*6fe90*/  LDL.LU R20, [R1+0x1f34] ;  /* 0x001f340001147983 */ /* 0x000ea80000300800 */
[----:B------:R0:W-:Y:S04]  /*6fea0*/  STL.64 [R1+0x1f18], R18 ;  /* 0x001f181201007387 */ /* 0x0001e80000100a00 */
[----:B0-----:R-:W2:Y:S04]  /*6feb0*/  LDL.LU R18, [R1+0x2c] ;  /* 0x00002c0001127983 */ /* 0x001ea80000300800 */
[----:B------:R-:W2:Y:S04]  /*6fec0*/  LDL.LU R19, [R1+0x208] ;  /* 0x0002080001137983 */ /* 0x000ea80000300800 */
[----:B------:R0:W-:Y:S04]  /*6fed0*/  STL.64 [R1+0x1f10], R16 ;  /* 0x001f101001007387 */ /* 0x0001e80000100a00 */
[----:B0-----:R-:W2:Y:S04]  /*6fee0*/  LDL.LU R16, [R1+0x54] ;  /* 0x0000540001107983 */ /* 0x001ea80000300800 */
[----:B------:R-:W3:Y:S01]  /*6fef0*/  LDL.LU R17, [R1+0x48] ;  /* 0x0000480001117983 */ /* 0x000ee20000300800 */
[----:B------:R-:W-:-:S02]  /*6ff00*/  PRMT R0, R0, 0x5410, R22 ;  /* 0x0000541000007816 */ /* 0x000fc40000000016 */
[----:B--2---:R-:W-:Y:S02]  /*6ff10*/  PRMT R20, R16, 0x5410, R20 ;  /* 0x0000541010147816 */ /* 0x004fe40000000014 */
[----:B---3--:R-:W-:Y:S02]  /*6ff20*/  PRMT R16, R17, 0x5410, R21 ;  /* 0x0000541011107816 */ /* 0x008fe40000000015 */
[----:B------:R-:W2:Y:S01]  /*6ff30*/  LDL.LU R21, [R1+0x220] ;  /* 0x0002200001157983 */ /* 0x000ea20000300800 */
[----:B------:R-:W-:-:S03]  /*6ff40*/  PRMT R17, R18, 0x5410, R23 ;  /* 0x0000541012117816 */ /* 0x000fc60000000017 */
[----:B------:R0:W-:Y:S01]  /*6ff50*/  STL [R1+0x90], R20 ;  /* 0x0000901401007387 */ /* 0x0001e20000100800 */
[----:B------:R-:W-:-:S03]  /*6ff60*/  PRMT R18, R28, 0x5410, R24 ;  /* 0x000054101c127816 */ /* 0x000fc60000000018 */
[----:B0-----:R-:W3:Y:S04]  /*6ff70*/  LDL.LU R20, [R1+0x1d0] ;  /* 0x0001d00001147983 */ /* 0x001ee80000300800 */
[----:B------:R0:W-:Y:S04]  /*6ff80*/  STL [R1+0x94], R16 ;  /* 0x0000941001007387 */ /* 0x0001e80000100800 */
[----:B0-----:R-:W2:Y:S04]  /*6ff90*/  LDL.LU R16, [R1+0x1c8] ;  /* 0x0001c80001107983 */ /* 0x001ea80000300800 */
[----:B------:R-:W2:Y:S04]  /*6ffa0*/  LDL.LU R22, [R1+0x2b0] ;  /* 0x0002b00001167983 */ /* 0x000ea80000300800 */
[----:B------:R-:W2:Y:S04]  /*6ffb0*/  LDL.LU R23, [R1+0x2b4] ;  /* 0x0002b40001177983 */ /* 0x000ea80000300800 */
[----:B------:R0:W-:Y:S04]  /*6ffc0*/  STL [R1+0x98], R17 ;  /* 0x0000981101007387 */ /* 0x0001e80000100800 */
[----:B------:R-:W2:Y:S04]  /*6ffd0*/  LDL.LU R28, [R1+0x1f30] ;  /* 0x001f3000011c7983 */ /* 0x000ea80000300800 */
[----:B------:R-:W2:Y:S01]  /*6ffe0*/  LDL.LU R24, [R1+0x1ec] ;  /* 0x0001ec0001187983 */ /* 0x000ea20000300800 */
[----:B0-----:R-:W-:-:S03]  /*6fff0*/  PRMT R17, R25, 0x5410, R26 ;  /* 0x0000541019117816 */ /* 0x001fc6000000001a */
[----:B------:R-:W-:Y:S04]  /*70000*/  STL [R1+0x1c], R18 ;  /* 0x00001c1201007387 */ /* 0x000fe80000100800 */
[----:B------:R-:W2:Y:S04]  /*70010*/  LDL.LU R26, [R1+0x230] ;  /* 0x00023000011a7983 */ /* 0x000ea80000300800 */
[----:B------:R0:W-:Y:S04]  /*70020*/  STL [R1+0x9c], R17 ;  /* 0x00009c1101007387 */ /* 0x0001e80000100800 */
[----:B0-----:R-:W3:Y:S04]  /*70030*/  LDL.LU R17, [R1+0x1d8] ;  /* 0x0001d80001117983 */ /* 0x001ee80000300800 */
[----:B------:R-:W3:Y:S01]  /*70040*/  LDL.LU R18, [R1+0x1cc] ;  /* 0x0001cc0001127983 */ /* 0x000ee20000300800 */
[----:B------:R-:W-:-:S02]  /*70050*/  LOP3.LUT R6, R6, 0xffff, RZ, 0xc0, !PT ;  /* 0x0000ffff06067812 */ /* 0x000fc400078ec0ff */
[----:B------:R-:W-:Y:S02]  /*70060*/  LOP3.LUT R12, R12, 0xffff, RZ, 0xc0, !PT ;  /* 0x0000ffff0c0c7812 */ /* 0x000fe400078ec0ff */
[----:B------:R-:W-:Y:S02]  /*70070*/  LOP3.LUT R14, R14, 0xffff, RZ, 0xc0, !PT ;  /* 0x0000ffff0e0e7812 */ /* 0x000fe400078ec0ff */
[--C-:B----4-:R-:W-:Y:S02]  /*70080*/  PRMT R4, R4, 0x4210, R6.reuse ;  /* 0x0000421004047816 */ /* 0x110fe40000000006 */
[----:B------:R-:W-:Y:S02]  /*70090*/  PRMT R5, R5, 0x5210, R6 ;  /* 0x0000521005057816 */ /* 0x000fe40000000006 */
[----:B------:R-:W-:Y:S02]  /*700a0*/  PRMT R7, R7, 0x5210, R12 ;  /* 0x0000521007077816 */ /* 0x000fe4000000000c */
[----:B------:R-:W-:-:S02]  /*700b0*/  PRMT R8, R27, 0x5410, R8 ;  /* 0x000054101b087816 */ /* 0x000fc40000000008 */
[----:B------:R-:W-:Y:S02]  /*700c0*/  LOP3.LUT R10, R10, 0xffff, RZ, 0xc0, !PT ;  /* 0x0000ffff0a0a7812 */ /* 0x000fe400078ec0ff */
[----:B------:R-:W-:Y:S02]  /*700d0*/  PRMT R13, R13, 0x5210, R14 ;  /* 0x000052100d0d7816 */ /* 0x000fe4000000000e */
[----:B------:R-:W-:Y:S02]  /*700e0*/  PRMT R15, R15, 0x5210, R10 ;  /* 0x000052100f0f7816 */ /* 0x000fe4000000000a */
[----:B--2---:R-:W-:Y:S02]  /*700f0*/  PRMT R6, R26, 0x4210, R12 ;  /* 0x000042101a067816 */ /* 0x004fe4000000000c */
[----:B------:R-:W-:Y:S02]  /*70100*/  PRMT R12, R19, 0x4210, R14 ;  /* 0x00004210130c7816 */ /* 0x000fe4000000000e */
[----:B------:R-:W2:Y:S04]  /*70110*/  LDL.LU R19, [R1+0x1d4] ;  /* 0x0001d40001137983 */ /* 0x000ea80000300800 */
[----:B------:R0:W-:Y:S04]  /*70120*/  STSM.16.M88.4 [R28], R4 ;  /* 0x000000041c007844 */ /* 0x0001e80000000200 */
[----:B------:R1:W-:Y:S01]  /*70130*/  STL [R1+0x2c], R8 ;  /* 0x00002c0801007387 */ /* 0x0003e20000100800 */
[----:B0-----:R-:W-:-:S04]  /*70140*/  LOP3.LUT R5, R23, 0xffff, RZ, 0xc0, !PT ;  /* 0x0000ffff17057812 */ /* 0x001fc800078ec0ff */
[--C-:B------:R-:W-:Y:S02]  /*70150*/  PRMT R4, R21, 0x4210, R5.reuse ;  /* 0x0000421015047816 */ /* 0x100fe40000000005 */
[----:B------:R-:W-:Y:S02]  /*70160*/  PRMT R5, R3, 0x5210, R5 ;  /* 0x0000521003057816 */ /* 0x000fe40000000005 */
[----:B---3--:R-:W-:-:S04]  /*70170*/  LOP3.LUT R3, R20, 0xffff, RZ, 0xc0, !PT ;  /* 0x0000ffff14037812 */ /* 0x008fc800078ec0ff */
[----:B-1----:R-:W-:Y:S02]  /*70180*/  PRMT R8, R18, 0x4210, R3 ;  /* 0x0000421012087816 */ /* 0x002fe40000000003 */
[----:B------:R-:W0:Y:S01]  /*70190*/  S2R R18, SR_TID.X ;  /* 0x0000000000127919 */ /* 0x000e220000002100 */
[----:B------:R-:W-:-:S05]  /*701a0*/  PRMT R14, R24, 0x4210, R10 ;  /* 0x00004210180e7816 */ /* 0x000fca000000000a */
[----:B------:R1:W-:Y:S01]  /*701b0*/  STSM.16.M88.4 [R28+0x100], R12 ;  /* 0x0001000c1c007844 */ /* 0x0003e20000000200 */
[----:B------:R-:W-:-:S04]  /*701c0*/  LOP3.LUT R7, R22, 0xffff, RZ, 0xc0, !PT ;  /* 0x0000ffff16077812 */ /* 0x000fc800078ec0ff */
[--C-:B------:R-:W-:Y:S02]  /*701d0*/  PRMT R6, R16, 0x4210, R7.reuse ;  /* 0x0000421010067816 */ /* 0x100fe40000000007 */
[----:B------:R-:W-:Y:S01]  /*701e0*/  PRMT R7, R2, 0x5210, R7 ;  /* 0x0000521002077816 */ /* 0x000fe20000000007 */
[----:B-1----:R-:W3:Y:S04]  /*701f0*/  LDL.LU R12, [R1+0x234] ;  /* 0x00023400010c7983 */ /* 0x002ee80000300800 */
[----:B------:R-:W4:Y:S01]  /*70200*/  LDL.LU R13, [R1+0x1e8] ;  /* 0x0001e800010d7983 */ /* 0x000f220000300800 */
[----:B0-----:R-:W-:-:S03]  /*70210*/  LOP3.LUT R18, R18, 0x3f, RZ, 0xc0, !PT ;  /* 0x0000003f12127812 */ /* 0x001fc600078ec0ff */
[----:B------:R-:W-:Y:S01]  /*70220*/  STL.64 [R1+0x1f28], R6 ;  /* 0x001f280601007387 */ /* 0x000fe20000100a00 */
[----:B------:R-:W-:-:S03]  /*70230*/  LEA R24, R18, UR4, 0x4 ;  /* 0x0000000412187c11 */ /* 0x000fc6000f8e20ff */
[----:B------:R-:W-:Y:S01]  /*70240*/  STL.64 [R1+0x1f20], R4 ;  /* 0x001f200401007387 */ /* 0x000fe20000100a00 */
[----:B------:R-:W-:Y:S01]  /*70250*/  BAR.SYNC.DEFER_BLOCKING 0x0 ;  /* 0x0000000000007b1d */ /* 0x000fe20000010000 */
[----:B------:R-:W-:Y:S02]  /*70260*/  LOP3.LUT R2, R17, 0xffff, RZ, 0xc0, !PT ;  /* 0x0000ffff11027812 */ /* 0x000fe400078ec0ff */
[----:B------:R-:W-:-:S03]  /*70270*/  PRMT R9, R9, 0x5210, R3 ;  /* 0x0000521009097816 */ /* 0x000fc60000000003 */
[----:B------:R-:W0:Y:S01]  /*70280*/  LDCU UR4, c[0x0][0x3b8] ;  /* 0x00007700ff0477ac */ /* 0x000e220008000800 */
[----:B------:R-:W3:Y:S04]  /*70290*/  LDL.LU R14, [R1+0x1f4] ;  /* 0x0001f400010e7983 */ /* 0x000ee80000300800 */
[----:B------:R-:W3:Y:S04]  /*702a0*/  LDL.LU R15, [R1+0x1b8] ;  /* 0x0001b800010f7983 */ /* 0x000ee80000300800 */
[----:B------:R-:W3:Y:S04]  /*702b0*/  LDL.LU R23, [R1+0x10] ;  /* 0x0000100001177983 */ /* 0x000ee80000300800 */
[----:B------:R-:W3:Y:S04]  /*702c0*/  LDL.LU R21, [R1+0x1f8] ;  /* 0x0001f80001157983 */ /* 0x000ee80000300800 */
[----:B------:R-:W1:Y:S04]  /*702d0*/  LDS.128 R4, [R24] ;  /* 0x0000000018047984 */ /* 0x000e680000000c00 */
[----:B------:R-:W3:Y:S04]  /*702e0*/  LDL.LU R20, [R1+0x1c0] ;  /* 0x0001c00001147983 */ /* 0x000ee80000300800 */
[----:B------:R-:W3:Y:S04]  /*702f0*/  LDL.LU R22, [R1+0x14] ;  /* 0x0000140001167983 */ /* 0x000ee80000300800 */
[----:B------:R-:W-:Y:S04]  /*70300*/  STL [R1+0x34], R24 ;  /* 0x0000341801007387 */ /* 0x000fe80000100800 */
[----:B------:R-:W0:Y:S01]  /*70310*/  LDS.128 R24, [R24+0x400] ;  /* 0x0004000018187984 */ /* 0x000e220000000c00 */
[----:B------:R-:W-:-:S03]  /*70320*/  PRMT R11, R11, 0x5210, R2 ;  /* 0x000052100b0b7816 */ /* 0x000fc60000000002 */
[----:B------:R-:W3:Y:S01]  /*70330*/  LDL.LU R18, [R1+0x1bc] ;  /* 0x0001bc0001127983 */ /* 0x000ee20000300800 */
[----:B-1----:R-:W-:Y:S02]  /*70340*/  IMAD.MOV.U32 R3, RZ, RZ, R7 ;  /* 0x000000ffff037224 */ /* 0x002fe400078e0007 */
[----:B------:R-:W-:Y:S02]  /*70350*/  IMAD.MOV.U32 R17, RZ, RZ, R6 ;  /* 0x000000ffff117224 */ /* 0x000fe400078e0006 */
[----:B------:R-:W-:Y:S01]  /*70360*/  IMAD.MOV.U32 R16, RZ, RZ, R5 ;  /* 0x000000ffff107224 */ /* 0x000fe200078e0005 */
[----:B--2---:R-:W-:Y:S02]  /*70370*/  PRMT R10, R19, 0x4210, R2 ;  /* 0x00004210130a7816 */ /* 0x004fe40000000002 */
[----:B------:R-:W2:Y:S04]  /*70380*/  LDL.LU R19, [R1+0x18] ;  /* 0x0000180001137983 */ /* 0x000ea80000300800 */
[----:B------:R-:W2:Y:S04]  /*70390*/  LDL.LU R2, [R1+0x4b0] ;  /* 0x0004b00001027983 */ /* 0x000ea80000300800 */
[----:B------:R1:W-:Y:S04]  /*703a0*/  STL [R1], R4 ;  /* 0x0000000401007387 */ /* 0x0003e80000100800 */
[----:B------:R-:W2:Y:S04]  /*703b0*/  LDL.LU.64 R6, [R1+0x1f28] ;  /* 0x001f280001067983 */ /* 0x000ea80000300a00 */
[----:B-1----:R-:W2:Y:S04]  /*703c0*/  LDL.LU.64 R4, [R1+0x1f20] ;  /* 0x001f200001047983 */ /* 0x002ea80000300a00 */
[----:B0-----:R0:W-:Y:S01]  /*703d0*/  STL [R1+0x1ed8], R27 ;  /* 0x001ed81b01007387 */ /* 0x0011e20000100800 */
[----:B------:R-:W-:Y:S06]  /*703e0*/  BAR.SYNC.DEFER_BLOCKING 0x0 ;  /* 0x0000000000007b1d */ /* 0x000fec0000010000 */
[----:B0-----:R-:W3:Y:S04]  /*703f0*/  LDL R27, [R1+0x34] ;  /* 0x00003400011b7983 */ /* 0x001ee80000100800 */
[----:B--2---:R-:W-:Y:S04]  /*70400*/  STSM.16.M88.4 [R28], R4 ;  /* 0x000000041c007844 */ /* 0x004fe80000000200 */
[----:B------:R0:W-:Y:S01]  /*70410*/  STSM.16.M88.4 [R28+0x100], R8 ;  /* 0x000100081c007844 */ /* 0x0001e20000000200 */
[----:B------:R-:W-:Y:S06]  /*70420*/  BAR.SYNC.DEFER_BLOCKING 0x0 ;  /* 0x0000000000007b1d */ /* 0x000fec0000010000 */
[----:B---3--:R-:W1:Y:S01]  /*70430*/  LDS.128 R4, [R27] ;  /* 0x000000001b047984 */ /* 0x008e620000000c00 */
[----:B------:R-:W-:-:S02]  /*70440*/  LOP3.LUT R2, R2, 0xffff, RZ, 0xc0, !PT ;  /* 0x0000ffff02027812 */ /* 0x000fc400078ec0ff */
[----:B0-----:R-:W-:Y:S02]  /*70450*/  LOP3.LUT R11, R12, 0xffff, RZ, 0xc0, !PT ;  /* 0x0000ffff0c0b7812 */ /* 0x001fe400078ec0ff */
[--C-:B----4-:R-:W-:Y:S02]  /*70460*/  PRMT R8, R13, 0x4210, R2.reuse ;  /* 0x000042100d087816 */ /* 0x110fe40000000002 */
[----:B------:R-:W-:Y:S02]  /*70470*/  LOP3.LUT R13, R14, 0xffff, RZ, 0xc0, !PT ;  /* 0x0000ffff0e0d7812 */ /* 0x000fe400078ec0ff */
[--C-:B------:R-:W-:Y:S02]  /*70480*/  PRMT R10, R15, 0x4210, R11.reuse ;  /* 0x000042100f0a7816 */ /* 0x100fe4000000000b */
[----:B------:R-:W-:Y:S02]  /*70490*/  PRMT R11, R23, 0x5210, R11 ;  /* 0x00005210170b7816 */ /* 0x000fe4000000000b */
[----:B------:R-:W-:Y:S01]  /*704a0*/  LOP3.LUT R15, R21, 0xffff, RZ, 0xc0, !PT ;  /* 0x0000ffff150f7812 */ /* 0x000fe200078ec0ff */
[----:B------:R-:W2:Y:S01]  /*704b0*/  LDL.LU R23, [R1+0x1e4] ;  /* 0x0001e40001177983 */ /* 0x000ea20000300800 */
[----:B------:R-:W-:Y:S01]  /*704c0*/  PRMT R9, R29, 0x5210, R2 ;  /* 0x000052101d097816 */ /* 0x000fe20000000002 */
[----:B------:R-:W-:Y:S01]  /*704d0*/  IMAD.MOV.U32 R2, RZ, RZ, R3 ;  /* 0x000000ffff027224 */ /* 0x000fe200078e0003 */
[--C-:B------:R-:W-:Y:S01]  /*704e0*/  PRMT R12, R20, 0x4210, R13.reuse ;  /* 0x00004210140c7816 */ /* 0x100fe2000000000d */
[----:B------:R-:W3:Y:S01]  /*704f0*/  LDL.LU R21, [R1+0x20] ;  /* 0x0000200001157983 */ /* 0x000ee20000300800 */
[----:B------:R-:W-:-:S03]  /*70500*/  PRMT R13, R22, 0x5210, R13 ;  /* 0x00005210160d7816 */ /* 0x000fc6000000000d */
[----:B------:R-:W4:Y:S04]  /*70510*/  LDL.LU R20, [R1+0x1fc] ;  /* 0x0001fc0001147983 */ /* 0x000f280000300800 */
[----:B------:R-:W2:Y:S04]  /*70520*/  LDL.LU R3, [R1+0x24] ;  /* 0x0000240001037983 */ /* 0x000ea80000300800 */
[----:B------:R-:W2:Y:S04]  /*70530*/  LDL.LU R22, [R1+0x210] ;  /* 0x0002100001167983 */ /* 0x000ea80000300800 */
[----:B------:R-:W2:Y:S04]  /*70540*/  LDL.LU R29, [R1+0x1ac] ;  /* 0x0001ac00011d7983 */ /* 0x000ea80000300800 */
[----:B-1----:R-:W-:Y:S04]  /*70550*/  STL [R1+0x1ebc], R4 ;  /* 0x001ebc0401007387 */ /* 0x002fe80000100800 */
[----:B------:R-:W-:Y:S04]  /*70560*/  STL [R1+0x1eb8], R5 ;  /* 0x001eb80501007387 */ /* 0x000fe80000100800 */
[----:B------:R0:W-:Y:S04]  /*70570*/  STL [R1+0x1eb4], R6 ;  /* 0x001eb40601007387 */ /* 0x0001e80000100800 */
[----:B0-----:R-:W2:Y:S01]  /*70580*/  LDL.LU R6, [R1+0x23c] ;  /* 0x00023c0001067983 */ /* 0x001ea20000300800 */
[----:B------:R-:W-:Y:S01]  /*70590*/  PRMT R14, R18, 0x4210, R15 ;  /* 0x00004210120e7816 */ /* 0x000fe2000000000f */
[----:B------:R-:W-:Y:S01]  /*705a0*/  IMAD.MOV.U32 R4, RZ, RZ, R17 ;  /* 0x000000ffff047224 */ /* 0x000fe200078e0011 */
[----:B------:R-:W-:Y:S01]  /*705b0*/  PRMT R15, R19, 0x5210, R15 ;  /* 0x00005210130f7816 */ /* 0x000fe2000000000f */
[----:B------:R-:W-:-:S02]  /*705c0*/  IMAD.MOV.U32 R5, RZ, RZ, R16 ;  /* 0x000000ffff057224 */ /* 0x000fc400078e0010 */
[----:B------:R-:W0:Y:S01]  /*705d0*/  LDS.128 R16, [R27+0x400] ;  /* 0x000400001b107984 */ /* 0x000e220000000c00 */
[----:B------:R-:W-:Y:S06]  /*705e0*/  BAR.SYNC.DEFER_BLOCKING 0x0 ;  /* 0x0000000000007b1d */ /* 0x000fec0000010000 */
[----:B------:R1:W-:Y:S04]  /*705f0*/  STL [R1+0x1eb0], R7 ;  /* 0x001eb00701007387 */ /* 0x0003e80000100800 */
[----:B-1----:R-:W4:Y:S04]  /*70600*/  LDL.LU R7, [R1+0x28] ;  /* 0x0000280001077983 */ /* 0x002f280000300800 */
[----:B------:R-:W-:Y:S04]  /*70610*/  STSM.16.M88.4 [R28], R8 ;  /* 0x000000081c007844 */ /* 0x000fe80000000200 */
[----:B0-----:R-:W-:Y:S04]  /*70620*/  STL.64 [R1+0x40], R16 ;  /* 0x0000401001007387 */ /* 0x001fe80000100a00 */
[----:B------:R0:W-:Y:S04]  /*70630*/  STL.64 [R1+0x48], R18 ;  /* 0x0000481201007387 */ /* 0x0001e80000100a00 */
[----:B0-----:R-:W4:Y:S04]  /*70640*/  LDL.LU.64 R18, [R1+0x1f18] ;  /* 0x001f180001127983 */ /* 0x001f280000300a00 */
[----:B------:R-:W4:Y:S04]  /*70650*/  LDL.LU.64 R16, [R1+0x1f10] ;  /* 0x001f100001107983 */ /* 0x000f280000300a00 */
[----:B------:R-:W4:Y:S04]  /*70660*/  LDL.LU R11, [R1+0x238] ;  /* 0x00023800010b7983 */ /* 0x000f280000300800 */
[----:B------:R-:W4:Y:S04]  /*70670*/  LDL.LU R10, [R1+0x1a4] ;  /* 0x0001a400010a7983 */ /* 0x000f280000300800 */
[----:B------:R0:W-:Y:S01]  /*70680*/  STSM.16.M88.4 [R28+0x100], R12 ;  /* 0x0001000c1c007844 */ /* 0x0001e20000000200 */
[----:B------:R-:W-:Y:S01]  /*70690*/  BAR.SYNC.DEFER_BLOCKING 0x0 ;  /* 0x0000000000007b1d */ /* 0x000fe20000010000 */
[----:B--2---:R-:W-:Y:S01]  /*706a0*/  LOP3.LUT R9, R6, 0xffff, RZ, 0xc0, !PT ;  /* 0x0000ffff06097812 */ /* 0x004fe200078ec0ff */
[----:B------:R-:W-:-:S02]  /*706b0*/  IMAD.MOV.U32 R6, RZ, RZ, R5 ;  /* 0x000000ffff067224 */ /* 0x000fc400078e0005 */
[----:B------:R-:W-:Y:S02]  /*706c0*/  IMAD.MOV.U32 R5, RZ, RZ, R4 ;  /* 0x000000ffff057224 */ /* 0x000fe400078e0004 */
[----:B------:R-:W-:Y:S02]  /*706d0*/  IMAD.MOV.U32 R4, RZ, RZ, R2 ;  /* 0x000000ffff047224 */ /* 0x000fe400078e0002 */
[----:B------:R-:W2:Y:S04]  /*706e0*/  LDL.LU R2, [R1+0x254] ;  /* 0x0002540001027983 */ /* 0x000ea80000300800 */
[----:B0-----:R-:W2:Y:S01]  /*706f0*/  LDL.LU R14, [R1+0x1b0] ;  /* 0x0001b000010e7983 */ /* 0x001ea20000300800 */
[--C-:B------:R-:W-:Y:S02]  /*70700*/  PRMT R8, R23, 0x4210, R9.reuse ;  /* 0x0000421017087816 */ /* 0x100fe40000000009 */
[----:B---3--:R-:W-:Y:S01]  /*70710*/  PRMT R9, R21, 0x5210, R9 ;  /* 0x0000521015097816 */ /* 0x008fe20000000009 */
[----:B------:R-:W3:Y:S01]  /*70720*/  LDL.LU R23, [R1+0x250] ;  /* 0x0002500001177983 */ /* 0x000ee20000300800 */
[----:B----4-:R-:W-:-:S03]  /*70730*/  LOP3.LUT R13, R20, 0xffff, RZ, 0xc0, !PT ;  /* 0x0000ffff140d7812 */ /* 0x010fc600078ec0ff */
[----:B------:R-:W4:Y:S04]  /*70740*/  LDL.LU R21, [R1+0x1e0] ;  /* 0x0001e00001157983 */ /* 0x000f280000300800 */
[----:B------:R-:W3:Y:S01]  /*70750*/  LDL.LU R20, [R1+0x3c] ;  /* 0x00003c0001147983 */ /* 0x000ee20000300800 */
[----:B------:R-:W-:Y:S02]  /*70760*/  LOP3.LUT R15, R22, 0xffff, RZ, 0xc0, !PT ;  /* 0x0000ffff160f7812 */ /* 0x000fe400078ec0ff */
[----:B------:R-:W-:-:S04]  /*70770*/  LOP3.LUT R11, R11, 0xffff, RZ, 0xc0, !PT ;  /* 0x0000ffff0b0b7812 */ /* 0x000fc800078ec0ff */
[--C-:B------:R-:W-:Y:S02]  /*70780*/  PRMT R10, R10, 0x4210, R11.reuse ;  /* 0x000042100a0a7816 */ /* 0x100fe4000000000b */
[----:B------:R-:W-:-:S05]  /*70790*/  PRMT R11, R3, 0x5210, R11 ;  /* 0x00005210030b7816 */ /* 0x000fca000000000b */
[----:B------:R-:W-:Y:S04]  /*707a0*/  STL.64 [R1+0x1f08], R10 ;  /* 0x001f080a01007387 */ /* 0x000fe80000100a00 */
[----:B------:R-:W-:Y:S04]  /*707b0*/  STL.64 [R1+0x1f00], R8 ;  /* 0x001f000801007387 */ /* 0x000fe80000100a00 */
[----:B------:R-:W0:Y:S04]  /*707c0*/  LDS.128 R8, [R27] ;  /* 0x000000001b087984 */ /* 0x000e280000000c00 */
[----:B------:R-:W3:Y:S04]  /*707d0*/  LDL.LU R3, [R1+0x200] ;  /* 0x0002000001037983 */ /* 0x000ee80000300800 */
[----:B------:R-:W3:Y:S01]  /*707e0*/  LDL.LU R22, [R1+0x198] ;  /* 0x0001980001167983 */ /* 0x000ee20000300800 */
[----:B--2---:R-:W-:-:S02]  /*707f0*/  PRMT R12, R14, 0x4210, R13 ;  /* 0x000042100e0c7816 */ /* 0x004fc4000000000d */
[--C-:B------:R-:W-:Y:S02]  /*70800*/  PRMT R14, R29, 0x4210, R15.reuse ;  /* 0x000042101d0e7816 */ /* 0x100fe4000000000f */
[----:B------:R-:W2:Y:S01]  /*70810*/  LDL.LU R29, [R1+0x1a0] ;  /* 0x0001a000011d7983 */ /* 0x000ea20000300800 */
[----:B------:R-:W-:Y:S02]  /*70820*/  PRMT R15, R16, 0x5210, R15 ;  /* 0x00005210100f7816 */ /* 0x000fe4000000000f */
[----:B------:R-:W-:Y:S01]  /*70830*/  PRMT R13, R7, 0x5210, R13 ;  /* 0x00005210070d7816 */ /* 0x000fe2000000000d */
[----:B------:R-:W2:Y:S04]  /*70840*/  LDL.LU R16, [R1+0x64] ;  /* 0x0000640001107983 */ /* 0x000ea80000300800 */
[----:B------:R-:W2:Y:S04]  /*70850*/  LDL.LU R7, [R1+0x19c] ;  /* 0x00019c0001077983 */ /* 0x000ea80000300800 */
[----:B0-----:R-:W-:Y:S04]  /*70860*/  STL.64 [R1+0x50], R8 ;  /* 0x0000500801007387 */ /* 0x001fe80000100a00 */
[----:B------:R-:W-:Y:S04]  /*70870*/  STL.64 [R1+0x58], R10 ;  /* 0x0000580a01007387 */ /* 0x000fe80000100a00 */
[----:B------:R-:W0:Y:S04]  /*70880*/  LDS.128 R8, [R27+0x400] ;  /* 0x000400001b087984 */ /* 0x000e280000000c00 */
[----:B0-----:R-:W-:Y:S04]  /*70890*/  STL.64 [R1+0x70], R8 ;  /* 0x0000700801007387 */ /* 0x001fe80000100a00 */
[----:B------:R0:W-:Y:S04]  /*708a0*/  STL.64 [R1+0x78], R10 ;  /* 0x0000780a01007387 */ /* 0x0001e80000100a00 */
[----:B0-----:R-:W2:Y:S04]  /*708b0*/  LDL.LU.64 R10, [R1+0x1f08] ;  /* 0x001f0800010a7983 */ /* 0x001ea80000300a00 */
[----:B------:R-:W2:Y:S01]  /*708c0*/  LDL.LU.64 R8, [R1+0x1f00] ;  /* 0x001f000001087983 */ /* 0x000ea20000300a00 */
[----:B------:R-:W-:Y:S01]  /*708d0*/  BAR.SYNC.DEFER_BLOCKING 0x0 ;  /* 0x0000000000007b1d */ /* 0x000fe20000010000 */
[----:B------:R-:W-:-:S05]  /*708e0*/  LOP3.LUT R2, R2, 0xffff, RZ, 0xc0, !PT ;  /* 0x0000ffff02027812 */ /* 0x000fca00078ec0ff */
[----:B--2---:R3:W-:Y:S04]  /*708f0*/  STSM.16.M88.4 [R28], R8 ;  /* 0x000000081c007844 */ /* 0x0047e80000000200 */
[----:B------:R0:W-:Y:S01]  /*70900*/  STSM.16.M88.4 [R28+0x100], R12 ;  /* 0x0001000c1c007844 */ /* 0x0001e20000000200 */
[----:B---3--:R-:W-:-:S03]  /*70910*/  LOP3.LUT R11, R23, 0xffff, RZ, 0xc0, !PT ;  /* 0x0000ffff170b7812 */ /* 0x008fc600078ec0ff */
[----:B0-----:R-:W2:Y:S01]  /*70920*/  LDL.LU R13, [R1+0x60] ;  /* 0x00006000010d7983 */ /* 0x001ea20000300800 */
[----:B----4-:R-:W-:-:S03]  /*70930*/  PRMT R8, R21, 0x4210, R2 ;  /* 0x0000421015087816 */ /* 0x010fc60000000002 */
[----:B------:R-:W3:Y:S01]  /*70940*/  LDL.LU R14, [R1+0x204] ;  /* 0x00020400010e7983 */ /* 0x000ee20000300800 */
[----:B------:R-:W-:-:S03]  /*70950*/  PRMT R9, R20, 0x5210, R2 ;  /* 0x0000521014097816 */ /* 0x000fc60000000002 */
[----:B------:R-:W4:Y:S01]  /*70960*/  LDL.LU R15, [R1+0x30] ;  /* 0x00003000010f7983 */ /* 0x000f220000300800 */
[----:B------:R-:W-:-:S03]  /*70970*/  PRMT R10, R22, 0x4210, R11 ;  /* 0x00004210160a7816 */ /* 0x000fc6000000000b */
[----:B------:R-:W2:Y:S04]  /*70980*/  LDL.LU R23, [R1+0x258] ;  /* 0x0002580001177983 */ /* 0x000ea80000300800 */
[----:B------:R-:W2:Y:S04]  /*70990*/  LDL.LU R21, [R1+0x1c4] ;  /* 0x0001c40001157983 */ /* 0x000ea80000300800 */
[----:B------:R-:W2:Y:S04]  /*709a0*/  LDL.LU R20, [R1+0x68] ;  /* 0x0000680001147983 */ /* 0x000ea80000300800 */
[----:B------:R-:W2:Y:S01]  /*709b0*/  LDL.LU R22, [R1+0x20c] ;  /* 0x00020c0001167983 */ /* 0x000ea20000300800 */
[----:B------:R-:W-:-:S04]  /*709c0*/  LOP3.LUT R3, R3, 0xffff, RZ, 0xc0, !PT ;  /* 0x0000ffff03037812 */ /* 0x000fc800078ec0ff */
[----:B------:R-:W-:Y:S01]  /*709d0*/  PRMT R12, R29, 0x4210, R3 ;  /* 0x000042101d0c7816 */ /* 0x000fe20000000003 */
[----:B------:R-:W-:Y:S06]  /*709e0*/  BAR.SYNC.DEFER_BLOCKING 0x0 ;  /* 0x0000000000007b1d */ /* 0x000fec0000010000 */
[----:B--2---:R-:W-:Y:S04]  /*709f0*/  STL.64 [R1+0x1ef8], R22 ;  /* 0x001ef81601007387 */ /* 0x004fe80000100a00 */
[----:B------:R-:W-:Y:S04]  /*70a00*/  STL.64 [R1+0x1ef0], R20 ;  /* 0x001ef01401007387 */ /* 0x000fe80000100a00 */
[----:B------:R-:W0:Y:S01]  /*70a10*/  LDS.128 R20, [R27] ;  /* 0x000000001b147984 */ /* 0x000e220000000c00 */
[----:B---3--:R-:W-:-:S02]  /*70a20*/  LOP3.LUT R2, R14, 0xffff, RZ, 0xc0, !PT ;  /* 0x0000ffff0e027812 */ /* 0x008fc400078ec0ff */
[----:B------:R-:W-:Y:S01]  /*70a30*/  PRMT R11, R13, 0x5210, R11 ;  /* 0x000052100d0b7816 */ /* 0x000fe2000000000b */
[----:B------:R-:W2:Y:S01]  /*70a40*/  LDL.LU R29, [R1+0x18c] ;  /* 0x00018c00011d7983 */ /* 0x000ea20000300800 */
[----:B------:R-:W-:Y:S02]  /*70a50*/  PRMT R13, R16, 0x5210, R3 ;  /* 0x00005210100d7816 */ /* 0x000fe40000000003 */
[--C-:B------:R-:W-:Y:S01]  /*70a60*/  PRMT R14, R7, 0x4210, R2.reuse ;  /* 0x00004210070e7816 */ /* 0x100fe20000000002 */
[----:B------:R-:W3:Y:S04]  /*70a70*/  LDL.LU R3, [R1+0x25c] ;  /* 0x00025c0001037983 */ /* 0x000ee80000300800 */
[----:B------:R-:W2:Y:S04]  /*70a80*/  LDL.LU R16, [R1+0x6c] ;  /* 0x00006c0001107983 */ /* 0x000ea80000300800 */
[----:B------:R-:W2:Y:S04]  /*70a90*/  LDL.LU R7, [R1+0x214] ;  /* 0x0002140001077983 */ /* 0x000ea80000300800 */
[----:B0-----:R-:W-:Y:S04]  /*70aa0*/  STL.64 [R1+0x80], R20 ;  /* 0x0000801401007387 */ /* 0x001fe80000100a00 */
[----:B------:R-:W-:Y:S04]  /*70ab0*/  STL.64 [R1+0x88], R22 ;  /* 0x0000881601007387 */ /* 0x000fe80000100a00 */
[----:B------:R-:W0:Y:S01]  /*70ac0*/  LDS.128 R20, [R27+0x400] ;  /* 0x000400001b147984 */ /* 0x000e220000000c00 */
[----:B------:R-:W-:Y:S06]  /*70ad0*/  BAR.SYNC.DEFER_BLOCKING 0x0 ;  /* 0x0000000000007b1d */ /* 0x000fec0000010000 */
[----:B0-----:R-:W-:Y:S04]  /*70ae0*/  STL.64 [R1+0xa0], R20 ;  /* 0x0000a01401007387 */ /* 0x001fe80000100a00 */
[----:B------:R0:W-:Y:S04]  /*70af0*/  STL.64 [R1+0xa8], R22 ;  /* 0x0000a81601007387 */ /* 0x0001e80000100a00 */
[----:B0-----:R-:W2:Y:S04]  /*70b00*/  LDL.LU.64 R22, [R1+0x1ef8] ;  /* 0x001ef80001167983 */ /* 0x001ea80000300a00 */
[----:B------:R-:W2:Y:S01]  /*70b10*/  LDL.LU.64 R20, [R1+0x1ef0] ;  /* 0x001ef00001147983 */ /* 0x000ea20000300a00 */
[----:B----4-:R-:W-:-:S03]  /*70b20*/  PRMT R15, R15, 0x5210, R2 ;  /* 0x000052100f0f7816 */ /* 0x010fc60000000002 */
[----:B------:R-:W-:Y:S04]  /*70b30*/  STSM.16.M88.4 [R28], R8 ;  /* 0x000000081c007844 */ /* 0x000fe80000000200 */
[----:B------:R0:W-:Y:S04]  /*70b40*/  STSM.16.M88.4 [R28+0x100], R12 ;  /* 0x0001000c1c007844 */ /* 0x0001e80000000200 */
[----:B0-----:R-:W4:Y:S04]  /*70b50*/  LDL.LU R14, [R1+0x194] ;  /* 0x00019400010e7983 */ /* 0x001f280000300800 */
[----:B------:R-:W4:Y:S01]  /*70b60*/  LDL.LU R15, [R1+0x190] ;  /* 0x00019000010f7983 */ /* 0x000f220000300800 */
[----:B---3--:R-:W-:-:S02]  /*70b70*/  LOP3.LUT R2, R3, 0xffff, RZ, 0xc0, !PT ;  /* 0x0000ffff03027812 */ /* 0x008fc400078ec0ff */
[----:B--2---:R-:W-:Y:S02]  /*70b80*/  LOP3.LUT R3, R22, 0xffff, RZ, 0xc0, !PT ;  /* 0x0000ffff16037812 */ /* 0x004fe400078ec0ff */
[--C-:B------:R-:W-:Y:S02]  /*70b90*/  PRMT R8, R21, 0x4210, R2.reuse ;  /* 0x0000421015087816 */ /* 0x100fe40000000002 */
[----:B------:R-:W-:Y:S01]  /*70ba0*/  PRMT R9, R20, 0x5210, R2 ;  /* 0x0000521014097816 */ /* 0x000fe20000000002 */
[----:B------:R-:W2:Y:S01]  /*70bb0*/  LDL.LU R21, [R1+0x270] ;  /* 0x0002700001157983 */ /* 0x000ea20000300800 */
[----:B------:R-:W-:-:S03]  /*70bc0*/  LOP3.LUT R11, R23, 0xffff, RZ, 0xc0, !PT ;  /* 0x0000ffff170b7812 */ /* 0x000fc600078ec0ff */
[----:B------:R-:W2:Y:S04]  /*70bd0*/  LDL.LU R20, [R1+0x1b4] ;  /* 0x0001b40001147983 */ /* 0x000ea80000300800 */
[----:B------:R-:W3:Y:S04]  /*70be0*/  LDL.LU R22, [R1+0x180] ;  /* 0x0001800001167983 */ /* 0x000ee80000300800 */
[----:B------:R-:W3:Y:S01]  /*70bf0*/  LDL.LU R23, [R1+0x90] ;  /* 0x0000900001177983 */ /* 0x000ee20000300800 */
[----:B------:R-:W-:Y:S02]  /*70c00*/  PRMT R10, R29, 0x4210, R11 ;  /* 0x000042101d0a7816 */ /* 0x000fe4000000000b */
[----:B------:R-:W-:-:S02]  /*70c10*/  LOP3.LUT R2, R7, 0xffff, RZ, 0xc0, !PT ;  /* 0x0000ffff07027812 */ /* 0x000fc400078ec0ff */
[----:B------:R-:W-:Y:S01]  /*70c20*/  PRMT R11, R16, 0x5210, R11 ;  /* 0x00005210100b7816 */ /* 0x000fe2000000000b */
[----:B------:R-:W-:Y:S01]  /*70c30*/  BAR.SYNC.DEFER_BLOCKING 0x0 ;  /* 0x0000000000007b1d */ /* 0x000fe20000010000 */
[--C-:B------:R-:W-:Y:S02]  /*70c40*/  PRMT R13, R17, 0x5210, R3.reuse ;  /* 0x00005210110d7816 */ /* 0x100fe40000000003 */
[----:B----4-:R-:W-:Y:S02]  /*70c50*/  PRMT R12, R14, 0x4210, R3 ;  /* 0x000042100e0c7816 */ /* 0x010fe40000000003 */
[--C-:B------:R-:W-:Y:S02]  /*70c60*/  PRMT R14, R15, 0x4210, R2.reuse ;  /* 0x000042100f0e7816 */ /* 0x100fe40000000002 */
[----:B------:R-:W-:Y:S01]  /*70c70*/  PRMT R15, R18, 0x5210, R2 ;  /* 0x00005210120f7816 */ /* 0x000fe20000000002 */
[----:B---3--:R-:W-:Y:S04]  /*70c80*/  STL.64 [R1+0x1ee8], R22 ;  /* 0x001ee81601007387 */ /* 0x008fe80000100a00 */
[----:B--2---:R-:W-:Y:S04]  /*70c90*/  STL.64 [R1+0x1ee0], R20 ;  /* 0x001ee01401007387 */ /* 0x004fe80000100a00 */
[----:B------:R-:W0:Y:S04]  /*70ca0*/  LDS.128 R20, [R27] ;  /* 0x000000001b147984 */ /* 0x000e280000000c00 */
[----:B------:R-:W2:Y:S04]  /*70cb0*/  LDL.LU R29, [R1+0x224] ;  /* 0x00022400011d7983 */ /* 0x000ea80000300800 */
[----:B------:R-:W3:Y:S04]  /*70cc0*/  LDL.LU R16, [R1+0x188] ;  /* 0x0001880001107983 */ /* 0x000ee80000300800 */
[----:B------:R-:W4:Y:S04]  /*70cd0*/  LDL.LU R7, [R1+0x184] ;  /* 0x0001840001077983 */ /* 0x000f280000300800 */
[----:B------:R-:W2:Y:S04]  /*70ce0*/  LDL.LU R3, [R1+0x21c] ;  /* 0x00021c0001037983 */ /* 0x000ea80000300800 */
[----:B------:R-:W3:Y:S04]  /*70cf0*/  LDL.LU R17, [R1+0x94] ;  /* 0x0000940001117983 */ /* 0x000ee80000300800 */
[----:B------:R-:W3:Y:S04]  /*70d00*/  LDL.LU R2, [R1+0x274] ;  /* 0x0002740001027983 */ /* 0x000ee80000300800 */
[----:B0-----:R-:W-:Y:S04]  /*70d10*/  STL.64 [R1+0xb0], R20 ;  /* 0x0000b01401007387 */ /* 0x001fe80000100a00 */
[----:B------:R-:W-:Y:S04]  /*70d20*/  STL.64 [R1+0xb8], R22 ;  /* 0x0000b81601007387 */ /* 0x000fe80000100a00 */
[----:B------:R-:W0:Y:S01]  /*70d30*/  LDS.128 R20, [R27+0x400] ;  /* 0x000400001b147984 */ /* 0x000e220000000c00 */
[----:B------:R-:W-:Y:S06]  /*70d40*/  BAR.SYNC.DEFER_BLOCKING 0x0 ;  /* 0x0000000000007b1d */ /* 0x000fec0000010000 */
[----:B0-----:R-:W-:Y:S04]  /*70d50*/  STL.64 [R1+0xc0], R20 ;  /* 0x0000c01401007387 */ /* 0x001fe80000100a00 */
[----:B------:R0:W-:Y:S04]  /*70d60*/  STL.64 [R1+0xc8], R22 ;  /* 0x0000c81601007387 */ /* 0x0001e80000100a00 */
[----:B0-----:R-:W4:Y:S04]  /*70d70*/  LDL.LU.64 R22, [R1+0x1ee8] ;  /* 0x001ee80001167983 */ /* 0x001f280000300a00 */
[----:B------:R-:W4:Y:S04]  /*70d80*/  LDL.LU.64 R20, [R1+0x1ee0] ;  /* 0x001ee00001147983 */ /* 0x000f280000300a00 */
[----:B------:R4:W-:Y:S04]  /*70d90*/  STSM.16.M88.4 [R28], R8 ;  /* 0x000000081c007844 */ /* 0x0009e80000000200 */
[----:B------:R-:W-:Y:S01]  /*70da0*/  STSM.16.M88.4 [R28+0x100], R12 ;  /* 0x0001000c1c007844 */ /* 0x000fe20000000200 */
[----:B------:R-:W-:Y:S06]  /*70db0*/  BAR.SYNC.DEFER_BLOCKING 0x0 ;  /* 0x0000000000007b1d */ /* 0x000fec0000010000 */
[----:B------:R-:W-:Y:S01]  /*70dc0*/  LDS.128 R12, [R27+0x400] ;  /* 0x000400001b0c7984 */ /* 0x000fe20000000c00 */
[----:B--2---:R-:W-:-:S02]  /*70dd0*/  LOP3.LUT R3, R3, 0xffff, RZ, 0xc0, !PT ;  /* 0x0000ffff03037812 */ /* 0x004fc400078ec0ff */
[----:B---3--:R-:W-:Y:S02]  /*70de0*/  LOP3.LUT R2, R2, 0xffff, RZ, 0xc0, !PT ;  /* 0x0000ffff02027812 */ /* 0x008fe400078ec0ff */
[--C-:B------:R-:W-:Y:S02]  /*70df0*/  PRMT R16, R16, 0x4210, R3.reuse ;  /* 0x0000421010107816 */ /* 0x100fe40000000003 */
[----:B------:R-:W-:Y:S01]  /*70e00*/  PRMT R17, R17, 0x5210, R3 ;  /* 0x0000521011117816 */ /* 0x000fe20000000003 */
[----:B------:R-:W-:Y:S01]  /*70e10*/  IMAD.MOV.U32 R3, RZ, RZ, R6 ;  /* 0x000000ffff037224 */ /* 0x000fe200078e0006 */
[----:B----4-:R-:W-:-:S04]  /*70e20*/  LOP3.LUT R8, R21, 0xffff, RZ, 0xc0, !PT ;  /* 0x0000ffff15087812 */ /* 0x010fc800078ec0ff */
[--C-:B------:R-:W-:Y:S02]  /*70e30*/  PRMT R22, R22, 0x4210, R8.reuse ;  /* 0x0000421016167816 */ /* 0x100fe40000000008 */
[----:B------:R-:W-:Y:S02]  /*70e40*/  PRMT R23, R23, 0x5210, R8 ;  /* 0x0000521017177816 */ /* 0x000fe40000000008 */
[----:B------:R-:W0:Y:S01]  /*70e50*/  LDS.128 R8, [R27] ;  /* 0x000000001b087984 */ /* 0x000e220000000c00 */
[--C-:B------:R-:W-:Y:S02]  /*70e60*/  PRMT R20, R20, 0x4210, R2.reuse ;  /* 0x0000421014147816 */ /* 0x100fe40000000002 */
[----:B------:R-:W-:Y:S01]  /*70e70*/  PRMT R21, R19, 0x5210, R2 ;  /* 0x0000521013157816 */ /* 0x000fe20000000002 */
[----:B------:R-:W-:Y:S01]  /*70e80*/  BAR.SYNC.DEFER_BLOCKING 0x0 ;  /* 0x0000000000007b1d */ /* 0x000fe20000010000 */
[----:B------:R-:W-:-:S04]  /*70e90*/  LOP3.LUT R2, R29, 0xffff, RZ, 0xc0, !PT ;  /* 0x0000ffff1d027812 */ /* 0x000fc800078ec0ff */
[--C-:B------:R-:W-:Y:S02]  /*70ea0*/  PRMT R19, R0, 0x5210, R2.reuse ;  /* 0x0000521000137816 */ /* 0x100fe40000000002 */
[----:B------:R-:W-:Y:S01]  /*70eb0*/  PRMT R18, R7, 0x4210, R2 ;  /* 0x0000421007127816 */ /* 0x000fe20000000002 */
[----:B------:R-:W2:Y:S01]  /*70ec0*/  LDL.LU R0, [R1+0x1edc] ;  /* 0x001edc0001007983 */ /* 0x000ea20000300800 */
[----:B------:R-:W-:Y:S02]  /*70ed0*/  IMAD.MOV.U32 R7, RZ, RZ, R5 ;  /* 0x000000ffff077224 */ /* 0x000fe400078e0005 */
[----:B------:R-:W-:Y:S01]  /*70ee0*/  IMAD.MOV.U32 R5, RZ, RZ, R4 ;  /* 0x000000ffff057224 */ /* 0x000fe200078e0004 */
[----:B------:R-:W3:Y:S04]  /*70ef0*/  LDL.LU R2, [R1+0x27c] ;  /* 0x00027c0001027983 */ /* 0x000ee80000300800 */
[----:B------:R-:W4:Y:S04]  /*70f00*/  LDL.LU R6, [R1+0x1e40] ;  /* 0x001e400001067983 */ /* 0x000f280000300800 */
[----:B------:R-:W2:Y:S04]  /*70f10*/  LDL.LU R4, [R1+0x2c] ;  /* 0x00002c0001047983 */ /* 0x000ea80000300800 */
[----:B0-----:R0:W-:Y:S04]  /*70f20*/  STL [R1+0x1e80], R8 ;  /* 0x001e800801007387 */ /* 0x0011e80000100800 */
        /* <DEDUP_REMOVED lines=8> */
[----:B------:R-:W-:Y:S04]  /*70fb0*/  STSM.16.M88.4 [R28], R20 ;  /* 0x000000141c007844 */ /* 0x000fe80000000200 */
[----:B0-----:R-:W2:Y:S04]  /*70fc0*/  LDL.LU R12, [R1+0x1a8] ;  /* 0x0001a800010c7983 */ /* 0x001ea80000300800 */
[----:B------:R0:W-:Y:S04]  /*70fd0*/  STL [R1+0x1e6c], R13 ;  /* 0x001e6c0d01007387 */ /* 0x0001e80000100800 */
[----:B0-----:R-:W2:Y:S04]  /*70fe0*/  LDL.LU R13, [R1+0x98] ;  /* 0x00009800010d7983 */ /* 0x001ea80000300800 */
[----:B------:R0:W-:Y:S04]  /*70ff0*/  STL [R1+0x1e68], R14 ;  /* 0x001e680e01007387 */ /* 0x0001e80000100800 */
[----:B0-----:R-:W2:Y:S04]  /*71000*/  LDL.LU R14, [R1+0x174] ;  /* 0x00017400010e7983 */ /* 0x001ea80000300800 */
[----:B------:R0:W-:Y:S04]  /*71010*/  STL [R1+0x1e64], R15 ;  /* 0x001e640f01007387 */ /* 0x0001e80000100800 */
[----:B0-----:R-:W2:Y:S04]  /*71020*/  LDL.LU R15, [R1+0x1c] ;  /* 0x00001c00010f7983 */ /* 0x001ea80000300800 */
[----:B------:R-:W2:Y:S04]  /*71030*/  LDL.LU R23, [R1] ;  /* 0x0000000001177983 */ /* 0x000ea80000300800 */
[----:B------:R-:W2:Y:S04]  /*71040*/  LDL.LU R20, [R1+0x278] ;  /* 0x0002780001147983 */ /* 0x000ea80000300800 */
[----:B------:R-:W2:Y:S04]  /*71050*/  LDL.LU R21, [R1+0x228] ;  /* 0x0002280001157983 */ /* 0x000ea80000300800 */
[----:B------:R2:W-:Y:S01]  /*71060*/  STSM.16.M88.4 [R28+0x100], R16 ;  /* 0x000100101c007844 */ /* 0x0005e20000000200 */
[----:B------:R-:W0:Y:S02]  /*71070*/  S2R R29, SR_TID.X ;  /* 0x00000000001d7919 */ /* 0x000e240000002100 */
[----:B0-----:R-:W-:-:S04]  /*71080*/  SHF.R.U32.HI R29, RZ, 0x5, R29 ;  /* 0x00000005ff1d7819 */ /* 0x001fc8000001161d */
[----:B------:R-:W-:Y:S02]  /*71090*/  SGXT.U32 R29, R29, 0x1 ;  /* 0x000000011d1d781a */ /* 0x000fe40000000000 */
[----:B---3--:R-:W-:Y:S01]  /*710a0*/  LOP3.LUT R2, R2, 0xffff, RZ, 0xc0, !PT ;  /* 0x0000ffff02027812 */ /* 0x008fe200078ec0ff */
[----:B------:R-:W-:Y:S01]  /*710b0*/  BAR.SYNC.DEFER_BLOCKING 0x0 ;  /* 0x0000000000007b1d */ /* 0x000fe20000010000 */
[----:B----4-:R-:W-:Y:S02]  /*710c0*/  ISETP.GE.AND P0, PT, R6, UR22, PT ;  /* 0x0000001606007c0c */ /* 0x010fe4000bf06270 */
[----:B--2---:R-:W-:Y:S01]  /*710d0*/  LOP3.LUT R16, R20, 0xffff, RZ, 0xc0, !PT ;  /* 0x0000ffff14107812 */ /* 0x004fe200078ec0ff */
[----:B------:R-:W-:Y:S01]  /*710e0*/  IMAD.MOV.U32 R22, RZ, RZ, R23 ;  /* 0x000000ffff167224 */ /* 0x000fe200078e0017 */
[--C-:B------:R-:W-:Y:S02]  /*710f0*/  PRMT R12, R12, 0x4210, R2.reuse ;  /* 0x000042100c0c7816 */ /* 0x100fe40000000002 */
[----:B------:R-:W-:Y:S01]  /*71100*/  PRMT R13, R13, 0x5210, R2 ;  /* 0x000052100d0d7816 */ /* 0x000fe20000000002 */
[----:B------:R-:W-:Y:S01]  /*71110*/  IMAD R6, R6, UR5, RZ ;  /* 0x0000000506067c24 */ /* 0x000fe2000f8e02ff */
[--C-:B------:R-:W-:Y:S01]  /*71120*/  PRMT R14, R14, 0x4210, R16.reuse ;  /* 0x000042100e0e7816 */ /* 0x100fe20000000010 */
[----:B------:R-:W0:Y:S01]  /*71130*/  LDCU UR22, c[0x0][0x3b8] ;  /* 0x00007700ff1677ac */ /* 0x000e220008000800 */
[----:B------:R-:W-:-:S02]  /*71140*/  PRMT R15, R15, 0x5210, R16 ;  /* 0x000052100f0f7816 */ /* 0x000fc40000000010 */
[----:B------:R-:W-:Y:S01]  /*71150*/  LOP3.LUT R16, R11, 0xffff, RZ, 0xc0, !PT ;  /* 0x0000ffff0b107812 */ /* 0x000fe200078ec0ff */
[----:B------:R-:W-:Y:S01]  /*71160*/  IMAD.MOV.U32 R23, RZ, RZ, R3 ;  /* 0x000000ffff177224 */ /* 0x000fe200078e0003 */
[----:B------:R-:W-:Y:S01]  /*71170*/  LOP3.LUT R2, R21, 0xffff, RZ, 0xc0, !PT ;  /* 0x0000ffff15027812 */ /* 0x000fe200078ec0ff */
[----:B------:R-:W1:Y:S01]  /*71180*/  LDCU UR5, c[0x0][0x3b8] ;  /* 0x00007700ff0577ac */ /* 0x000e620008000800 */
[--C-:B------:R-:W-:Y:S02]  /*71190*/  PRMT R10, R10, 0x4210, R16.reuse ;  /* 0x000042100a0a7816 */ /* 0x100fe40000000010 */
[----:B------:R-:W-:Y:S02]  /*711a0*/  PRMT R11, R4, 0x5210, R16 ;  /* 0x00005210040b7816 */ /* 0x000fe40000000010 */
[----:B------:R-:W2:Y:S01]  /*711b0*/  LDS.128 R16, [R27] ;  /* 0x000000001b107984 */ /* 0x000ea20000000c00 */
[----:B------:R-:W-:-:S04]  /*711c0*/  LOP3.LUT R3, R0, R29, RZ, 0xfc, !PT ;  /* 0x0000001d00037212 */ /* 0x000fc800078efcff */
[C---:B------:R-:W-:Y:S01]  /*711d0*/  ISETP.LT.AND P1, PT, R3.reuse, UR23, !P0 ;  /* 0x0000001703007c0c */ /* 0x040fe2000c721270 */
[----:B------:R-:W-:Y:S01]  /*711e0*/  IMAD R4, R3, UR8, RZ ;  /* 0x0000000803047c24 */ /* 0x000fe2000f8e02ff */
[----:B------:R-:W-:Y:S01]  /*711f0*/  PRMT R8, R8, 0x4210, R2 ;  /* 0x0000421008087816 */ /* 0x000fe20000000002 */
[----:B------:R-:W-:Y:S01]  /*71200*/  IMAD.MOV.U32 R3, RZ, RZ, R22 ;  /* 0x000000ffff037224 */ /* 0x000fe200078e0016 */
[----:B------:R-:W-:Y:S01]  /*71210*/  PRMT R9, R9, 0x5210, R2 ;  /* 0x0000521009097816 */ /* 0x000fe20000000002 */
[----:B------:R-:W3:Y:S01]  /*71220*/  LDCU UR23, c[0x0][0x3b8] ;  /* 0x00007700ff1777ac */ /* 0x000ee20008000800 */
[----:B--2---:R-:W-:Y:S01]  /*71230*/  STL [R1+0x1e60], R16 ;  /* 0x001e601001007387 */ /* 0x004fe20000100800 */
[----:B------:R-:W2:Y:S03]  /*71240*/  LDCU UR8, c[0x0][0x3b8] ;  /* 0x00007700ff0877ac */ /* 0x000ea60008000800 */
[----:B------:R-:W-:Y:S04]  /*71250*/  STL [R1+0x1e5c], R17 ;  /* 0x001e5c1101007387 */ /* 0x000fe80000100800 */
[----:B------:R4:W-:Y:S04]  /*71260*/  STL [R1+0x1e58], R18 ;  /* 0x001e581201007387 */ /* 0x0009e80000100800 */
[----:B------:R-:W-:Y:S01]  /*71270*/  STL [R1+0x1e54], R19 ;  /* 0x001e541301007387 */ /* 0x000fe20000100800 */
[----:B----4-:R-:W-:-:S03]  /*71280*/  IMAD.MOV.U32 R18, RZ, RZ, R23 ;  /* 0x000000ffff127224 */ /* 0x010fc600078e0017 */
[----:B------:R4:W0:Y:S01]  /*71290*/  LDS.128 R20, [R27+0x400] ;  /* 0x000400001b147984 */ /* 0x0008220000000c00 */
[----:B------:R-:W-:Y:S06]  /*712a0*/  BAR.SYNC.DEFER_BLOCKING 0x0 ;  /* 0x0000000000007b1d */ /* 0x000fec0000010000 */
[----:B----4-:R-:W4:Y:S01]  /*712b0*/  LDL.LU R27, [R1+0x1ed8] ;  /* 0x001ed800011b7983 */ /* 0x010f220000300800 */
[----:B------:R-:W-:Y:S01]  /*712c0*/  IADD3 R2, P2, PT, R6, UR6, RZ ;  /* 0x0000000606027c10 */ /* 0x000fe2000ff5e0ff */
[----:B------:R-:W-:Y:S01]  /*712d0*/  IMAD.MOV.U32 R17, RZ, RZ, R7 ;  /* 0x000000ffff117224 */ /* 0x000fe200078e0007 */
[----:B------:R-:W0:Y:S01]  /*712e0*/  LDCU UR6, c[0x0][0x3b8] ;  /* 0x00007700ff0677ac */ /* 0x000e220008000800 */
[----:B------:R-:W-:Y:S04]  /*712f0*/  STSM.16.M88.4 [R28], R12 ;  /* 0x0000000c1c007844 */ /* 0x000fe80000000200 */
[----:B------:R0:W-:Y:S01]  /*71300*/  STSM.16.M88.4 [R28+0x100], R8 ;  /* 0x000100081c007844 */ /* 0x0001e20000000200 */
[----:B------:R-:W-:-:S03]  /*71310*/  IMAD.MOV.U32 R16, RZ, RZ, R5 ;  /* 0x000000ffff107224 */ /* 0x000fc600078e0005 */
[----:B0-----:R0:W-:Y:S01]  /*71320*/  STL [R1+0x1e50], R20 ;  /* 0x001e501401007387 */ /* 0x0011e20000100800 */
[----:B------:R-:W-:Y:S01]  /*71330*/  LOP3.LUT R28, R0, 0x2, R29, 0xfe, !PT ;  /* 0x00000002001c7812 */ /* 0x000fe200078efe1d */
[----:B0-----:R-:W-:Y:S01]  /*71340*/  IMAD.MOV.U32 R20, RZ, RZ, R3 ;  /* 0x000000ffff147224 */ /* 0x001fe200078e0003 */
[----:B------:R-:W-:Y:S02]  /*71350*/  LEA.HI.X.SX32 R3, R6, UR7, 0x1, P2 ;  /* 0x0000000706037c11 */ /* 0x000fe400090f0eff */
[----:B------:R-:W-:Y:S01]  /*71360*/  LOP3.LUT R8, R0, 0x6, R29, 0xfe, !PT ;  /* 0x0000000600087812 */ /* 0x000fe200078efe1d */
[----:B------:R-:W-:Y:S01]  /*71370*/  STL [R1+0x1e4c], R21 ;  /* 0x001e4c1501007387 */ /* 0x000fe20000100800 */
[----:B------:R-:W-:Y:S01]  /*71380*/  IADD3 R6, P2, PT, R4, R2, RZ ;  /* 0x0000000204067210 */ /* 0x000fe20007f5e0ff */
[----:B------:R-:W0:Y:S01]  /*71390*/  LDCU UR7, c[0x0][0x3b8] ;  /* 0x00007700ff0777ac */ /* 0x000e220008000800 */
[----:B------:R-:W-:Y:S02]  /*713a0*/  PRMT R5, R20, 0x7770, RZ ;  /* 0x0000777014057816 */ /* 0x000fe400000000ff */
[----:B------:R-:W-:Y:S01]  /*713b0*/  LEA.HI.X.SX32 R7, R4, R3, 0x1, P2 ;  /* 0x0000000304077211 */ /* 0x000fe200010f0eff */
[----:B------:R-:W-:Y:S01]  /*713c0*/  BAR.SYNC.DEFER_BLOCKING 0x0 ;  /* 0x0000000000007b1d */ /* 0x000fe20000010000 */
[C---:B------:R-:W-:Y:S01]  /*713d0*/  IMAD R4, R28.reuse, UR9, RZ ;  /* 0x000000091c047c24 */ /* 0x040fe2000f8e02ff */
[----:B------:R-:W-:-:S02]  /*713e0*/  ISETP.LT.AND P3, PT, R28, UR24, !P0 ;  /* 0x000000181c007c0c */ /* 0x000fc4000c761270 */
[--C-:B------:R-:W-:Y:S01]  /*713f0*/  LOP3.LUT R28, R0, 0x4, R29.reuse, 0xfe, !PT ;  /* 0x00000004001c7812 */ /* 0x100fe200078efe1d */
[----:B------:R-:W-:Y:S01]  /*71400*/  IMAD R10, R8, UR13, RZ ;  /* 0x0000000d080a7c24 */ /* 0x000fe2000f8e02ff */
[----:B------:R-:W0:Y:S02]  /*71410*/  LDCU UR24, c[0x0][0x39c] ;  /* 0x00007380ff1877ac */ /* 0x000e240008000800 */
[----:B------:R-:W-:Y:S01]  /*71420*/  ISETP.LT.AND P2, PT, R28, UR25, !P0 ;  /* 0x000000191c007c0c */ /* 0x000fe2000c741270 */
[----:B------:R-:W-:Y:S01]  /*71430*/  STL [R1+0x1e48], R22 ;  /* 0x001e481601007387 */ /* 0x000fe20000100800 */
[C-C-:B------:R-:W-:Y:S01]  /*71440*/  LOP3.LUT R12, R0.reuse, 0x14a, R29.reuse, 0xfe, !PT ;  /* 0x0000014a000c7812 */ /* 0x140fe200078efe1d */
[----:B------:R-:W0:Y:S02]  /*71450*/  LDCU UR25, c[0x0][0x39c] ;  /* 0x00007380ff1977ac */ /* 0x000e240008000800 */
[----:B------:R1:W-:Y:S01]  /*71460*/  @P1 STG.E.U8 desc[UR10][R6.64], R5 ;  /* 0x0000000506001986 */ /* 0x0003e2000c10110a */
[C-C-:B------:R-:W-:Y:S01]  /*71470*/  LOP3.LUT R13, R0.reuse, 0x14c, R29.reuse, 0xfe, !PT ;  /* 0x0000014c000d7812 */ /* 0x140fe200078efe1d */
[----:B------:R-:W0:Y:S01]  /*71480*/  LDCU UR9, c[0x0][0x3b8] ;  /* 0x00007700ff0977ac */ /* 0x000e220008000800 */
[----:B------:R-:W-:-:S02]  /*71490*/  LOP3.LUT R14, R0, 0x14e, R29, 0xfe, !PT ;  /* 0x0000014e000e7812 */ /* 0x000fc400078efe1d */
[--C-:B------:R-:W-:Y:S01]  /*714a0*/  LOP3.LUT R15, R0, 0x150, R29.reuse, 0xfe, !PT ;  /* 0x00000150000f7812 */ /* 0x100fe200078efe1d */
[----:B------:R-:W0:Y:S01]  /*714b0*/  LDCU UR13, c[0x0][0x3b8] ;  /* 0x00007700ff0d77ac */ /* 0x000e220008000800 */
[-C--:B-1----:R-:W-:Y:S02]  /*714c0*/  IADD3 R6, P1, PT, R4, R2.reuse, RZ ;  /* 0x0000000204067210 */ /* 0x082fe40007f3e0ff */
[----:B------:R-:W-:Y:S02]  /*714d0*/  PRMT R5, R18, 0x7770, RZ ;  /* 0x0000777012057816 */ /* 0x000fe400000000ff */
[-C--:B------:R-:W-:Y:S01]  /*714e0*/  LEA.HI.X.SX32 R7, R4, R3.reuse, 0x1, P1 ;  /* 0x0000000304077211 */ /* 0x080fe200008f0eff */
[----:B------:R-:W-:Y:S01]  /*714f0*/  IMAD R4, R28, UR4, RZ ;  /* 0x000000041c047c24 */ /* 0x000fe2000f8e02ff */
[----:B------:R-:W-:Y:S01]  /*71500*/  ISETP.LT.AND P1, PT, R8, UR26, !P0 ;  /* 0x0000001a08007c0c */ /* 0x000fe2000c721270 */
[----:B------:R-:W-:Y:S01]  /*71510*/  STL [R1+0x1e44], R23 ;  /* 0x001e441701007387 */ /* 0x000fe20000100800 */
[----:B------:R-:W-:Y:S01]  /*71520*/  LOP3.LUT R28, R0, 0x8, R29, 0xfe, !PT ;  /* 0x00000008001c7812 */ /* 0x000fe200078efe1d */
[----:B------:R-:W1:Y:S02]  /*71530*/  LDCU UR4, c[0x0][0x3b8] ;  /* 0x00007700ff0477ac */ /* 0x000e640008000800 */
[----:B------:R0:W-:Y:S01]  /*71540*/  @P3 STG.E.U8 desc[UR10][R6.64], R5 ;  /* 0x0000000506003986 */ /* 0x0001e2000c10110a */
[C---:B------:R-:W-:Y:S01]  /*71550*/  IADD3 R8, P4, PT, R10.reuse, R2, RZ ;  /* 0x000000020a087210 */ /* 0x040fe20007f9e0ff */
[----:B------:R-:W1:Y:S03]  /*71560*/  LDCU UR26, c[0x0][0x39c] ;  /* 0x00007380ff1a77ac */ /* 0x000e660008000800 */
[----:B------:R-:W-:-:S02]  /*71570*/  LEA.HI.X.SX32 R9, R10, R3, 0x1, P4 ;  /* 0x000000030a097211 */ /* 0x000fc400020f0eff */
[CC--:B0-----:R-:W-:Y:S02]  /*71580*/  IADD3 R6, P3, PT, R4.reuse, R2.reuse, RZ ;  /* 0x0000000204067210 */ /* 0x0c1fe40007f7e0ff */
[----:B------:R-:W-:Y:S02]  /*71590*/  PRMT R5, R17, 0x7770, RZ ;  /* 0x0000777011057816 */ /* 0x000fe400000000ff */
[----:B------:R-:W-:Y:S01]  /*715a0*/  LEA.HI.X.SX32 R7, R4, R3, 0x1, P3 ;  /* 0x0000000304077211 */ /* 0x000fe200018f0eff */
[C---:B------:R-:W-:Y:S01]  /*715b0*/  IMAD R4, R28.reuse, UR14, RZ ;  /* 0x0000000e1c047c24 */ /* 0x040fe2000f8e02ff */
[----:B------:R-:W-:Y:S01]  /*715c0*/  ISETP.LT.AND P3, PT, R28, UR27, !P0 ;  /* 0x0000001b1c007c0c */ /* 0x000fe2000c761270 */
[----:B------:R-:W-:Y:S01]  /*715d0*/  STL [R1+0x1ed4], R24 ;  /* 0x001ed41801007387 */ /* 0x000fe20000100800 */
[----:B------:R-:W-:Y:S01]  /*715e0*/  PRMT R28, R16, 0x7770, RZ ;  /* 0x00007770101c7816 */ /* 0x000fe200000000ff */
[----:B------:R-:W0:Y:S02]  /*715f0*/  LDCU UR14, c[0x0][0x3b8] ;  /* 0x00007700ff0e77ac */ /* 0x000e240008000800 */
[----:B------:R1:W-:Y:S04]  /*71600*/  @P2 STG.E.U8 desc[UR10][R6.64], R5 ;  /* 0x0000000506002986 */ /* 0x0003e8000c10110a */
[----:B------:R0:W-:Y:S01]  /*71610*/  @P1 STG.E.U8 desc[UR10][R8.64], R28 ;  /* 0x0000001c08001986 */ /* 0x0001e2000c10110a */
[----:B-1----:R-:W-:-:S02]  /*71620*/  IADD3 R6, P2, PT, R4, R2, RZ ;  /* 0x0000000204067210 */ /* 0x002fc40007f5e0ff */
[--C-:B0-----:R-:W-:Y:S02]  /*71630*/  LOP3.LUT R28, R0, 0xa, R29.reuse, 0xfe, !PT ;  /* 0x0000000a001c7812 */ /* 0x101fe400078efe1d */
[----:B------:R-:W-:Y:S02]  /*71640*/  LEA.HI.X.SX32 R7, R4, R3, 0x1, P2 ;  /* 0x0000000304077211 */ /* 0x000fe400010f0eff */
[----:B------:R-:W-:Y:S01]  /*71650*/  PRMT R5, R24, 0x7770, RZ ;  /* 0x0000777018057816 */ /* 0x000fe200000000ff */
[C---:B------:R-:W-:Y:S01]  /*71660*/  IMAD R4, R28.reuse, UR15, RZ ;  /* 0x0000000f1c047c24 */ /* 0x040fe2000f8e02ff */
[----:B------:R-:W-:Y:S01]  /*71670*/  ISETP.LT.AND P4, PT, R28, UR28, !P0 ;  /* 0x0000001c1c007c0c */ /* 0x000fe2000c781270 */
[----:B------:R-:W-:Y:S01]  /*71680*/  STL [R1+0x1ed0], R25 ;  /* 0x001ed01901007387 */ /* 0x000fe20000100800 */
[C-C-:B------:R-:W-:Y:S01]  /*71690*/  LOP3.LUT R28, R0.reuse, 0xc, R29.reuse, 0xfe, !PT ;  /* 0x0000000c001c7812 */ /* 0x140fe200078efe1d */
[----:B------:R-:W0:Y:S02]  /*716a0*/  LDCU UR15, c[0x0][0x3b8] ;  /* 0x00007700ff0f77ac */ /* 0x000e240008000800 */
[----:B------:R1:W-:Y:S01]  /*716b0*/  @P3 STG.E.U8 desc[UR10][R6.64], R5 ;  /* 0x0000000506003986 */ /* 0x0003e2000c10110a */
[----:B------:R-:W-:-:S02]  /*716c0*/  LOP3.LUT R8, R0, 0xe, R29, 0xfe, !PT ;  /* 0x0000000e00087812 */ /* 0x000fc400078efe1d */
[----:B------:R-:W-:Y:S02]  /*716d0*/  ISETP.LT.AND P2, PT, R28, UR29, !P0 ;  /* 0x0000001d1c007c0c */ /* 0x000fe4000c741270 */
[CC--:B-1----:R-:W-:Y:S02]  /*716e0*/  IADD3 R6, P1, PT, R4.reuse, R2.reuse, RZ ;  /* 0x0000000204067210 */ /* 0x0c2fe40007f3e0ff */
[----:B------:R-:W-:Y:S02]  /*716f0*/  PRMT R5, R25, 0x7770, RZ ;  /* 0x0000777019057816 */ /* 0x000fe400000000ff */
[----:B------:R-:W-:Y:S01]  /*71700*/  LEA.HI.X.SX32 R7, R4, R3, 0x1, P1 ;  /* 0x0000000304077211 */ /* 0x000fe200008f0eff */
[----:B------:R-:W-:Y:S01]  /*71710*/  IMAD R4, R28, UR16, RZ ;  /* 0x000000101c047c24 */ /* 0x000fe2000f8e02ff */
[C---:B------:R-:W-:Y:S01]  /*71720*/  ISETP.LT.AND P1, PT, R8.reuse, UR30, !P0 ;  /* 0x0000001e08007c0c */ /* 0x040fe2000c721270 */
[----:B------:R-:W-:Y:S01]  /*71730*/  IMAD R10, R8, UR17, RZ ;  /* 0x00000011080a7c24 */ /* 0x000fe2000f8e02ff */
[C-C-:B------:R-:W-:Y:S01]  /*71740*/  LOP3.LUT R28, R0.reuse, 0x10, R29.reuse, 0xfe, !PT ;  /* 0x00000010001c7812 */ /* 0x140fe200078efe1d */
[----:B------:R1:W-:Y:S01]  /*71750*/  @P4 STG.E.U8 desc[UR10][R6.64], R5 ;  /* 0x0000000506004986 */ /* 0x0003e2000c10110a */
[--C-:B------:R-:W-:Y:S01]  /*71760*/  LOP3.LUT R21, R0, 0x1fe, R29.reuse, 0xfe, !PT ;  /* 0x000001fe00157812 */ /* 0x100fe200078efe1d */
[----:B------:R-:W0:Y:S01]  /*71770*/  LDCU UR17, c[0x0][0x39c] ;  /* 0x00007380ff1177ac */ /* 0x000e220008000800 */
[-C--:B------:R-:W-:Y:S01]  /*71780*/  IADD3 R8, P4, PT, R10, R2.reuse, RZ ;  /* 0x000000020a087210 */ /* 0x080fe20007f9e0ff */
[----:B------:R-:W-:Y:S01]  /*71790*/  STL [R1+0x1ecc], R26 ;  /* 0x001ecc1a01007387 */ /* 0x000fe20000100800 */
[----:B------:R-:W-:Y:S01]  /*717a0*/  LOP3.LUT R19, R0, 0x42, R29, 0xfe, !PT ;  /* 0x0000004200137812 */ /* 0x000fe200078efe1d */
[----:B------:R-:W0:Y:S01]  /*717b0*/  LDCU UR16, c[0x0][0x39c] ;  /* 0x00007380ff1077ac */ /* 0x000e220008000800 */
[----:B-1----:R-:W-:-:S02]  /*717c0*/  IADD3 R6, P3, PT, R4, R2, RZ ;  /* 0x0000000204067210 */ /* 0x002fc40007f7e0ff */
[----:B------:R-:W-:Y:S02]  /*717d0*/  PRMT R5, R26, 0x7770, RZ ;  /* 0x000077701a057816 */ /* 0x000fe400000000ff */
[-C--:B------:R-:W-:Y:S01]  /*717e0*/  LEA.HI.X.SX32 R7, R4, R3.reuse, 0x1, P3 ;  /* 0x0000000304077211 */ /* 0x080fe200018f0eff */
[C---:B------:R-:W-:Y:S01]  /*717f0*/  IMAD R4, R28.reuse, UR18, RZ ;  /* 0x000000121c047c24 */ /* 0x040fe2000f8e02ff */
[----:B------:R-:W-:Y:S01]  /*71800*/  ISETP.LT.AND P3, PT, R28, UR31, !P0 ;  /* 0x0000001f1c007c0c */ /* 0x000fe2000c761270 */
[----:B------:R-:W1:Y:S01]  /*71810*/  LDCU UR18, c[0x0][0x39c] ;  /* 0x00007380ff1277ac */ /* 0x000e620008000800 */
[----:B------:R-:W-:Y:S01]  /*71820*/  LEA.HI.X.SX32 R9, R10, R3, 0x1, P4 ;  /* 0x000000030a097211 */ /* 0x000fe200020f0eff */
[----:B------:R0:W-:Y:S02]  /*71830*/  @P2 STG.E.U8 desc[UR10][R6.64], R5 ;  /* 0x0000000506002986 */ /* 0x0001e4000c10110a */
[----:B0-----:R-:W-:Y:S02]  /*71840*/  IADD3 R6, P2, PT, R4, R2, RZ ;  /* 0x0000000204067210 */ /* 0x001fe40007f5e0ff */
[----:B------:R-:W-:-:S02]  /*71850*/  PRMT R5, R20, 0x7771, RZ ;  /* 0x0000777114057816 */ /* 0x000fc400000000ff */
[----:B------:R-:W-:Y:S02]  /*71860*/  LEA.HI.X.SX32 R7, R4, R3, 0x1, P2 ;  /* 0x0000000304077211 */ /* 0x000fe400010f0eff */
[----:B----4-:R-:W-:-:S05]  /*71870*/  PRMT R28, R27, 0x7770, RZ ;  /* 0x000077701b1c7816 */ /* 0x010fca00000000ff */
[----:B------:R0:W-:Y:S02]  /*71880*/  @P1 STG.E.U8 desc[UR10][R8.64], R28 ;  /* 0x0000001c08001986 */ /* 0x0001e4000c10110a */
[--C-:B0-----:R-:W-:Y:S02]  /*71890*/  LOP3.LUT R28, R0, 0x12, R29.reuse, 0xfe, !PT ;  /* 0x00000012001c7812 */ /* 0x101fe400078efe1d */
[----:B------:R0:W-:Y:S02]  /*718a0*/  @P3 STG.E.U8 desc[UR10][R6.64], R5 ;  /* 0x0000000506003986 */ /* 0x0001e4000c10110a */
[C---:B------:R-:W-:Y:S01]  /*718b0*/  ISETP.LT.AND P4, PT, R28.reuse, UR32, !P0 ;  /* 0x000000201c007c0c */ /* 0x040fe2000c781270 */
[----:B------:R-:W-:Y:S01]  /*718c0*/  IMAD R4, R28, UR19, RZ ;  /* 0x000000131c047c24 */ /* 0x000fe2000f8e02ff */
[C-C-:B------:R-:W-:Y:S01]  /*718d0*/  LOP3.LUT R28, R0.reuse, 0x14, R29.reuse, 0xfe, !PT ;  /* 0x00000014001c7812 */ /* 0x140fe200078efe1d */
[----:B------:R-:W-:Y:S01]  /*718e0*/  STL [R1+0x1ec8], R27 ;  /* 0x001ec81b01007387 */ /* 0x000fe20000100800 */
[----:B------:R-:W-:Y:S01]  /*718f0*/  LOP3.LUT R8, R0, 0x16, R29, 0xfe, !PT ;  /* 0x0000001600087812 */ /* 0x000fe200078efe1d */
[----:B------:R-:W4:Y:S01]  /*71900*/  LDCU UR19, c[0x0][0x39c] ;  /* 0x00007380ff1377ac */ /* 0x000f220008000800 */
[----:B0-----:R-:W-:-:S02]  /*71910*/  IADD3 R6, P1, PT, R4, R2, RZ ;  /* 0x0000000204067210 */ /* 0x001fc40007f3e0ff */
[----:B------:R-:W-:Y:S02]  /*71920*/  PRMT R5, R18, 0x7771, RZ ;  /* 0x0000777112057816 */ /* 0x000fe400000000ff */
[----:B------:R-:W-:Y:S01]  /*71930*/  LEA.HI.X.SX32 R7, R4, R3, 0x1, P1 ;  /* 0x0000000304077211 */ /* 0x000fe200008f0eff */
[C---:B------:R-:W-:Y:S01]  /*71940*/  IMAD R4, R28.reuse, UR20, RZ ;  /* 0x000000141c047c24 */ /* 0x040fe2000f8e02ff */
[----:B------:R-:W-:Y:S01]  /*71950*/  ISETP.LT.AND P2, PT, R28, UR33, !P0 ;  /* 0x000000211c007c0c */ /* 0x000fe2000c741270 */
[C---:B------:R-:W-:Y:S01]  /*71960*/  IMAD R10, R8.reuse, UR21, RZ ;  /* 0x00000015080a7c24 */ /* 0x040fe2000f8e02ff */
[----:B------:R-:W-:Y:S01]  /*71970*/  ISETP.LT.AND P1, PT, R8, UR34, !P0 ;  /* 0x0000002208007c0c */ /* 0x000fe2000c721270 */
[----:B------:R0:W-:Y:S01]  /*71980*/  @P4 STG.E.U8 desc[UR10][R6.64], R5 ;  /* 0x0000000506004986 */ /* 0x0001e2000c10110a */
[----:B------:R-:W-:Y:S01]  /*71990*/  LOP3.LUT R28, R0, 0x18, R29, 0xfe, !PT ;  /* 0x00000018001c7812 */ /* 0x000fe200078efe1d */
[----:B------:R-:W1:Y:S01]  /*719a0*/  LDCU UR20, c[0x0][0x39c] ;  /* 0x00007380ff1477ac */ /* 0x000e620008000800 */
[----:B------:R-:W-:-:S02]  /*719b0*/  IADD3 R8, P4, PT, R10, R2, RZ ;  /* 0x000000020a087210 */ /* 0x000fc40007f9e0ff */
[----:B------:R-:W-:Y:S01]  /*719c0*/  LOP3.LUT R22, R0, 0x18e, R29, 0xfe, !PT ;  /* 0x0000018e00167812 */ /* 0x000fe200078efe1d */
[----:B------:R-:W1:Y:S01]  /*719d0*/  LDCU UR21, c[0x0][0x39c] ;  /* 0x00007380ff1577ac */ /* 0x000e620008000800 */
[C---:B0-----:R-:W-:Y:S02]  /*719e0*/  IADD3 R6, P3, PT, R4.reuse, R2, RZ ;  /* 0x0000000204067210 */ /* 0x041fe40007f7e0ff */
[----:B------:R-:W-:Y:S02]  /*719f0*/  PRMT R5, R17, 0x7771, RZ ;  /* 0x0000777111057816 */ /* 0x000fe400000000ff */
[-C--:B------:R-:W-:Y:S01]  /*71a00*/  LEA.HI.X.SX32 R7, R4, R3.reuse, 0x1, P3 ;  /* 0x0000000304077211 */ /* 0x080fe200018f0eff */
[C---:B------:R-:W-:Y:S01]  /*71a10*/  IMAD R4, R28.reuse, UR22, RZ ;  /* 0x000000161c047c24 */ /* 0x040fe2000f8e02ff */
[----:B------:R-:W-:Y:S01]  /*71a20*/  ISETP.LT.AND P3, PT, R28, UR35, !P0 ;  /* 0x000000231c007c0c */ /* 0x000fe2000c761270 */
[----:B------:R-:W0:Y:S01]  /*71a30*/  LDCU UR22, c[0x0][0x39c] ;  /* 0x00007380ff1677ac */ /* 0x000e220008000800 */
[----:B------:R-:W-:-:S02]  /*71a40*/  LEA.HI.X.SX32 R9, R10, R3, 0x1, P4 ;  /* 0x000000030a097211 */ /* 0x000fc400020f0eff */
[----:B------:R-:W-:Y:S01]  /*71a50*/  PRMT R28, R16, 0x7771, RZ ;  /* 0x00007771101c7816 */ /* 0x000fe200000000ff */
[----:B------:R1:W-:Y:S04]  /*71a60*/  @P2 STG.E.U8 desc[UR10][R6.64], R5 ;  /* 0x0000000506002986 */ /* 0x0003e8000c10110a */
[----:B------:R0:W-:Y:S01]  /*71a70*/  @P1 STG.E.U8 desc[UR10][R8.64], R28 ;  /* 0x0000001c08001986 */ /* 0x0001e2000c10110a */
[----:B-1----:R-:W-:Y:S02]  /*71a80*/  IADD3 R6, P2, PT, R4, R2, RZ ;  /* 0x0000000204067210 */ /* 0x002fe40007f5e0ff */
[----:B0-----:R-:W-:Y:S02]  /*71a90*/  LOP3.LUT R28, R0, 0x1a, R29, 0xfe, !PT ;  /* 0x0000001a001c7812 */ /* 0x001fe400078efe1d */
[----:B------:R-:W-:-:S02]  /*71aa0*/  LEA.HI.X.SX32 R7, R4, R3, 0x1, P2 ;  /* 0x0000000304077211 */ /* 0x000fc400010f0eff */
[----:B------:R-:W-:Y:S01]  /*71ab0*/  PRMT R5, R24, 0x7771, RZ ;  /* 0x0000777118057816 */ /* 0x000fe200000000ff */
[C---:B---3--:R-:W-:Y:S01]  /*71ac0*/  IMAD R4, R28.reuse, UR23, RZ ;  /* 0x000000171c047c24 */ /* 0x048fe2000f8e02ff */
[----:B------:R-:W-:Y:S01]  /*71ad0*/  ISETP.LT.AND P2, PT, R28, UR36, !P0 ;  /* 0x000000241c007c0c */ /* 0x000fe2000c741270 */
[----:B------:R-:W0:Y:S01]  /*71ae0*/  LDCU UR23, c[0x0][0x39c] ;  /* 0x00007380ff1777ac */ /* 0x000e220008000800 */
[----:B------:R-:W-:Y:S01]  /*71af0*/  LOP3.LUT R28, R0, 0x1c, R29, 0xfe, !PT ;  /* 0x0000001c001c7812 */ /* 0x000fe200078efe1d */
[----:B------:R1:W-:Y:S01]  /*71b00*/  @P3 STG.E.U8 desc[UR10][R6.64], R5 ;  /* 0x0000000506003986 */ /* 0x0003e2000c10110a */
[----:B------:R-:W-:Y:S02]  /*71b10*/  IADD3 R10, P1, PT, R4, R2, RZ ;  /* 0x00000002040a7210 */ /* 0x000fe40007f3e0ff */
[----:B------:R-:W-:Y:S02]  /*71b20*/  ISETP.LT.AND P3, PT, R28, UR37, !P0 ;  /* 0x000000251c007c0c */ /* 0x000fe4000c761270 */
[----:B------:R-:W-:-:S02]  /*71b30*/  LEA.HI.X.SX32 R11, R4, R3, 0x1, P1 ;  /* 0x00000003040b7211 */ /* 0x000fc400008f0eff */
[----:B------:R-:W-:Y:S02]  /*71b40*/  PRMT R4, R25, 0x7771, RZ ;  /* 0x0000777119047816 */ /* 0x000fe400000000ff */
[--C-:B-1----:R-:W-:Y:S01]  /*71b50*/  LOP3.LUT R5, R0, 0x1e, R29.reuse, 0xfe, !PT ;  /* 0x0000001e00057812 */ /* 0x102fe200078efe1d */
[----:B------:R-:W-:Y:S02]  /*71b60*/  IMAD R6, R28, UR5, RZ ;  /* 0x000000051c067c24 */ /* 0x000fe4000f8e02ff */
[----:B------:R1:W-:Y:S01]  /*71b70*/  @P2 STG.E.U8 desc[UR10][R10.64], R4 ;  /* 0x000000040a002986 */ /* 0x0003e2000c10110a */
[----:B------:R-:W-:Y:S01]  /*71b80*/  LOP3.LUT R24, R0, 0x26, R29, 0xfe, !PT ;  /* 0x0000002600187812 */ /* 0x000fe200078efe1d */
[----:B------:R-:W3:Y:S01]  /*71b90*/  LDCU UR5, c[0x0][0x3b8] ;  /* 0x00007700ff0577ac */ /* 0x000ee20008000800 */
[C---:B------:R-:W-:Y:S01]  /*71ba0*/  IMAD R28, R5.reuse, UR6, RZ ;  /* 0x00000006051c7c24 */ /* 0x040fe2000f8e02ff */
[----:B------:R-:W-:Y:S02]  /*71bb0*/  ISETP.LT.AND P4, PT, R5, UR24, !P0 ;  /* 0x0000001805007c0c */ /* 0x000fe4000c781270 */
[-C--:B------:R-:W-:Y:S01]  /*71bc0*/  IADD3 R8, P1, PT, R6, R2.reuse, RZ ;  /* 0x0000000206087210 */ /* 0x080fe20007f3e0ff */
[----:B------:R-:W0:Y:S01]  /*71bd0*/  LDCU UR6, c[0x0][0x3b8] ;  /* 0x00007700ff0677ac */ /* 0x000e220008000800 */
[----:B-1----:R-:W-:-:S02]  /*71be0*/  IADD3 R4, P2, PT, R28, R2, RZ ;  /* 0x000000021c047210 */ /* 0x002fc40007f5e0ff */
[-C--:B------:R-:W-:Y:S02]  /*71bf0*/  LEA.HI.X.SX32 R9, R6, R3.reuse, 0x1, P1 ;  /* 0x0000000306097211 */ /* 0x080fe400008f0eff */
[----:B------:R-:W-:Y:S02]  /*71c00*/  PRMT R6, R26, 0x7771, RZ ;  /* 0x000077711a067816 */ /* 0x000fe400000000ff */
[----:B------:R-:W-:Y:S02]  /*71c10*/  LEA.HI.X.SX32 R5, R28, R3, 0x1, P2 ;  /* 0x000000031c057211 */ /* 0x000fe400010f0eff */
[----:B------:R-:W-:Y:S01]  /*71c20*/  PRMT R28, R27, 0x7771, RZ ;  /* 0x000077711b1c7816 */ /* 0x000fe200000000ff */
[----:B------:R-:W-:Y:S04]  /*71c30*/  @P3 STG.E.U8 desc[UR10][R8.64], R6 ;  /* 0x0000000608003986 */ /* 0x000fe8000c10110a */
[----:B------:R1:W-:Y:S02]  /*71c40*/  @P4 STG.E.U8 desc[UR10][R4.64], R28 ;  /* 0x0000001c04004986 */ /* 0x0003e4000c10110a */
[----:B-1----:R-:W-:-:S02]  /*71c50*/  LOP3.LUT R4, R0, 0x22, R29, 0xfe, !PT ;  /* 0x0000002200047812 */ /* 0x002fc400078efe1d */
[C-C-:B------:R-:W-:Y:S02]  /*71c60*/  LOP3.LUT R4, R0.reuse, 0x28, R29.reuse, 0xfe, !PT ;  /* 0x0000002800047812 */ /* 0x140fe400078efe1d */
[----:B------:R-:W-:-:S03]  /*71c70*/  LOP3.LUT R6, R0, 0x30, R29, 0xfe, !PT ;  /* 0x0000003000067812 */ /* 0x000fc600078efe1d */
[----:B------:R1:W-:Y:S01]  /*71c80*/  STL [R1+0x20], R4 ;  /* 0x0000200401007387 */ /* 0x0003e20000100800 */
[C-C-:B------:R-:W-:Y:S02]  /*71c90*/  LOP3.LUT R5, R0.reuse, 0x24, R29.reuse, 0xfe, !PT ;  /* 0x0000002400057812 */ /* 0x140fe400078efe1d */
[C-C-:B------:R-:W-:Y:S01]  /*71ca0*/  LOP3.LUT R5, R0.reuse, 0x34, R29.reuse, 0xfe, !PT ;  /* 0x0000003400057812 */ /* 0x140fe200078efe1d */
[----:B------:R0:W-:Y:S01]  /*71cb0*/  STL [R1+0x30], R6 ;  /* 0x0000300601007387 */ /* 0x0001e20000100800 */
[C-C-:B-1----:R-:W-:Y:S02]  /*71cc0*/  LOP3.LUT R4, R0.reuse, 0x32, R29.reuse, 0xfe, !PT ;  /* 0x0000003200047812 */ /* 0x142fe400078efe1d */
[----:B0-----:R-:W-:-:S03]  /*71cd0*/  LOP3.LUT R6, R0, 0x36, R29, 0xfe, !PT ;  /* 0x0000003600067812 */ /* 0x001fc600078efe1d */
[----:B------:R0:W-:Y:S04]  /*71ce0*/  STL [R1+0x60], R4 ;  /* 0x0000600401007387 */ /* 0x0001e80000100800 */
[----:B------:R1:W-:Y:S01]  /*71cf0*/  STL [R1+0x64], R5 ;  /* 0x0000640501007387 */ /* 0x0003e20000100800 */
[----:B0-----:R-:W-:-:S03]  /*71d00*/  LOP3.LUT R4, R0, 0x38, R29, 0xfe, !PT ;  /* 0x0000003800047812 */ /* 0x001fc600078efe1d */
[----:B------:R0:W-:Y:S01]  /*71d10*/  STL [R1+0x68], R6 ;  /* 0x0000680601007387 */ /* 0x0001e20000100800 */
[----:B-1----:R-:W-:-:S03]  /*71d20*/  LOP3.LUT R5, R0, 0x3a, R29, 0xfe, !PT ;  /* 0x0000003a00057812 */ /* 0x002fc600078efe1d */
[----:B------:R1:W-:Y:S01]  /*71d30*/  STL [R1+0x6c], R4 ;  /* 0x00006c0401007387 */ /* 0x0003e20000100800 */
[----:B0-----:R-:W-:-:S03]  /*71d40*/  LOP3.LUT R6, R0, 0x3c, R29, 0xfe, !PT ;  /* 0x0000003c00067812 */ /* 0x001fc600078efe1d */
[----:B------:R0:W-:Y:S01]  /*71d50*/  STL [R1+0x90], R5 ;  /* 0x0000900501007387 */ /* 0x0001e20000100800 */
[----:B-1----:R-:W-:-:S03]  /*71d60*/  LOP3.LUT R4, R0, 0x3e, R29, 0xfe, !PT ;  /* 0x0000003e00047812 */ /* 0x002fc600078efe1d */
[----:B------:R-:W-:Y:S04]  /*71d70*/  STL [R1+0x94], R6 ;  /* 0x0000940601007387 */ /* 0x000fe80000100800 */
[----:B------:R1:W-:Y:S01]  /*71d80*/  STL [R1+0x98], R4 ;  /* 0x0000980401007387 */ /* 0x0003e20000100800 */
[C-C-:B0-----:R-:W-:Y:S02]  /*71d90*/  LOP3.LUT R5, R0.reuse, 0x40, R29.reuse, 0xfe, !PT ;  /* 0x0000004000057812 */ /* 0x141fe400078efe1d */
[C-C-:B-1----:R-:W-:Y:S02]  /*71da0*/  LOP3.LUT R4, R0.reuse, 0x44, R29.reuse, 0xfe, !PT ;  /* 0x0000004400047812 */ /* 0x142fe400078efe1d */
[----:B------:R-:W-:-:S03]  /*71db0*/  LOP3.LUT R8, R0, 0x4c, R29, 0xfe, !PT ;  /* 0x0000004c00087812 */ /* 0x000fc600078efe1d */
[----:B------:R0:W-:Y:S02]  /*71dc0*/  STL.64 [R1+0x1ec0], R4 ;  /* 0x001ec00401007387 */ /* 0x0001e40000100a00 */
[C-C-:B0-----:R-:W-:Y:S02]  /*71dd0*/  LOP3.LUT R4, R0.reuse, 0x4a, R29.reuse, 0xfe, !PT ;  /* 0x0000004a00047812 */ /* 0x141fe400078efe1d */
[----:B------:R-:W-:-:S03]  /*71de0*/  LOP3.LUT R5, R0, 0x4e, R29, 0xfe, !PT ;  /* 0x0000004e00057812 */ /* 0x000fc600078efe1d */
[----:B------:R0:W-:Y:S04]  /*71df0*/  STL [R1+0xdc], R4 ;  /* 0x0000dc0401007387 */ /* 0x0001e80000100800 */
[----:B------:R1:W-:Y:S01]  /*71e00*/  STL [R1+0xe0], R8 ;  /* 0x0000e00801007387 */ /* 0x0003e20000100800 */
[----:B0-----:R-:W-:-:S03]  /*71e10*/  LOP3.LUT R4, R0, 0x50, R29, 0xfe, !PT ;  /* 0x0000005000047812 */ /* 0x001fc600078efe1d */
[----:B------:R0:W-:Y:S01]  /*71e20*/  STL [R1+0xe4], R5 ;  /* 0x0000e40501007387 */ /* 0x0001e20000100800 */
[----:B-1----:R-:W-:-:S03]  /*71e30*/  LOP3.LUT R8, R0, 0x52, R29, 0xfe, !PT ;  /* 0x0000005200087812 */ /* 0x002fc600078efe1d */
[----:B------:R1:W-:Y:S04]  /*71e40*/  STL [R1+0xe8], R4 ;  /* 0x0000e80401007387 */ /* 0x0003e80000100800 */
[----:B------:R2:W-:Y:S01]  /*71e50*/  STL [R1+0xec], R8 ;  /* 0x0000ec0801007387 */ /* 0x0005e20000100800 */
[C-C-:B0-----:R-:W-:Y:S02]  /*71e60*/  LOP3.LUT R5, R0.reuse, 0x54, R29.reuse, 0xfe, !PT ;  /* 0x0000005400057812 */ /* 0x141fe400078efe1d */
[----:B-1----:R-:W-:-:S03]  /*71e70*/  LOP3.LUT R4, R0, 0x56, R29, 0xfe, !PT ;  /* 0x0000005600047812 */ /* 0x002fc600078efe1d */
[----:B------:R0:W-:Y:S01]  /*71e80*/  STL [R1+0xf0], R5 ;  /* 0x0000f00501007387 */ /* 0x0001e20000100800 */
[----:B--2---:R-:W-:-:S03]  /*71e90*/  LOP3.LUT R8, R0, 0x58, R29, 0xfe, !PT ;  /* 0x0000005800087812 */ /* 0x004fc600078efe1d */
        /* <DEDUP_REMOVED lines=228> */
[----:B------:R1:W-:Y:S01]  /*72ce0*/  STL [R1+0x2bc], R4 ;  /* 0x0002bc0401007387 */ /* 0x0003e20000100800 */
[----:B------:R-:W-:-:S03]  /*72cf0*/  LOP3.LUT R9, R0, 0x144, R29, 0xfe, !PT ;  /* 0x0000014400097812 */ /* 0x000fc600078efe1d */
[----:B------:R2:W-:Y:S01]  /*72d00*/  STL [R1+0x2c0], R8 ;  /* 0x0002c00801007387 */ /* 0x0005e20000100800 */
[C-C-:B0-----:R-:W-:Y:S02]  /*72d10*/  LOP3.LUT R5, R0.reuse, 0x13e, R29.reuse, 0xfe, !PT ;  /* 0x0000013e00057812 */ /* 0x141fe400078efe1d */
[C-C-:B------:R-:W-:Y:S02]  /*72d20*/  LOP3.LUT R10, R0.reuse, 0x146, R29.reuse, 0xfe, !PT ;  /* 0x00000146000a7812 */ /* 0x140fe400078efe1d */
[C-C-:B-1----:R-:W-:Y:S02]  /*72d30*/  LOP3.LUT R4, R0.reuse, 0x140, R29.reuse, 0xfe, !PT ;  /* 0x0000014000047812 */ /* 0x142fe400078efe1d */
[C-C-:B--2---:R-:W-:Y:S01]  /*72d40*/  LOP3.LUT R8, R0.reuse, 0x142, R29.reuse, 0xfe, !PT ;  /* 0x0000014200087812 */ /* 0x144fe200078efe1d */
[----:B------:R0:W-:Y:S01]  /*72d50*/  STL [R1+0x2c4], R5 ;  /* 0x0002c40501007387 */ /* 0x0001e20000100800 */
[----:B------:R-:W-:-:S03]  /*72d60*/  LOP3.LUT R11, R0, 0x148, R29, 0xfe, !PT ;  /* 0x00000148000b7812 */ /* 0x000fc600078efe1d */
[----:B------:R1:W-:Y:S04]  /*72d70*/  STL [R1+0x1e88], R8 ;  /* 0x001e880801007387 */ /* 0x0003e80000100800 */
[----:B------:R2:W-:Y:S04]  /*72d80*/  STL [R1+0x2c8], R4 ;  /* 0x0002c80401007387 */ /* 0x0005e80000100800 */
[----:B------:R-:W-:Y:S01]  /*72d90*/  STL [R1+0x1e8c], R9 ;  /* 0x001e8c0901007387 */ /* 0x000fe20000100800 */
[C-C-:B0-----:R-:W-:Y:S02]  /*72da0*/  LOP3.LUT R5, R0.reuse, 0x154, R29.reuse, 0xfe, !PT ;  /* 0x0000015400057812 */ /* 0x141fe400078efe1d */
[C-C-:B-1----:R-:W-:Y:S01]  /*72db0*/  LOP3.LUT R8, R0.reuse, 0x152, R29.reuse, 0xfe, !PT ;  /* 0x0000015200087812 */ /* 0x142fe200078efe1d */
[----:B------:R-:W-:Y:S01]  /*72dc0*/  STL [R1+0x1e84], R10 ;  /* 0x001e840a01007387 */ /* 0x000fe20000100800 */
[----:B--2---:R-:W-:-:S03]  /*72dd0*/  LOP3.LUT R4, R0, 0x156, R29, 0xfe, !PT ;  /* 0x0000015600047812 */ /* 0x004fc600078efe1d */
[----:B------:R-:W-:Y:S04]  /*72de0*/  STL [R1+0x1e90], R11 ;  /* 0x001e900b01007387 */ /* 0x000fe80000100800 */
[----:B------:R-:W-:Y:S04]  /*72df0*/  STL [R1+0x1e94], R12 ;  /* 0x001e940c01007387 */ /* 0x000fe80000100800 */
[----:B------:R-:W-:Y:S04]  /*72e00*/  STL [R1+0x1e98], R13 ;  /* 0x001e980d01007387 */ /* 0x000fe80000100800 */
[----:B------:R-:W-:Y:S04]  /*72e10*/  STL [R1+0x1e9c], R14 ;  /* 0x001e9c0e01007387 */ /* 0x000fe80000100800 */
[----:B------:R-:W-:Y:S04]  /*72e20*/  STL [R1+0x1ea0], R15 ;  /* 0x001ea00f01007387 */ /* 0x000fe80000100800 */
[----:B------:R0:W-:Y:S04]  /*72e30*/  STL [R1+0x2f0], R8 ;  /* 0x0002f00801007387 */ /* 0x0001e80000100800 */
[----:B------:R1:W-:Y:S04]  /*72e40*/  STL [R1+0x2f4], R5 ;  /* 0x0002f40501007387 */ /* 0x0003e80000100800 */
[----:B------:R2:W-:Y:S01]  /*72e50*/  STL [R1+0x2f8], R4 ;  /* 0x0002f80401007387 */ /* 0x0005e20000100800 */
[----:B0-----:R-:W-:-:S02]  /*72e60*/  LOP3.LUT R8, R0, 0x158, R29, 0xfe, !PT ;  /* 0x0000015800087812 */ /* 0x001fc400078efe1d */
        /* <DEDUP_REMOVED lines=37> */
[----:B------:R-:W-:Y:S01]  /*730c0*/  STL [R1+0x344], R8 ;  /* 0x0003440801007387 */ /* 0x000fe20000100800 */
[----:B--2---:R-:W-:-:S03]  /*730d0*/  LOP3.LUT R4, R0, 0x180, R29, 0xfe, !PT ;  /* 0x0000018000047812 */ /* 0x004fc600078efe1d */
[----:B------:R0:W-:Y:S01]  /*730e0*/  STL [R1+0x348], R5 ;  /* 0x0003480501007387 */ /* 0x0001e20000100800 */
[----:B------:R-:W-:-:S03]  /*730f0*/  IMAD.MOV.U32 R9, RZ, RZ, R18 ;  /* 0x000000ffff097224 */ /* 0x000fc600078e0012 */
[----:B------:R1:W-:Y:S01]  /*73100*/  STL [R1+0x34c], R4 ;  /* 0x00034c0401007387 */ /* 0x0003e20000100800 */
[C-C-:B------:R-:W-:Y:S01]  /*73110*/  LOP3.LUT R18, R0.reuse, 0x186, R29.reuse, 0xfe, !PT ;  /* 0x0000018600127812 */ /* 0x140fe200078efe1d */
[----:B0-----:R-:W-:Y:S01]  /*73120*/  IMAD.MOV.U32 R5, RZ, RZ, R16 ;  /* 0x000000ffff057224 */ /* 0x001fe200078e0010 */
[C---:B------:R-:W-:Y:S01]  /*73130*/  LOP3.LUT R16, R0.reuse, 0x182, R29, 0xfe, !PT ;  /* 0x0000018200107812 */ /* 0x040fe200078efe1d */
[----:B-1----:R-:W-:Y:S01]  /*73140*/  IMAD.MOV.U32 R4, RZ, RZ, R17 ;  /* 0x000000ffff047224 */ /* 0x002fe200078e0011 */
[C-C-:B------:R-:W-:Y:S02]  /*73150*/  LOP3.LUT R17, R0.reuse, 0x184, R29.reuse, 0xfe, !PT ;  /* 0x0000018400117812 */ /* 0x140fe400078efe1d */
[C-C-:B------:R-:W-:Y:S01]  /*73160*/  LOP3.LUT R14, R0.reuse, 0x192, R29.reuse, 0xfe, !PT ;  /* 0x00000192000e7812 */ /* 0x140fe200078efe1d */
[----:B------:R-:W-:Y:S01]  /*73170*/  STL [R1+0x1ea4], R16 ;  /* 0x001ea41001007387 */ /* 0x000fe20000100800 */
[----:B------:R-:W-:-:S03]  /*73180*/  LOP3.LUT R13, R0, 0x194, R29, 0xfe, !PT ;  /* 0x00000194000d7812 */ /* 0x000fc600078efe1d */
[----:B------:R-:W-:Y:S01]  /*73190*/  STL [R1+0x1ea8], R17 ;  /* 0x001ea81101007387 */ /* 0x000fe20000100800 */
[----:B------:R-:W-:-:S03]  /*731a0*/  LOP3.LUT R12, R0, 0x196, R29, 0xfe, !PT ;  /* 0x00000196000c7812 */ /* 0x000fc600078efe1d */
[----:B------:R-:W-:Y:S04]  /*731b0*/  STL [R1+0x1eac], R18 ;  /* 0x001eac1201007387 */ /* 0x000fe80000100800 */
        /* <DEDUP_REMOVED lines=9> */
[----:B------:R1:W-:Y:S01]  /*73250*/  STL [R1+0x384], R12 ;  /* 0x0003840c01007387 */ /* 0x0003e20000100800 */
[----:B------:R-:W-:-:S03]  /*73260*/  IMAD.MOV.U32 R11, RZ, RZ, R21 ;  /* 0x000000ffff0b7224 */ /* 0x000fc600078e0015 */
[----:B------:R2:W-:Y:S01]  /*73270*/  STL [R1+0x388], R14 ;  /* 0x0003880e01007387 */ /* 0x0005e20000100800 */
[C-C-:B0-----:R-:W-:Y:S02]  /*73280*/  LOP3.LUT R13, R0.reuse, 0x1a0, R29.reuse, 0xfe, !PT ;  /* 0x000001a0000d7812 */ /* 0x141fe400078efe1d */
[----:B-1----:R-:W-:-:S03]  /*73290*/  LOP3.LUT R12, R0, 0x1a2, R29, 0xfe, !PT ;  /* 0x000001a2000c7812 */ /* 0x002fc600078efe1d */
[----:B------:R0:W-:Y:S01]  /*732a0*/  STL [R1+0x38c], R13 ;  /* 0x00038c0d01007387 */ /* 0x0001e20000100800 */
[----:B--2---:R-:W-:-:S03]  /*732b0*/  LOP3.LUT R14, R0, 0x1a4, R29, 0xfe, !PT ;  /* 0x000001a4000e7812 */ /* 0x004fc600078efe1d */
[----:B------:R1:W-:Y:S04]  /*732c0*/  STL [R1+0x390], R12 ;  /* 0x0003900c01007387 */ /* 0x0003e80000100800 */
[----:B------:R2:W-:Y:S01]  /*732d0*/  STL [R1+0x394], R14 ;  /* 0x0003940e01007387 */ /* 0x0005e20000100800 */
[C---:B0-----:R-:W-:Y:S01]  /*732e0*/  LOP3.LUT R13, R0.reuse, 0x1a6, R29, 0xfe, !PT ;  /* 0x000001a6000d7812 */ /* 0x041fe200078efe1d */
[----:B-1----:R-:W-:Y:S01]  /*732f0*/  IMAD.MOV.U32 R12, RZ, RZ, R11 ;  /* 0x000000ffff0c7224 */ /* 0x002fe200078e000b */
[----:B------:R-:W-:-:S03]  /*73300*/  LOP3.LUT R11, R0, 0x1aa, R29, 0xfe, !PT ;  /* 0x000001aa000b7812 */ /* 0x000fc600078efe1d */
[----:B------:R0:W-:Y:S01]  /*73310*/  STL [R1+0x398], R13 ;  /* 0x0003980d01007387 */ /* 0x0001e20000100800 */
[----:B--2---:R-:W-:-:S05]  /*73320*/  LOP3.LUT R14, R0, 0x1a8, R29, 0xfe, !PT ;  /* 0x000001a8000e7812 */ /* 0x004fca00078efe1d */
[----:B------:R-:W-:Y:S01]  /*73330*/  STL [R1+0x39c], R14 ;  /* 0x00039c0e01007387 */ /* 0x000fe20000100800 */
[----:B0-----:R-:W-:-:S03]  /*73340*/  LOP3.LUT R13, R0, 0x1ac, R29, 0xfe, !PT ;  /* 0x000001ac000d7812 */ /* 0x001fc600078efe1d */
[----:B------:R0:W-:Y:S04]  /*73350*/  STL [R1+0x3a0], R11 ;  /* 0x0003a00b01007387 */ /* 0x0001e80000100800 */
[----:B------:R1:W-:Y:S01]  /*73360*/  STL [R1+0x3a4], R13 ;  /* 0x0003a40d01007387 */ /* 0x0003e20000100800 */
[C-C-:B0-----:R-:W-:Y:S02]  /*73370*/  LOP3.LUT R11, R0.reuse, 0x1ae, R29.reuse, 0xfe, !PT ;  /* 0x000001ae000b7812 */ /* 0x141fe400078efe1d */
[----:B-1----:R-:W-:-:S03]  /*73380*/  LOP3.LUT R13, R0, 0x1b0, R29, 0xfe, !PT ;  /* 0x000001b0000d7812 */ /* 0x002fc600078efe1d */
[----:B------:R0:W-:Y:S01]  /*73390*/  STL [R1+0x3a8], R11 ;  /* 0x0003a80b01007387 */ /* 0x0001e20000100800 */
[----:B------:R-:W-:-:S03]  /*733a0*/  LOP3.LUT R14, R0, 0x1b2, R29, 0xfe, !PT ;  /* 0x000001b2000e7812 */ /* 0x000fc600078efe1d */
        /* <DEDUP_REMOVED lines=8> */
[----:B------:R-:W-:Y:S01]  /*73430*/  STL [R1+0x3bc], R14 ;  /* 0x0003bc0e01007387 */ /* 0x000fe20000100800 */
[----:B--2---:R-:W-:-:S03]  /*73440*/  LOP3.LUT R13, R0, 0x1bc, R29, 0xfe, !PT ;  /* 0x000001bc000d7812 */ /* 0x004fc600078efe1d */
[----:B------:R0:W-:Y:S04]  /*73450*/  STL [R1+0x3c0], R11 ;  /* 0x0003c00b01007387 */ /* 0x0001e80000100800 */
[----:B------:R1:W-:Y:S01]  /*73460*/  STL [R1+0x3c4], R13 ;  /* 0x0003c40d01007387 */ /* 0x0003e20000100800 */
[C-C-:B0-----:R-:W-:Y:S02]  /*73470*/  LOP3.LUT R11, R0.reuse, 0x1be, R29.reuse, 0xfe, !PT ;  /* 0x000001be000b7812 */ /* 0x141fe400078efe1d */
[----:B-1----:R-:W-:-:S03]  /*73480*/  LOP3.LUT R13, R0, 0x1c0, R29, 0xfe, !PT ;  /* 0x000001c0000d7812 */ /* 0x002fc600078efe1d */
[----:B------:R0:W-:Y:S01]  /*73490*/  STL [R1+0x3cc], R11 ;  /* 0x0003cc0b01007387 */ /* 0x0001e20000100800 */
[----:B------:R-:W-:-:S03]  /*734a0*/  LOP3.LUT R14, R0, 0x1c4, R29, 0xfe, !PT ;  /* 0x000001c4000e7812 */ /* 0x000fc600078efe1d */
[----:B------:R1:W-:Y:S01]  /*734b0*/  STL [R1+0x3d0], R13 ;  /* 0x0003d00d01007387 */ /* 0x0003e20000100800 */
[C-C-:B0-----:R-:W-:Y:S02]  /*734c0*/  LOP3.LUT R11, R0.reuse, 0x1c2, R29.reuse, 0xfe, !PT ;  /* 0x000001c2000b7812 */ /* 0x141fe400078efe1d */
[----:B-1----:R-:W-:-:S03]  /*734d0*/  LOP3.LUT R13, R0, 0x1c6, R29, 0xfe, !PT ;  /* 0x000001c6000d7812 */ /* 0x002fc600078efe1d */
[----:B------:R0:W-:Y:S04]  /*734e0*/  STL [R1+0x3d4], R11 ;  /* 0x0003d40b01007387 */ /* 0x0001e80000100800 */
        /* <DEDUP_REMOVED lines=13> */
[----:B------:R-:W-:-:S03]  /*735c0*/  IMAD.MOV.U32 R10, RZ, RZ, R20 ;  /* 0x000000ffff0a7224 */ /* 0x000fc600078e0014 */
[----:B------:R2:W-:Y:S01]  /*735d0*/  STL [R1+0x3fc], R13 ;  /* 0x0003fc0d01007387 */ /* 0x0005e20000100800 */
[C-C-:B0-----:R-:W-:Y:S02]  /*735e0*/  LOP3.LUT R11, R0.reuse, 0x22, R29.reuse, 0xfe, !PT ;  /* 0x00000022000b7812 */ /* 0x141fe400078efe1d */
[C-C-:B-1----:R-:W-:Y:S02]  /*735f0*/  LOP3.LUT R14, R0.reuse, 0x1d4, R29.reuse, 0xfe, !PT ;  /* 0x000001d4000e7812 */ /* 0x142fe400078efe1d */
[----:B--2---:R-:W-:-:S03]  /*73600*/  LOP3.LUT R13, R0, 0x1d6, R29, 0xfe, !PT ;  /* 0x000001d6000d7812 */ /* 0x004fc600078efe1d */
[----:B------:R0:W-:Y:S04]  /*73610*/  STL [R1+0x400], R14 ;  /* 0x0004000e01007387 */ /* 0x0001e80000100800 */
[----:B------:R1:W-:Y:S01]  /*73620*/  STL [R1+0x404], R13 ;  /* 0x0004040d01007387 */ /* 0x0003e20000100800 */
[----:B0-----:R-:W-:Y:S02]  /*73630*/  IMAD.MOV.U32 R14, RZ, RZ, R11 ;  /* 0x000000ffff0e7224 */ /* 0x001fe400078e000b */
[----:B------:R-:W-:Y:S01]  /*73640*/  IMAD.MOV.U32 R11, RZ, RZ, R10 ;  /* 0x000000ffff0b7224 */ /* 0x000fe200078e000a */
[C-C-:B------:R-:W-:Y:S02]  /*73650*/  LOP3.LUT R10, R0.reuse, 0x1da, R29.reuse, 0xfe, !PT ;  /* 0x000001da000a7812 */ /* 0x140fe400078efe1d */
[C-C-:B-1----:R-:W-:Y:S01]  /*73660*/  LOP3.LUT R13, R0.reuse, 0x1d8, R29.reuse, 0xfe, !PT ;  /* 0x000001d8000d7812 */ /* 0x142fe200078efe1d */
[----:B------:R-:W-:Y:S01]  /*73670*/  IMAD.MOV.U32 R15, RZ, RZ, R12 ;  /* 0x000000ffff0f7224 */ /* 0x000fe200078e000c */
[----:B------:R-:W-:-:S03]  /*73680*/  LOP3.LUT R12, R0, 0x1dc, R29, 0xfe, !PT ;  /* 0x000001dc000c7812 */ /* 0x000fc600078efe1d */
[----:B------:R-:W-:Y:S04]  /*73690*/  STL [R1+0x408], R13 ;  /* 0x0004080d01007387 */ /* 0x000fe80000100800 */
[----:B------:R0:W-:Y:S01]  /*736a0*/  STL [R1+0x40c], R10 ;  /* 0x00040c0a01007387 */ /* 0x0001e20000100800 */
[----:B------:R-:W-:-:S03]  /*736b0*/  LOP3.LUT R16, R0, 0x1e0, R29, 0xfe, !PT ;  /* 0x000001e000107812 */ /* 0x000fc600078efe1d */
[----:B------:R1:W-:Y:S01]  /*736c0*/  STL [R1+0x410], R12 ;  /* 0x0004100c01007387 */ /* 0x0003e20000100800 */
[----:B0-----:R-:W-:-:S05]  /*736d0*/  LOP3.LUT R10, R0, 0x1de, R29, 0xfe, !PT ;  /* 0x000001de000a7812 */ /* 0x001fca00078efe1d */
[----:B------:R0:W-:Y:S01]  /*736e0*/  STL [R1+0x414], R10 ;  /* 0x0004140a01007387 */ /* 0x0001e20000100800 */
[----:B-1----:R-:W-:-:S03]  /*736f0*/  LOP3.LUT R12, R0, 0x1e4, R29, 0xfe, !PT ;  /* 0x000001e4000c7812 */ /* 0x002fc600078efe1d */
[----:B------:R-:W-:Y:S01]  /*73700*/  STL [R1+0x418], R16 ;  /* 0x0004181001007387 */ /* 0x000fe20000100800 */
[----:B0-----:R-:W-:-:S05]  /*73710*/  LOP3.LUT R10, R0, 0x1e2, R29, 0xfe, !PT ;  /* 0x000001e2000a7812 */ /* 0x001fca00078efe1d */
[----:B------:R0:W-:Y:S04]  /*73720*/  STL [R1+0x41c], R10 ;  /* 0x00041c0a01007387 */ /* 0x0001e80000100800 */
[----:B------:R1:W-:Y:S01]  /*73730*/  STL [R1+0x420], R12 ;  /* 0x0004200c01007387 */ /* 0x0003e20000100800 */
[C-C-:B0-----:R-:W-:Y:S02]  /*73740*/  LOP3.LUT R10, R0.reuse, 0x1e6, R29.reuse, 0xfe, !PT ;  /* 0x000001e6000a7812 */ /* 0x141fe400078efe1d */
[----:B-1----:R-:W-:-:S03]  /*73750*/  LOP3.LUT R12, R0, 0x1e8, R29, 0xfe, !PT ;  /* 0x000001e8000c7812 */ /* 0x002fc600078efe1d */
[----:B------:R0:W-:Y:S01]  /*73760*/  STL [R1+0x424], R10 ;  /* 0x0004240a01007387 */ /* 0x0001e20000100800 */
[----:B------:R-:W-:-:S03]  /*73770*/  LOP3.LUT R16, R0, 0x1ea, R29, 0xfe, !PT ;  /* 0x000001ea00107812 */ /* 0x000fc600078efe1d */
[----:B------:R1:W-:Y:S01]  /*73780*/  STL [R1+0x428], R12 ;  /* 0x0004280c01007387 */ /* 0x0003e20000100800 */
[----:B0-----:R-:W-:Y:S02]  /*73790*/  IMAD.MOV.U32 R10, RZ, RZ, R9 ;  /* 0x000000ffff0a7224 */ /* 0x001fe400078e0009 */
[----:B------:R-:W-:Y:S01]  /*737a0*/  IMAD.MOV.U32 R9, RZ, RZ, R4 ;  /* 0x000000ffff097224 */ /* 0x000fe200078e0004 */
[C-C-:B-1----:R-:W-:Y:S02]  /*737b0*/  LOP3.LUT R12, R0.reuse, 0x1ec, R29.reuse, 0xfe, !PT ;  /* 0x000001ec000c7812 */ /* 0x142fe400078efe1d */
[C-C-:B------:R-:W-:Y:S01]  /*737c0*/  LOP3.LUT R4, R0.reuse, 0x1ee, R29.reuse, 0xfe, !PT ;  /* 0x000001ee00047812 */ /* 0x140fe200078efe1d */
[----:B------:R0:W-:Y:S01]  /*737d0*/  STL [R1+0x42c], R16 ;  /* 0x00042c1001007387 */ /* 0x0001e20000100800 */
[----:B------:R-:W-:-:S03]  /*737e0*/  LOP3.LUT R28, R0, 0x20, R29, 0xfe, !PT ;  /* 0x00000020001c7812 */ /* 0x000fc600078efe1d */
[----:B------:R1:W-:Y:S04]  /*737f0*/  STL [R1+0x430], R12 ;  /* 0x0004300c01007387 */ /* 0x0003e80000100800 */
[----:B------:R2:W-:Y:S01]  /*73800*/  STL [R1+0x434], R4 ;  /* 0x0004340401007387 */ /* 0x0005e20000100800 */
[C-C-:B0-----:R-:W-:Y:S02]  /*73810*/  LOP3.LUT R16, R0.reuse, 0x1f0, R29.reuse, 0xfe, !PT ;  /* 0x000001f000107812 */ /* 0x141fe400078efe1d */
[----:B-1----:R-:W-:-:S03]  /*73820*/  LOP3.LUT R12, R0, 0x1f2, R29, 0xfe, !PT ;  /* 0x000001f2000c7812 */ /* 0x002fc600078efe1d */
[----:B------:R-:W-:Y:S01]  /*73830*/  STL [R1+0x438], R16 ;  /* 0x0004381001007387 */ /* 0x000fe20000100800 */
[C---:B--2---:R-:W-:Y:S01]  /*73840*/  LOP3.LUT R4, R0.reuse, 0x1f4, R29, 0xfe, !PT ;  /* 0x000001f400047812 */ /* 0x044fe200078efe1d */
[----:B------:R-:W-:Y:S02]  /*73850*/  IMAD.MOV.U32 R8, RZ, RZ, R19 ;  /* 0x000000ffff087224 */ /* 0x000fe400078e0013 */
[----:B------:R0:W-:Y:S01]  /*73860*/  STL [R1+0x43c], R12 ;  /* 0x00043c0c01007387 */ /* 0x0001e20000100800 */
[--C-:B------:R-:W-:Y:S02]  /*73870*/  LOP3.LUT R17, R0, 0x1f6, R29.reuse, 0xfe, !PT ;  /* 0x000001f600117812 */ /* 0x100fe400078efe1d */
[----:B------:R-:W-:Y:S01]  /*73880*/  ISETP.LT.AND P4, PT, R28, UR25, !P0 ;  /* 0x000000191c007c0c */ /* 0x000fe2000c781270 */
[----:B------:R1:W-:Y:S01]  /*73890*/  STL [R1+0x440], R4 ;  /* 0x0004400401007387 */ /* 0x0003e20000100800 */
[----:B------:R-:W-:Y:S01]  /*738a0*/  IMAD.MOV.U32 R13, RZ, RZ, R8 ;  /* 0x000000ffff0d7224 */ /* 0x000fe200078e0008 */
[--C-:B------:R-:W-:Y:S01]  /*738b0*/  LOP3.LUT R25, R0, 0x2a, R29.reuse, 0xfe, !PT ;  /* 0x0000002a00197812 */ /* 0x100fe200078efe1d */
[----:B0-----:R-:W-:Y:S01]  /*738c0*/  IMAD R12, R28, UR4, RZ ;  /* 0x000000041c0c7c24 */ /* 0x001fe2000f8e02ff */
[----:B------:R-:W-:-:S02]  /*738d0*/  LOP3.LUT R26, R0, 0x2c, R29, 0xfe, !PT ;  /* 0x0000002c001a7812 */ /* 0x000fc400078efe1d */
[C-C-:B-1----:R-:W-:Y:S02]  /*738e0*/  LOP3.LUT R4, R0.reuse, 0x1f8, R29.reuse, 0xfe, !PT ;  /* 0x000001f800047812 */ /* 0x142fe400078efe1d */
[C-C-:B------:R-:W-:Y:S02]  /*738f0*/  LOP3.LUT R27, R0.reuse, 0x2e, R29.reuse, 0xfe, !PT ;  /* 0x0000002e001b7812 */ /* 0x140fe400078efe1d */
[C-C-:B------:R-:W-:Y:S02]  /*73900*/  LOP3.LUT R6, R0.reuse, 0x46, R29.reuse, 0xfe, !PT ;  /* 0x0000004600067812 */ /* 0x140fe400078efe1d */
[C-C-:B------:R-:W-:Y:S02]  /*73910*/  LOP3.LUT R7, R0.reuse, 0x48, R29.reuse, 0xfe, !PT ;  /* 0x0000004800077812 */ /* 0x140fe400078efe1d */
[C-C-:B------:R-:W-:Y:S02]  /*73920*/  LOP3.LUT R19, R0.reuse, 0x188, R29.reuse, 0xfe, !PT ;  /* 0x0000018800137812 */ /* 0x140fe400078efe1d */
[----:B------:R-:W-:-:S02]  /*73930*/  LOP3.LUT R20, R0, 0x18a, R29, 0xfe, !PT ;  /* 0x0000018a00147812 */ /* 0x000fc400078efe1d */
[C-C-:B------:R-:W-:Y:S02]  /*73940*/  LOP3.LUT R21, R0.reuse, 0x18c, R29.reuse, 0xfe, !PT ;  /* 0x0000018c00157812 */ /* 0x140fe400078efe1d */
[C-C-:B------:R-:W-:Y:S02]  /*73950*/  LOP3.LUT R23, R0.reuse, 0x190, R29.reuse, 0xfe, !PT ;  /* 0x0000019000177812 */ /* 0x140fe400078efe1d */
[C-C-:B------:R-:W-:Y:S01]  /*73960*/  LOP3.LUT R16, R0.reuse, 0x1fa, R29.reuse, 0xfe, !PT ;  /* 0x000001fa00107812 */ /* 0x140fe200078efe1d */
[----:B------:R-:W-:Y:S01]  /*73970*/  STL [R1+0x3c8], R17 ;  /* 0x0003c81101007387 */ /* 0x000fe20000100800 */
[C-C-:B------:R-:W-:Y:S01]  /*73980*/  LOP3.LUT R8, R0.reuse, 0x24, R29.reuse, 0xfe, !PT ;  /* 0x0000002400087812 */ /* 0x140fe200078efe1d */
[----:B------:R-:W0:Y:S01]  /*73990*/  LDCU UR4, c[0x0][0x3b8] ;  /* 0x00007700ff0477ac */ /* 0x000e220008000800 */
[----:B------:R-:W-:Y:S02]  /*739a0*/  LOP3.LUT R0, R0, 0x1fc, R29, 0xfe, !PT ;  /* 0x000001fc00007812 */ /* 0x000fe400078efe1d */
[C---:B------:R-:W-:Y:S01]  /*739b0*/  IADD3 R28, P2, PT, R12.reuse, R2, RZ ;  /* 0x000000020c1c7210 */ /* 0x040fe20007f5e0ff */
[----:B------:R1:W-:Y:S03]  /*739c0*/  STL [R1+0x3dc], R4 ;  /* 0x0003dc0401007387 */ /* 0x0003e60000100800 */
[----:B------:R-:W-:-:S02]  /*739d0*/  LEA.HI.X.SX32 R29, R12, R3, 0x1, P2 ;  /* 0x000000030c1d7211 */ /* 0x000fc400010f0eff */
[----:B------:R-:W-:Y:S01]  /*739e0*/  PRMT R12, R11, 0x7772, RZ ;  /* 0x000077720b0c7816 */ /* 0x000fe200000000ff */
[----:B-1----:R-:W2:Y:S04]  /*739f0*/  LDL.LU R4, [R1+0x20] ;  /* 0x0000200001047983 */ /* 0x002ea80000300800 */
[----:B------:R-:W-:Y:S01]  /*73a00*/  STL [R1+0x3e0], R16 ;  /* 0x0003e01001007387 */ /* 0x000fe20000100800 */
[----:B------:R-:W-:-:S03]  /*73a10*/  ISETP.LT.AND P3, PT, R14, UR26, !P0 ;  /* 0x0000001a0e007c0c */ /* 0x000fc6000c761270 */
[----:B------:R1:W-:Y:S04]  /*73a20*/  STL [R1+0x2cc], R0 ;  /* 0x0002cc0001007387 */ /* 0x0003e80000100800 */
[----:B------:R0:W-:Y:S01]  /*73a30*/  @P4 STG.E.U8 desc[UR10][R28.64], R12 ;  /* 0x0000000c1c004986 */ /* 0x0001e2000c10110a */
[----:B-1----:R-:W-:Y:S01]  /*73a40*/  IMAD R0, R14, UR7, RZ ;  /* 0x000000070e007c24 */ /* 0x002fe2000f8e02ff */
[----:B------:R-:W-:Y:S01]  /*73a50*/  ISETP.LT.AND P5, PT, R8, UR16, !P0 ;  /* 0x0000001008007c0c */ /* 0x000fe2000c7a1270 */
[----:B------:R-:W1:Y:S03]  /*73a60*/  LDCU UR7, c[0x0][0x3b8] ;  /* 0x00007700ff0777ac */ /* 0x000e660008000800 */
[----:B0-----:R-:W-:Y:S01]  /*73a70*/  IADD3 R28, P4, PT, R0, R2, RZ ;  /* 0x00000002001c7210 */ /* 0x001fe20007f9e0ff */
[----:B------:R-:W-:Y:S01]  /*73a80*/  IMAD R8, R8, UR8, RZ ;  /* 0x0000000808087c24 */ /* 0x000fe2000f8e02ff */
[----:B------:R-:W-:Y:S01]  /*73a90*/  ISETP.LT.AND P2, PT, R13, UR23, !P0 ;  /* 0x000000170d007c0c */ /* 0x000fe2000c741270 */
[----:B------:R-:W0:Y:S01]  /*73aa0*/  LDCU UR23, c[0x0][0x39c] ;  /* 0x00007380ff1777ac */ /* 0x000e220008000800 */
[----:B------:R-:W-:-:S02]  /*73ab0*/  LEA.HI.X.SX32 R29, R0, R3, 0x1, P4 ;  /* 0x00000003001d7211 */ /* 0x000fc400020f0eff */
[----:B------:R-:W-:Y:S01]  /*73ac0*/  PRMT R0, R10, 0x7772, RZ ;  /* 0x000077720a007816 */ /* 0x000fe200000000ff */
[----:B------:R-:W0:Y:S01]  /*73ad0*/  LDCU UR16, c[0x0][0x39c] ;  /* 0x00007380ff1077ac */ /* 0x000e220008000800 */
[----:B------:R-:W-:-:S03]  /*73ae0*/  ISETP.LT.AND P4, PT, R24, UR17, !P0 ;  /* 0x0000001118007c0c */ /* 0x000fc6000c781270 */
[----:B------:R1:W-:Y:S01]  /*73af0*/  @P3 STG.E.U8 desc[UR10][R28.64], R0 ;  /* 0x000000001c003986 */ /* 0x0003e2000c10110a */
[----:B------:R-:W-:Y:S01]  /*73b00*/  PRMT R18, R11, 0x7773, RZ ;  /* 0x000077730b127816 */ /* 0x000fe200000000ff */
[----:B------:R-:W0:Y:S01]  /*73b10*/  LDCU UR8, c[0x0][0x3b8] ;  /* 0x00007700ff0877ac */ /* 0x000e220008000800 */
[----:B-1----:R-:W-:Y:S01]  /*73b20*/  IMAD R0, R24, UR9, RZ ;  /* 0x0000000918007c24 */ /* 0x002fe2000f8e02ff */
[CC--:B------:R-:W-:Y:S01]  /*73b30*/  IADD3 R28, P3, PT, R8.reuse, R2.reuse, RZ ;  /* 0x00000002081c7210 */ /* 0x0c0fe20007f7e0ff */
[----:B------:R-:W3:Y:S01]  /*73b40*/  LDL.LU R24, [R1+0x1ed4] ;  /* 0x001ed40001187983 */ /* 0x000ee20000300800 */
[----:B------:R-:W-:Y:S01]  /*73b50*/  PRMT R11, R9, 0x7773, RZ ;  /* 0x00007773090b7816 */ /* 0x000fe200000000ff */
[----:B------:R-:W1:Y:S01]  /*73b60*/  LDCU UR9, c[0x0][0x3b8] ;  /* 0x00007700ff0977ac */ /* 0x000e620008000800 */
[----:B------:R-:W-:Y:S02]  /*73b70*/  LEA.HI.X.SX32 R29, R8, R3, 0x1, P3 ;  /* 0x00000003081d7211 */ /* 0x000fe400018f0eff */
[----:B------:R-:W-:-:S02]  /*73b80*/  IADD3 R8, P6, PT, R0, R2, RZ ;  /* 0x0000000200087210 */ /* 0x000fc40007fde0ff */
[----:B------:R-:W-:Y:S02]  /*73b90*/  PRMT R12, R9, 0x7772, RZ ;  /* 0x00007772090c7816 */ /* 0x000fe400000000ff */
[C---:B------:R-:W-:Y:S02]  /*73ba0*/  PRMT R13, R5.reuse, 0x7773, RZ ;  /* 0x00007773050d7816 */ /* 0x040fe400000000ff */
[----:B------:R-:W-:Y:S02]  /*73bb0*/  PRMT R14, R10, 0x7773, RZ ;  /* 0x000077730a0e7816 */ /* 0x000fe400000000ff */
[----:B------:R-:W-:Y:S01]  /*73bc0*/  PRMT R5, R5, 0x7772, RZ ;  /* 0x0000777205057816 */ /* 0x000fe200000000ff */
[----:B------:R-:W3:Y:S01]  /*73bd0*/  LDL.LU R10, [R1+0x30] ;  /* 0x00003000010a7983 */ /* 0x000ee20000300800 */
[----:B------:R-:W-:Y:S01]  /*73be0*/  LEA.HI.X.SX32 R9, R0, R3, 0x1, P6 ;  /* 0x0000000300097211 */ /* 0x000fe200030f0eff */
[C---:B------:R-:W-:Y:S01]  /*73bf0*/  IMAD R0, R25.reuse, UR14, RZ ;  /* 0x0000000e19007c24 */ /* 0x040fe2000f8e02ff */
[----:B----4-:R-:W-:Y:S01]  /*73c00*/  ISETP.LT.AND P6, PT, R25, UR19, !P0 ;  /* 0x0000001319007c0c */ /* 0x010fe2000c7c1270 */
[----:B------:R-:W-:Y:S01]  /*73c10*/  @P5 STG.E.U8 desc[UR10][R28.64], R12 ;  /* 0x0000000c1c005986 */ /* 0x000fe2000c10110a */
[----:B------:R-:W-:Y:S01]  /*73c20*/  ISETP.LT.AND P1, PT, R15, UR38, !P0 ;  /* 0x000000260f007c0c */ /* 0x000fe2000c721270 */
[----:B------:R-:W4:Y:S02]  /*73c30*/  LDCU UR14, c[0x0][0x39c] ;  /* 0x00007380ff0e77ac */ /* 0x000f240008000800 */
[----:B------:R-:W4:Y:S04]  /*73c40*/  LDL.LU R25, [R1+0x1ed0] ;  /* 0x001ed00001197983 */ /* 0x000f280000300800 */
[----:B------:R0:W-:Y:S01]  /*73c50*/  @P4 STG.E.U8 desc[UR10][R8.64], R5 ;  /* 0x0000000508004986 */ /* 0x0001e2000c10110a */
[----:B------:R-:W-:-:S03]  /*73c60*/  ISETP.LT.AND P4, PT, R26, UR20, !P0 ;  /* 0x000000141a007c0c */ /* 0x000fc6000c781270 */
[----:B0-----:R-:W4:Y:S01]  /*73c70*/  LDL.LU R8, [R1+0x60] ;  /* 0x0000600001087983 */ /* 0x001f220000300800 */
[----:B------:R-:W-:Y:S01]  /*73c80*/  IMAD R9, R26, UR15, RZ ;  /* 0x0000000f1a097c24 */ /* 0x000fe2000f8e02ff */
[----:B------:R-:W0:Y:S02]  /*73c90*/  LDCU UR15, c[0x0][0x39c] ;  /* 0x00007380ff0f77ac */ /* 0x000e240008000800 */
[----:B------:R-:W4:Y:S04]  /*73ca0*/  LDL.LU R16, [R1+0x64] ;  /* 0x0000640001107983 */ /* 0x000f280000300800 */
[----:B------:R-:W4:Y:S01]  /*73cb0*/  LDL.LU R26, [R1+0x1ecc] ;  /* 0x001ecc00011a7983 */ /* 0x000f220000300800 */
[C---:B--2---:R-:W-:Y:S01]  /*73cc0*/  ISETP.LT.AND P3, PT, R4.reuse, UR18, !P0 ;  /* 0x0000001204007c0c */ /* 0x044fe2000c761270 */
[----:B------:R-:W-:Y:S01]  /*73cd0*/  IMAD R4, R4, UR13, RZ ;  /* 0x0000000d04047c24 */ /* 0x000fe2000f8e02ff */
[----:B------:R-:W2:Y:S04]  /*73ce0*/  LDCU UR13, c[0x0][0x39c] ;  /* 0x00007380ff0d77ac */ /* 0x000ea80008000800 */
[----:B------:R-:W-:-:S04]  /*73cf0*/  IADD3 R28, P5, PT, R4, R2, RZ ;  /* 0x00000002041c7210 */ /* 0x000fc80007fbe0ff */
[----:B------:R-:W-:Y:S02]  /*73d00*/  LEA.HI.X.SX32 R29, R4, R3, 0x1, P5 ;  /* 0x00000003041d7211 */ /* 0x000fe400028f0eff */
[----:B---3--:R-:W-:-:S05]  /*73d10*/  PRMT R4, R24, 0x7772, RZ ;  /* 0x0000777218047816 */ /* 0x008fca00000000ff */
[----:B------:R3:W-:Y:S02]  /*73d20*/  @P3 STG.E.U8 desc[UR10][R28.64], R4 ;  /* 0x000000041c003986 */ /* 0x0007e4000c10110a */
[----:B---3--:R-:W-:-:S04]  /*73d30*/  IADD3 R28, P3, PT, R0, R2, RZ ;  /* 0x00000002001c7210 */ /* 0x008fc80007f7e0ff */
[-C--:B------:R-:W-:Y:S01]  /*73d40*/  LEA.HI.X.SX32 R29, R0, R3.reuse, 0x1, P3 ;  /* 0x00000003001d7211 */ /* 0x080fe200018f0eff */
[C---:B------:R-:W-:Y:S01]  /*73d50*/  IMAD R0, R27.reuse, UR5, RZ ;  /* 0x000000051b007c24 */ /* 0x040fe2000f8e02ff */
[----:B------:R-:W-:Y:S01]  /*73d60*/  ISETP.LT.AND P3, PT, R27, UR21, !P0 ;  /* 0x000000151b007c0c */ /* 0x000fe2000c761270 */
[C---:B------:R-:W-:Y:S01]  /*73d70*/  IMAD R17, R10.reuse, UR6, RZ ;  /* 0x000000060a117c24 */ /* 0x040fe2000f8e02ff */
[----:B------:R-:W3:Y:S01]  /*73d80*/  LDL.LU R27, [R1+0x1ec8] ;  /* 0x001ec800011b7983 */ /* 0x000ee20000300800 */
[C---:B------:R-:W-:Y:S01]  /*73d90*/  IADD3 R4, P5, PT, R9.reuse, R2, RZ ;  /* 0x0000000209047210 */ /* 0x040fe20007fbe0ff */
[----:B------:R-:W0:Y:S02]  /*73da0*/  LDCU UR5, c[0x0][0x3b8] ;  /* 0x00007700ff0577ac */ /* 0x000e240008000800 */
[----:B------:R-:W2:Y:S01]  /*73db0*/  LDL.LU R15, [R1+0x68] ;  /* 0x00006800010f7983 */ /* 0x000ea20000300800 */
[----:B------:R-:W-:Y:S01]  /*73dc0*/  LEA.HI.X.SX32 R5, R9, R3, 0x1, P5 ;  /* 0x0000000309057211 */ /* 0x000fe200028f0eff */
[----:B------:R-:W0:Y:S01]  /*73dd0*/  LDCU UR6, c[0x0][0x3b8] ;  /* 0x00007700ff0677ac */ /* 0x000e220008000800 */
[----:B----4-:R-:W-:Y:S01]  /*73de0*/  PRMT R12, R25, 0x7772, RZ ;  /* 0x00007772190c7816 */ /* 0x010fe200000000ff */
[----:B------:R-:W4:Y:S01]  /*73df0*/  LDL.LU R9, [R1+0x6c] ;  /* 0x00006c0001097983 */ /* 0x000f220000300800 */
[----:B------:R-:W-:-:S03]  /*73e00*/  ISETP.LT.AND P5, PT, R10, UR22, !P0 ;  /* 0x000000160a007c0c */ /* 0x000fc6000c7a1270 */
[----:B------:R-:W0:Y:S04]  /*73e10*/  LDL.LU R10, [R1+0x90] ;  /* 0x00009000010a7983 */ /* 0x000e280000300800 */
[----:B------:R1:W-:Y:S02]  /*73e20*/  @P6 STG.E.U8 desc[UR10][R28.64], R12 ;  /* 0x0000000c1c006986 */ /* 0x0003e4000c10110a */
[----:B-1----:R-:W-:-:S05]  /*73e30*/  PRMT R12, R26, 0x7772, RZ ;  /* 0x000077721a0c7816 */ /* 0x002fca00000000ff */
[----:B------:R1:W-:Y:S04]  /*73e40*/  @P4 STG.E.U8 desc[UR10][R4.64], R12 ;  /* 0x0000000c04004986 */ /* 0x0003e8000c10110a */
[----:B-1----:R-:W4:Y:S04]  /*73e50*/  LDL.LU.64 R4, [R1+0x1ec0] ;  /* 0x001ec00001047983 */ /* 0x002f280000300a00 */
[----:B------:R-:W4:Y:S01]  /*73e60*/  LDL.LU R12, [R1+0x94] ;  /* 0x00009400010c7983 */ /* 0x000f220000300800 */
[----:B------:R-:W-:-:S04]  /*73e70*/  IADD3 R28, P6, PT, R0, R2, RZ ;  /* 0x00000002001c7210 */ /* 0x000fc80007fde0ff */
[----:B------:R-:W-:Y:S02]  /*73e80*/  LEA.HI.X.SX32 R29, R0, R3, 0x1, P6 ;  /* 0x00000003001d7211 */ /* 0x000fe400030f0eff */
[C---:B------:R-:W-:Y:S01]  /*73e90*/  ISETP.LT.AND P4, PT, R8.reuse, UR23, !P0 ;  /* 0x0000001708007c0c */ /* 0x040fe2000c781270 */
[----:B------:R-:W-:Y:S01]  /*73ea0*/  IMAD R8, R8, UR4, RZ ;  /* 0x0000000408087c24 */ /* 0x000fe2000f8e02ff */
[----:B------:R-:W1:Y:S01]  /*73eb0*/  LDCU UR4, c[0x0][0x3b8] ;  /* 0x00007700ff0477ac */ /* 0x000e620008000800 */
[----:B---3--:R-:W-:-:S05]  /*73ec0*/  PRMT R0, R27, 0x7772, RZ ;  /* 0x000077721b007816 */ /* 0x008fca00000000ff */
[----:B------:R3:W-:Y:S02]  /*73ed0*/  @P3 STG.E.U8 desc[UR10][R28.64], R0 ;  /* 0x000000001c003986 */ /* 0x0007e4000c10110a */
[CC--:B---3--:R-:W-:Y:S01]  /*73ee0*/  IADD3 R28, P3, PT, R17.reuse, R2.reuse, RZ ;  /* 0x00000002111c7210 */ /* 0x0c8fe20007f7e0ff */
[C---:B------:R-:W-:Y:S01]  /*73ef0*/  IMAD R0, R16.reuse, UR7, RZ ;  /* 0x0000000710007c24 */ /* 0x040fe2000f8e02ff */
[----:B------:R-:W3:Y:S02]  /*73f00*/  LDCU UR7, c[0x0][0x3b8] ;  /* 0x00007700ff0777ac */ /* 0x000ee40008000800 */
[-C--:B------:R-:W-:Y:S02]  /*73f10*/  LEA.HI.X.SX32 R29, R17, R3.reuse, 0x1, P3 ;  /* 0x00000003111d7211 */ /* 0x080fe400018f0eff */
[----:B------:R-:W-:Y:S01]  /*73f20*/  ISETP.LT.AND P3, PT, R16, UR16, !P0 ;  /* 0x0000001010007c0c */ /* 0x000fe2000c761270 */
[----:B------:R-:W0:Y:S01]  /*73f30*/  LDCU UR16, c[0x0][0x39c] ;  /* 0x00007380ff1077ac */ /* 0x000e220008000800 */
[C---:B------:R-:W-:Y:S01]  /*73f40*/  IADD3 R16, P6, PT, R8.reuse, R2, RZ ;  /* 0x0000000208107210 */ /* 0x040fe20007fde0ff */
[----:B------:R1:W-:Y:S03]  /*73f50*/  @P5 STG.E.U8 desc[UR10][R28.64], R18 ;  /* 0x000000121c005986 */ /* 0x0003e6000c10110a */
[----:B------:R-:W-:-:S02]  /*73f60*/  LEA.HI.X.SX32 R17, R8, R3, 0x1, P6 ;  /* 0x0000000308117211 */ /* 0x000fc400030f0eff */
[----:B------:R-:W3:Y:S01]  /*73f70*/  LDL.LU R8, [R1+0x98] ;  /* 0x0000980001087983 */ /* 0x000ee20000300800 */
[----:B--2---:R-:W-:Y:S02]  /*73f80*/  ISETP.LT.AND P6, PT, R15, UR13, !P0 ;  /* 0x0000000d0f007c0c */ /* 0x004fe4000c7c1270 */
[----:B-1----:R-:W-:-:S04]  /*73f90*/  IADD3 R28, P5, PT, R0, R2, RZ ;  /* 0x00000002001c7210 */ /* 0x002fc80007fbe0ff */
[----:B------:R-:W-:Y:S01]  /*73fa0*/  LEA.HI.X.SX32 R29, R0, R3, 0x1, P5 ;  /* 0x00000003001d7211 */ /* 0x000fe200028f0eff */
[----:B------:R-:W-:Y:S01]  /*73fb0*/  IMAD R0, R15, UR8, RZ ;  /* 0x000000080f007c24 */ /* 0x000fe2000f8e02ff */
[----:B------:R1:W-:Y:S01]  /*73fc0*/  @P4 STG.E.U8 desc[UR10][R16.64], R14 ;  /* 0x0000000e10004986 */ /* 0x0003e2000c10110a */
[C---:B----4-:R-:W-:Y:S01]  /*73fd0*/  ISETP.LT.AND P5, PT, R9.reuse, UR14, !P0 ;  /* 0x0000000e09007c0c */ /* 0x050fe2000c7a1270 */
[----:B------:R-:W2:Y:S02]  /*73fe0*/  LDCU UR8, c[0x0][0x39c] ;  /* 0x00007380ff0877ac */ /* 0x000ea40008000800 */
[----:B------:R4:W-:Y:S01]  /*73ff0*/  @P3 STG.E.U8 desc[UR10][R28.64], R11 ;  /* 0x0000000b1c003986 */ /* 0x0009e2000c10110a */
[----:B------:R-:W-:Y:S01]  /*74000*/  IMAD R9, R9, UR9, RZ ;  /* 0x0000000909097c24 */ /* 0x000fe2000f8e02ff */
[----:B0-----:R-:W-:Y:S01]  /*74010*/  ISETP.LT.AND P4, PT, R10, UR15, !P0 ;  /* 0x0000000f0a007c0c */ /* 0x001fe2000c781270 */
[----:B------:R-:W0:Y:S01]  /*74020*/  LDCU UR9, c[0x0][0x39c] ;  /* 0x00007380ff0977ac */ /* 0x000e220008000800 */
[----:B------:R-:W-:Y:S01]  /*74030*/  PRMT R26, R26, 0x7773, RZ ;  /* 0x000077731a1a7816 */ /* 0x000fe200000000ff */
[----:B-1----:R-:W1:Y:S01]  /*74040*/  LDC R16, c[0x0][0x3b8] ;  /* 0x0000ee00ff107b82 */ /* 0x002e620000000800 */
[----:B----4-:R-:W-:-:S04]  /*74050*/  IADD3 R28, P3, PT, R0, R2, RZ ;  /* 0x00000002001c7210 */ /* 0x010fc80007f7e0ff */
[-C--:B------:R-:W-:Y:S01]  /*74060*/  LEA.HI.X.SX32 R29, R0, R3.reuse, 0x1, P3 ;  /* 0x00000003001d7211 */ /* 0x080fe200018f0eff */
[----:B------:R-:W-:Y:S01]  /*74070*/  IMAD R0, R10, UR5, RZ ;  /* 0x000000050a007c24 */ /* 0x000fe2000f8e02ff */
[----:B------:R-:W4:Y:S01]  /*74080*/  LDCU UR5, c[0x0][0x39c] ;  /* 0x00007380ff0577ac */ /* 0x000f220008000800 */
[CC--:B------:R-:W-:Y:S02]  /*74090*/  IADD3 R10, P3, PT, R9.reuse, R2.reuse, RZ ;  /* 0x00000002090a7210 */ /* 0x0c0fe40007f7e0ff */
[----:B------:R0:W-:Y:S02]  /*740a0*/  @P6 STG.E.U8 desc[UR10][R28.64], R13 ;  /* 0x0000000d1c006986 */ /* 0x0001e4000c10110a */
[----:B------:R-:W-:Y:S02]  /*740b0*/  LEA.HI.X.SX32 R11, R9, R3, 0x1, P3 ;  /* 0x00000003090b7211 */ /* 0x000fe400018f0eff */
[----:B------:R-:W-:Y:S01]  /*740c0*/  PRMT R9, R24, 0x7773, RZ ;  /* 0x0000777318097816 */ /* 0x000fe200000000ff */
[----:B------:R-:W-:Y:S01]  /*740d0*/  IMAD R24, R12, UR6, RZ ;  /* 0x000000060c187c24 */ /* 0x000fe2000f8e02ff */
[----:B0-----:R-:W-:-:S03]  /*740e0*/  IADD3 R28, P6, PT, R0, R2, RZ ;  /* 0x00000002001c7210 */ /* 0x001fc60007fde0ff */
[----:B------:R0:W-:Y:S01]  /*740f0*/  @P5 STG.E.U8 desc[UR10][R10.64], R9 ;  /* 0x000000090a005986 */ /* 0x0001e2000c10110a */
[----:B------:R-:W-:Y:S01]  /*74100*/  ISETP.LT.AND P3, PT, R12, UR16, !P0 ;  /* 0x000000100c007c0c */ /* 0x000fe2000c761270 */
[----:B------:R-:W1:Y:S01]  /*74110*/  LDCU UR6, c[0x0][0x39c] ;  /* 0x00007380ff0677ac */ /* 0x000e620008000800 */
[----:B------:R-:W-:Y:S01]  /*74120*/  LEA.HI.X.SX32 R29, R0, R3, 0x1, P6 ;  /* 0x00000003001d7211 */ /* 0x000fe200030f0eff */
[----:B------:R-:W1:Y:S01]  /*74130*/  LDC R12, c[0x0][0x3b8] ;  /* 0x0000ee00ff0c7b82 */ /* 0x000e620000000800 */
[----:B------:R-:W-:-:S05]  /*74140*/  PRMT R0, R25, 0x7773, RZ ;  /* 0x0000777319007816 */ /* 0x000fca00000000ff */
[----:B------:R2:W-:Y:S02]  /*74150*/  @P4 STG.E.U8 desc[UR10][R28.64], R0 ;  /* 0x000000001c004986 */ /* 0x0005e4000c10110a */
[----:B0-----:R-:W0:Y:S08]  /*74160*/  LDC R11, c[0x0][0x3b8] ;  /* 0x0000ee00ff0b7b82 */ /* 0x001e300000000800 */
[----:B------:R-:W0:Y:S01]  /*74170*/  LDC R9, c[0x0][0x3b8] ;  /* 0x0000ee00ff097b82 */ /* 0x000e220000000800 */
[----:B--2---:R-:W-:-:S04]  /*74180*/  IADD3 R28, P5, PT, R24, R2, RZ ;  /* 0x00000002181c7210 */ /* 0x004fc80007fbe0ff */
[----:B------:R-:W-:Y:S02]  /*74190*/  LEA.HI.X.SX32 R29, R24, R3, 0x1, P5 ;  /* 0x00000003181d7211 */ /* 0x000fe400028f0eff */
[----:B----4-:R-:W-:Y:S01]  /*741a0*/  ISETP.LT.AND P5, PT, R4, UR5, !P0 ;  /* 0x0000000504007c0c */ /* 0x010fe2000c7a1270 */
[----:B------:R-:W2:Y:S01]  /*741b0*/  LDCU UR5, c[0x0][0x39c] ;  /* 0x00007380ff0577ac */ /* 0x000ea20008000800 */
[----:B------:R-:W4:Y:S04]  /*741c0*/  LDL.LU R4, [R1+0x1ebc] ;  /* 0x001ebc0001047983 */ /* 0x000f280000300800 */
[----:B------:R3:W-:Y:S01]  /*741d0*/  @P3 STG.E.U8 desc[UR10][R28.64], R26 ;  /* 0x0000001a1c003986 */ /* 0x0007e2000c10110a */
[C---:B------:R-:W-:Y:S01]  /*741e0*/  ISETP.LT.AND P3, PT, R5.reuse, UR9, !P0 ;  /* 0x0000000905007c0c */ /* 0x040fe2000c761270 */
[----:B---3--:R-:W-:Y:S01]  /*741f0*/  IMAD R28, R5, UR7, RZ ;  /* 0x00000007051c7c24 */ /* 0x008fe2000f8e02ff */
[----:B------:R-:W3:Y:S01]  /*74200*/  LDC R29, c[0x0][0x3b8] ;  /* 0x0000ee00ff1d7b82 */ /* 0x000ee20000000800 */
[----:B------:R-:W2:Y:S01]  /*74210*/  LDL.LU R5, [R1+0x1eb8] ;  /* 0x001eb80001057983 */ /* 0x000ea20000300800 */
[----:B------:R-:W0:Y:S03]  /*74220*/  LDCU UR7, c[0x0][0x39c] ;  /* 0x00007380ff0777ac */ /* 0x000e260008000800 */
[----:B------:R-:W2:Y:S01]  /*74230*/  LDL.LU R10, [R1+0xdc] ;  /* 0x0000dc00010a7983 */ /* 0x000ea20000300800 */
[C---:B------:R-:W-:Y:S01]  /*74240*/  IMAD R0, R8.reuse, UR4, RZ ;  /* 0x0000000408007c24 */ /* 0x040fe2000f8e02ff */
[----:B------:R-:W-:Y:S01]  /*74250*/  ISETP.LT.AND P4, PT, R8, UR8, !P0 ;  /* 0x0000000808007c0c */ /* 0x000fe2000c781270 */
[----:B------:R-:W0:Y:S01]  /*74260*/  LDCU UR4, c[0x0][0x39c] ;  /* 0x00007380ff0477ac */ /* 0x000e220008000800 */
[----:B------:R-:W3:Y:S02]  /*74270*/  LDL.LU R8, [R1+0xe0] ;  /* 0x0000e00001087983 */ /* 0x000ee40000300800 */
[----:B------:R-:W-:-:S04]  /*74280*/  IADD3 R24, P6, PT, R0, R2, RZ ;  /* 0x0000000200187210 */ /* 0x000fc80007fde0ff */
[----:B------:R-:W-:Y:S02]  /*74290*/  LEA.HI.X.SX32 R25, R0, R3, 0x1, P6 ;  /* 0x0000000300197211 */ /* 0x000fe400030f0eff */
[----:B------:R-:W-:-:S05]  /*742a0*/  PRMT R0, R27, 0x7773, RZ ;  /* 0x000077731b007816 */ /* 0x000fca00000000ff */
[----:B------:R0:W-:Y:S01]  /*742b0*/  @P4 STG.E.U8 desc[UR10][R24.64], R0 ;  /* 0x0000000018004986 */ /* 0x0001e2000c10110a */
[----:B-1----:R-:W-:Y:S01]  /*742c0*/  ISETP.LT.AND P4, PT, R6, UR6, !P0 ;  /* 0x0000000606007c0c */ /* 0x002fe2000c781270 */
[----:B------:R-:W1:Y:S02]  /*742d0*/  LDCU UR6, c[0x0][0x39c] ;  /* 0x00007380ff0677ac */ /* 0x000e640008000800 */
[----:B------:R-:W3:Y:S01]  /*742e0*/  LDL.LU R6, [R1+0x1eb4] ;  /* 0x001eb40001067983 */ /* 0x000ee20000300800 */
[----:B------:R-:W-:-:S03]  /*742f0*/  IADD3 R26, P6, PT, R28, R2, RZ ;  /* 0x000000021c1a7210 */ /* 0x000fc60007fde0ff */
[----:B------:R-:W3:Y:S01]  /*74300*/  LDL.LU R17, [R1+0xe4] ;  /* 0x0000e40001117983 */ /* 0x000ee20000300800 */
[----:B------:R-:W-:-:S03]  /*74310*/  LEA.HI.X.SX32 R27, R28, R3, 0x1, P6 ;  /* 0x000000031c1b7211 */ /* 0x000fc600030f0eff */
[----:B------:R-:W3:Y:S01]  /*74320*/  LDL.LU R15, [R1+0x40] ;  /* 0x00004000010f7983 */ /* 0x000ee20000300800 */
[----:B0-----:R-:W-:Y:S02]  /*74330*/  IMAD R0, R11, 0x2, R28 ;  /* 0x000000020b007824 */ /* 0x001fe400078e021c */
[----:B------:R-:W0:Y:S01]  /*74340*/  LDC R28, c[0x0][0x3b8] ;  /* 0x0000ee00ff1c7b82 */ /* 0x000e220000000800 */
[----:B----4-:R-:W-:-:S05]  /*74350*/  PRMT R25, R4, 0x7770, RZ ;  /* 0x0000777004197816 */ /* 0x010fca00000000ff */
[----:B------:R4:W-:Y:S01]  /*74360*/  @P3 STG.E.U8 desc[UR10][R26.64], R25 ;  /* 0x000000191a003986 */ /* 0x0009e2000c10110a */
[----:B------:R-:W-:Y:S01]  /*74370*/  ISETP.LT.AND P3, PT, R7, UR4, !P0 ;  /* 0x0000000407007c0c */ /* 0x000fe2000c761270 */
[----:B------:R-:W0:Y:S02]  /*74380*/  LDCU UR4, c[0x0][0x39c] ;  /* 0x00007380ff0477ac */ /* 0x000e240008000800 */
[----:B------:R-:W3:Y:S01]  /*74390*/  LDL.LU R7, [R1+0x1eb0] ;  /* 0x001eb00001077983 */ /* 0x000ee20000300800 */
[----:B----4-:R-:W-:-:S03]  /*743a0*/  IMAD R27, R9, 0x2, R0 ;  /* 0x00000002091b7824 */ /* 0x010fc600078e0200 */
[----:B------:R-:W4:Y:S04]  /*743b0*/  LDL.LU R9, [R1+0xe8] ;  /* 0x0000e80001097983 */ /* 0x000f280000300800 */
[----:B------:R-:W4:Y:S04]  /*743c0*/  LDL.LU R14, [R1+0x44] ;  /* 0x00004400010e7983 */ /* 0x000f280000300800 */
[----:B------:R-:W4:Y:S04]  /*743d0*/  LDL.LU R13, [R1+0x48] ;  /* 0x00004800010d7983 */ /* 0x000f280000300800 */
[----:B------:R-:W4:Y:S01]  /*743e0*/  LDL.LU R11, [R1+0xec] ;  /* 0x0000ec00010b7983 */ /* 0x000f220000300800 */
[----:B------:R-:W-:-:S04]  /*743f0*/  IADD3 R24, P6, PT, R0, R2, RZ ;  /* 0x0000000200187210 */ /* 0x000fc80007fde0ff */
[----:B------:R-:W-:Y:S02]  /*74400*/  LEA.HI.X.SX32 R25, R0, R3, 0x1, P6 ;  /* 0x0000000300197211 */ /* 0x000fe400030f0eff */
[----:B--2---:R-:W-:Y:S02]  /*74410*/  PRMT R0, R5, 0x7770, RZ ;  /* 0x0000777005007816 */ /* 0x004fe400000000ff */
[----:B------:R-:W-:-:S03]  /*74420*/  IADD3 R26, P6, PT, R27, R2, RZ ;  /* 0x000000021b1a7210 */ /* 0x000fc60007fde0ff */
[----:B------:R3:W-:Y:S02]  /*74430*/  @P2 STG.E.U8 desc[UR10][R24.64], R0 ;  /* 0x0000000018002986 */ /* 0x0007e4000c10110a */
[----:B---3--:R-:W-:Y:S01]  /*74440*/  IMAD R0, R29, 0x2, R27 ;  /* 0x000000021d007824 */ /* 0x008fe200078e021b */
[----:B------:R-:W-:Y:S01]  /*74450*/  LEA.HI.X.SX32 R27, R27, R3, 0x1, P6 ;  /* 0x000000031b1b7211 */ /* 0x000fe200030f0eff */
[----:B------:R-:W2:Y:S03]  /*74460*/  LDC R29, c[0x0][0x3b8] ;  /* 0x0000ee00ff1d7b82 */ /* 0x000ea60000000800 */
[----:B------:R-:W-:Y:S02]  /*74470*/  IADD3 R24, P6, PT, R0, R2, RZ ;  /* 0x0000000200187210 */ /* 0x000fe40007fde0ff */
[----:B------:R-:W-:Y:S01]  /*74480*/  ISETP.LT.AND P2, PT, R10, UR5, !P0 ;  /* 0x000000050a007c0c */ /* 0x000fe2000c741270 */
[----:B------:R-:W4:Y:S01]  /*74490*/  LDCU UR5, c[0x0][0x39c] ;  /* 0x00007380ff0577ac */ /* 0x000f220008000800 */
[----:B------:R-:W-:-:S05]  /*744a0*/  PRMT R25, R6, 0x7770, RZ ;  /* 0x0000777006197816 */ /* 0x000fca00000000ff */
[----:B------:R0:W-:Y:S01]  /*744b0*/  @P5 STG.E.U8 desc[UR10][R26.64], R25 ;  /* 0x000000191a005986 */ /* 0x0001e2000c10110a */
[----:B-1----:R-:W-:Y:S01]  /*744c0*/  ISETP.LT.AND P5, PT, R8, UR6, !P0 ;  /* 0x0000000608007c0c */ /* 0x002fe2000c7a1270 */
[----:B------:R-:W1:Y:S02]  /*744d0*/  LDCU UR6, c[0x0][0x39c] ;  /* 0x00007380ff0677ac */ /* 0x000e640008000800 */
[----:B------:R-:W1:Y:S04]  /*744e0*/  LDL.LU R8, [R1+0xf0] ;  /* 0x0000f00001087983 */ /* 0x000e680000300800 */
[----:B------:R-:W3:Y:S01]  /*744f0*/  LDL.LU R10, [R1+0x4c] ;  /* 0x00004c00010a7983 */ /* 0x000ee20000300800 */
[----:B0-----:R-:W-:Y:S01]  /*74500*/  IMAD R27, R28, 0x2, R0 ;  /* 0x000000021c1b7824 */ /* 0x001fe200078e0200 */
[----:B------:R-:W-:Y:S01]  /*74510*/  LEA.HI.X.SX32 R25, R0, R3, 0x1, P6 ;  /* 0x0000000300197211 */ /* 0x000fe200030f0eff */
[----:B------:R-:W0:Y:S03]  /*74520*/  LDC R28, c[0x0][0x3b8] ;  /* 0x0000ee00ff1c7b82 */ /* 0x000e260000000800 */
[----:B------:R-:W-:-:S02]  /*74530*/  IADD3 R26, P6, PT, R27, R2, RZ ;  /* 0x000000021b1a7210 */ /* 0x000fc40007fde0ff */
[----:B------:R-:W-:-:S05]  /*74540*/  PRMT R0, R7, 0x7770, RZ ;  /* 0x0000777007007816 */ /* 0x000fca00000000ff */
[----:B------:R0:W-:Y:S01]  /*74550*/  @P4 STG.E.U8 desc[UR10][R24.64], R0 ;  /* 0x0000000018004986 */ /* 0x0001e2000c10110a */
[----:B------:R-:W-:Y:S01]  /*74560*/  ISETP.LT.AND P4, PT, R17, UR4, !P0 ;  /* 0x0000000411007c0c */ /* 0x000fe2000c781270 */
[----:B------:R-:W2:Y:S02]  /*74570*/  LDCU UR4, c[0x0][0x39c] ;  /* 0x00007380ff0477ac */ /* 0x000ea40008000800 */
[----:B------:R-:W3:Y:S01]  /*74580*/  LDL.LU R17, [R1+0xf4] ;  /* 0x0000f40001117983 */ /* 0x000ee20000300800 */
[----:B0-----:R-:W-:Y:S01]  /*74590*/  IMAD R0, R16, 0x2, R27 ;  /* 0x0000000210007824 */ /* 0x001fe200078e021b */
[----:B------:R-:W-:Y:S01]  /*745a0*/  LEA.HI.X.SX32 R27, R27, R3, 0x1, P6 ;  /* 0x000000031b1b7211 */ /* 0x000fe200030f0eff */
[----:B------:R-:W0:Y:S01]  /*745b0*/  LDC R16, c[0x0][0x3b8] ;  /* 0x0000ee00ff107b82 */ /* 0x000e220000000800 */
[----:B------:R-:W-:Y:S02]  /*745c0*/  PRMT R25, R15, 0x7770, RZ ;  /* 0x000077700f197816 */ /* 0x000fe400000000ff */
[----:B------:R-:W-:-:S03]  /*745d0*/  IADD3 R24, P6, PT, R0, R2, RZ ;  /* 0x0000000200187210 */ /* 0x000fc60007fde0ff */
[----:B------:R2:W-:Y:S01]  /*745e0*/  @P3 STG.E.U8 desc[UR10][R26.64], R25 ;  /* 0x000000191a003986 */ /* 0x0005e2000c10110a */
[----:B----4-:R-:W-:Y:S01]  /*745f0*/  ISETP.LT.AND P3, PT, R9, UR5, !P0 ;  /* 0x0000000509007c0c */ /* 0x010fe2000c761270 */
[----:B------:R-:W4:Y:S02]  /*74600*/  LDCU UR5, c[0x0][0x39c] ;  /* 0x00007380ff0577ac */ /* 0x000f240008000800 */
[----:B------:R-:W3:Y:S01]  /*74610*/  LDL.LU R9, [R1+0xf8] ;  /* 0x0000f80001097983 */ /* 0x000ee20000300800 */
[----:B--2---:R-:W-:Y:S01]  /*74620*/  IMAD R27, R12, 0x2, R0 ;  /* 0x000000020c1b7824 */ /* 0x004fe200078e0200 */
[----:B------:R-:W-:Y:S01]  /*74630*/  LEA.HI.X.SX32 R25, R0, R3, 0x1, P6 ;  /* 0x0000000300197211 */ /* 0x000fe200030f0eff */
[----:B------:R-:W2:Y:S01]  /*74640*/  LDC R12, c[0x0][0x3b8] ;  /* 0x0000ee00ff0c7b82 */ /* 0x000ea20000000800 */
[----:B------:R-:W-:-:S05]  /*74650*/  PRMT R0, R14, 0x7770, RZ ;  /* 0x000077700e007816 */ /* 0x000fca00000000ff */
[----:B------:R4:W-:Y:S01]  /*74660*/  @P2 STG.E.U8 desc[UR10][R24.64], R0 ;  /* 0x0000000018002986 */ /* 0x0009e2000c10110a */
[----:B------:R-:W-:Y:S01]  /*74670*/  ISETP.LT.AND P2, PT, R11, UR4, !P0 ;  /* 0x000000040b007c0c */ /* 0x000fe2000c741270 */
[----:B------:R-:W0:Y:S02]  /*74680*/  LDCU UR4, c[0x0][0x39c] ;  /* 0x00007380ff0477ac */ /* 0x000e240008000800 */
[----:B------:R-:W3:Y:S01]  /*74690*/  LDL.LU R11, [R1+0xfc] ;  /* 0x0000fc00010b7983 */ /* 0x000ee20000300800 */
[----:B------:R-:W-:Y:S01]  /*746a0*/  IADD3 R26, P6, PT, R27, R2, RZ ;  /* 0x000000021b1a7210 */ /* 0x000fe20007fde0ff */
[----:B----4-:R-:W-:-:S03]  /*746b0*/  IMAD R0, R29, 0x2, R27 ;  /* 0x000000021d007824 */ /* 0x010fc600078e021b */
[----:B------:R-:W-:Y:S01]  /*746c0*/  LEA.HI.X.SX32 R27, R27, R3, 0x1, P6 ;  /* 0x000000031b1b7211 */ /* 0x000fe200030f0eff */
[----:B------:R-:W4:Y:S01]  /*746d0*/  LDC R29, c[0x0][0x3b8] ;  /* 0x0000ee00ff1d7b82 */ /* 0x000f220000000800 */
[----:B------:R-:W-:-:S05]  /*746e0*/  PRMT R25, R13, 0x7770, RZ ;  /* 0x000077700d197816 */ /* 0x000fca00000000ff */
[----:B------:R0:W-:Y:S01]  /*746f0*/  @P5 STG.E.U8 desc[UR10][R26.64], R25 ;  /* 0x000000191a005986 */ /* 0x0001e2000c10110a */
[----:B------:R-:W-:Y:S01]  /*74700*/  IADD3 R24, P6, PT, R0, R2, RZ ;  /* 0x0000000200187210 */ /* 0x000fe20007fde0ff */
[----:B0-----:R-:W-:-:S03]  /*74710*/  IMAD R27, R28, 0x2, R0 ;  /* 0x000000021c1b7824 */ /* 0x001fc600078e0200 */
[----:B------:R-:W-:Y:S01]  /*74720*/  LEA.HI.X.SX32 R25, R0, R3, 0x1, P6 ;  /* 0x0000000300197211 */ /* 0x000fe200030f0eff */
[----:B------:R-:W0:Y:S01]  /*74730*/  LDC R28, c[0x0][0x3b8] ;  /* 0x0000ee00ff1c7b82 */ /* 0x000e220000000800 */
[----:B------:R-:W-:Y:S02]  /*74740*/  IADD3 R26, P6, PT, R27, R2, RZ ;  /* 0x000000021b1a7210 */ /* 0x000fe40007fde0ff */
[----:B-1----:R-:W-:Y:S01]  /*74750*/  ISETP.LT.AND P5, PT, R8, UR6, !P0 ;  /* 0x0000000608007c0c */ /* 0x002fe2000c7a1270 */
[----:B------:R-:W1:Y:S01]  /*74760*/  LDCU UR6, c[0x0][0x39c] ;  /* 0x00007380ff0677ac */ /* 0x000e620008000800 */
[----:B------:R-:W1:Y:S01]  /*74770*/  LDL.LU R8, [R1+0x100] ;  /* 0x0001000001087983 */ /* 0x000e620000300800 */
[----:B---3--:R-:W-:-:S05]  /*74780*/  PRMT R0, R10, 0x7770, RZ ;  /* 0x000077700a007816 */ /* 0x008fca00000000ff */
[----:B------:R3:W-:Y:S02]  /*74790*/  @P4 STG.E.U8 desc[UR10][R24.64], R0 ;  /* 0x0000000018004986 */ /* 0x0007e4000c10110a */
[----:B---3--:R-:W-:Y:S01]  /*747a0*/  IMAD R0, R16, 0x2, R27 ;  /* 0x0000000210007824 */ /* 0x008fe200078e021b */
[----:B------:R-:W-:Y:S01]  /*747b0*/  LEA.HI.X.SX32 R27, R27, R3, 0x1, P6 ;  /* 0x000000031b1b7211 */ /* 0x000fe200030f0eff */
[----:B------:R-:W3:Y:S01]  /*747c0*/  LDC R16, c[0x0][0x3b8] ;  /* 0x0000ee00ff107b82 */ /* 0x000ee20000000800 */
[----:B------:R-:W-:Y:S02]  /*747d0*/  PRMT R25, R4, 0x7771, RZ ;  /* 0x0000777104197816 */ /* 0x000fe400000000ff */
[----:B------:R-:W-:-:S03]  /*747e0*/  IADD3 R24, P6, PT, R0, R2, RZ ;  /* 0x0000000200187210 */ /* 0x000fc60007fde0ff */
[----:B------:R2:W-:Y:S02]  /*747f0*/  @P3 STG.E.U8 desc[UR10][R26.64], R25 ;  /* 0x000000191a003986 */ /* 0x0005e4000c10110a */
[----:B--2---:R-:W-:Y:S01]  /*74800*/  IMAD R27, R12, 0x2, R0 ;  /* 0x000000020c1b7824 */ /* 0x004fe200078e0200 */
[----:B------:R-:W-:Y:S01]  /*74810*/  LEA.HI.X.SX32 R25, R0, R3, 0x1, P6 ;  /* 0x0000000300197211 */ /* 0x000fe200030f0eff */
[----:B------:R-:W2:Y:S01]  /*74820*/  LDC R12, c[0x0][0x3b8] ;  /* 0x0000ee00ff0c7b82 */ /* 0x000ea20000000800 */
[----:B------:R-:W-:-:S05]  /*74830*/  PRMT R0, R5, 0x7771, RZ ;  /* 0x0000777105007816 */ /* 0x000fca00000000ff */
[----:B------:R4:W-:Y:S01]  /*74840*/  @P2 STG.E.U8 desc[UR10][R24.64], R0 ;  /* 0x0000000018002986 */ /* 0x0009e2000c10110a */
[----:B------:R-:W-:Y:S01]  /*74850*/  ISETP.LT.AND P4, PT, R17, UR5, !P0 ;  /* 0x0000000511007c0c */ /* 0x000fe2000c781270 */
[----:B------:R-:W0:Y:S02]  /*74860*/  LDCU UR5, c[0x0][0x39c] ;  /* 0x00007380ff0577ac */ /* 0x000e240008000800 */
[----:B------:R-:W2:Y:S01]  /*74870*/  LDL.LU R17, [R1+0x104] ;  /* 0x0001040001117983 */ /* 0x000ea20000300800 */
[----:B------:R-:W-:Y:S02]  /*74880*/  ISETP.LT.AND P3, PT, R9, UR4, !P0 ;  /* 0x0000000409007c0c */ /* 0x000fe4000c761270 */
[-C--:B------:R-:W-:Y:S01]  /*74890*/  IADD3 R26, P6, PT, R27, R2.reuse, RZ ;  /* 0x000000021b1a7210 */ /* 0x080fe20007fde0ff */
[----:B------:R-:W2:Y:S01]  /*748a0*/  LDL.LU R9, [R1+0x108] ;  /* 0x0001080001097983 */ /* 0x000ea20000300800 */
[----:B----4-:R-:W-:Y:S01]  /*748b0*/  IMAD R0, R29, 0x2, R27 ;  /* 0x000000021d007824 */ /* 0x010fe200078e021b */
[----:B------:R-:W-:Y:S01]  /*748c0*/  PRMT R25, R6, 0x7771, RZ ;  /* 0x0000777106197816 */ /* 0x000fe200000000ff */
[----:B------:R-:W4:Y:S01]  /*748d0*/  LDCU UR4, c[0x0][0x39c] ;  /* 0x00007380ff0477ac */ /* 0x000f220008000800 */
[----:B0-----:R-:W-:Y:S01]  /*748e0*/  ISETP.LT.AND P2, PT, R11, UR5, !P0 ;  /* 0x000000050b007c0c */ /* 0x001fe2000c741270 */
[----:B------:R-:W0:Y:S01]  /*748f0*/  LDCU UR5, c[0x0][0x39c] ;  /* 0x00007380ff0577ac */ /* 0x000e220008000800 */
[----:B------:R-:W2:Y:S01]  /*74900*/  LDL.LU R11, [R1+0x10c] ;  /* 0x00010c00010b7983 */ /* 0x000ea20000300800 */
[----:B------:R-:W-:Y:S01]  /*74910*/  LEA.HI.X.SX32 R27, R27, R3, 0x1, P6 ;  /* 0x000000031b1b7211 */ /* 0x000fe200030f0eff */
[----:B------:R-:W0:Y:S04]  /*74920*/  LDC R29, c[0x0][0x3b8] ;  /* 0x0000ee00ff1d7b82 */ /* 0x000e280000000800 */
[----:B------:R3:W-:Y:S01]  /*74930*/  @P5 STG.E.U8 desc[UR10][R26.64], R25 ;  /* 0x000000191a005986 */ /* 0x0007e2000c10110a */
[----:B------:R-:W-:Y:S01]  /*74940*/  IADD3 R24, P6, PT, R0, R2, RZ ;  /* 0x0000000200187210 */ /* 0x000fe20007fde0ff */
[----:B---3--:R-:W-:-:S03]  /*74950*/  IMAD R27, R28, 0x2, R0 ;  /* 0x000000021c1b7824 */ /* 0x008fc600078e0200 */
[----:B------:R-:W-:Y:S01]  /*74960*/  LEA.HI.X.SX32 R25, R0, R3, 0x1, P6 ;  /* 0x0000000300197211 */ /* 0x000fe200030f0eff */
[----:B------:R-:W3:Y:S01]  /*74970*/  LDC R28, c[0x0][0x3b8] ;  /* 0x0000ee00ff1c7b82 */ /* 0x000ee20000000800 */
[----:B------:R-:W-:Y:S02]  /*74980*/  PRMT R0, R7, 0x7771, RZ ;  /* 0x0000777107007816 */ /* 0x000fe400000000ff */
[----:B------:R-:W-:-:S03]  /*74990*/  IADD3 R26, P6, PT, R27, R2, RZ ;  /* 0x000000021b1a7210 */ /* 0x000fc60007fde0ff */
[----:B------:R4:W-:Y:S02]  /*749a0*/  @P4 STG.E.U8 desc[UR10][R24.64], R0 ;  /* 0x0000000018004986 */ /* 0x0009e4000c10110a */
[----:B----4-:R-:W-:Y:S01]  /*749b0*/  IMAD R0, R16, 0x2, R27 ;  /* 0x0000000210007824 */ /* 0x010fe200078e021b */
[----:B------:R-:W-:Y:S01]  /*749c0*/  LEA.HI.X.SX32 R27, R27, R3, 0x1, P6 ;  /* 0x000000031b1b7211 */ /* 0x000fe200030f0eff */
[----:B------:R-:W4:Y:S01]  /*749d0*/  LDC R16, c[0x0][0x3b8] ;  /* 0x0000ee00ff107b82 */ /* 0x000f220000000800 */
        /* <DEDUP_REMOVED lines=8> */
[----:B-1----:R-:W-:Y:S01]  /*74a60*/  ISETP.LT.AND P5, PT, R8, UR6, !P0 ;  /* 0x0000000608007c0c */ /* 0x002fe2000c7a1270 */
[----:B------:R-:W1:Y:S02]  /*74a70*/  LDCU UR6, c[0x0][0x39c] ;  /* 0x00007380ff0677ac */ /* 0x000e640008000800 */
[----:B------:R-:W1:Y:S01]  /*74a80*/  LDL.LU R8, [R1+0x110] ;  /* 0x0001100001087983 */ /* 0x000e620000300800 */
[----:B------:R-:W-:Y:S01]  /*74a90*/  ISETP.LT.AND P4, PT, R17, UR4, !P0 ;  /* 0x0000000411007c0c */ /* 0x000fe2000c781270 */
[----:B------:R-:W0:Y:S02]  /*74aa0*/  LDCU UR4, c[0x0][0x39c] ;  /* 0x00007380ff0477ac */ /* 0x000e240008000800 */
[----:B------:R-:W2:Y:S01]  /*74ab0*/  LDL.LU R17, [R1+0x114] ;  /* 0x0001140001117983 */ /* 0x000ea20000300800 */
[----:B0-----:R-:W-:Y:S02]  /*74ac0*/  ISETP.LT.AND P3, PT, R9, UR5, !P0 ;  /* 0x0000000509007c0c */ /* 0x001fe4000c761270 */
[-C--:B------:R-:W-:Y:S01]  /*74ad0*/  IADD3 R26, P6, PT, R27, R2.reuse, RZ ;  /* 0x000000021b1a7210 */ /* 0x080fe20007fde0ff */
[----:B------:R-:W2:Y:S01]  /*74ae0*/  LDL.LU R9, [R1+0x118] ;  /* 0x0001180001097983 */ /* 0x000ea20000300800 */
[----:B------:R-:W-:Y:S01]  /*74af0*/  IMAD R0, R29, 0x2, R27 ;  /* 0x000000021d007824 */ /* 0x000fe200078e021b */
[----:B------:R-:W-:Y:S01]  /*74b00*/  PRMT R25, R13, 0x7771, RZ ;  /* 0x000077710d197816 */ /* 0x000fe200000000ff */
[----:B------:R-:W0:Y:S01]  /*74b10*/  LDCU UR5, c[0x0][0x39c] ;  /* 0x00007380ff0577ac */ /* 0x000e220008000800 */
[----:B------:R-:W-:Y:S01]  /*74b20*/  ISETP.LT.AND P2, PT, R11, UR4, !P0 ;  /* 0x000000040b007c0c */ /* 0x000fe2000c741270 */
[----:B------:R-:W0:Y:S01]  /*74b30*/  LDC R29, c[0x0][0x3b8] ;  /* 0x0000ee00ff1d7b82 */ /* 0x000e220000000800 */
[----:B------:R-:W2:Y:S01]  /*74b40*/  LDL.LU R11, [R1+0x11c] ;  /* 0x00011c00010b7983 */ /* 0x000ea20000300800 */
[----:B------:R-:W-:Y:S01]  /*74b50*/  LEA.HI.X.SX32 R27, R27, R3, 0x1, P6 ;  /* 0x000000031b1b7211 */ /* 0x000fe200030f0eff */
[----:B------:R-:W0:Y:S04]  /*74b60*/  LDCU UR4, c[0x0][0x39c] ;  /* 0x00007380ff0477ac */ /* 0x000e280008000800 */
        /* <DEDUP_REMOVED lines=15> */
[----:B------:R-:W-:Y:S02]  /*74c60*/  LEA.HI.X.SX32 R25, R0, R3, 0x1, P6 ;  /* 0x0000000300197211 */ /* 0x000fe400030f0eff */
[----:B------:R-:W-:-:S05]  /*74c70*/  PRMT R0, R5, 0x7772, RZ ;  /* 0x0000777205007816 */ /* 0x000fca00000000ff */
[----:B------:R2:W-:Y:S01]  /*74c80*/  @P2 STG.E.U8 desc[UR10][R24.64], R0 ;  /* 0x0000000018002986 */ /* 0x0005e2000c10110a */
[----:B-1----:R-:W-:Y:S01]  /*74c90*/  ISETP.LT.AND P5, PT, R8, UR6, !P0 ;  /* 0x0000000608007c0c */ /* 0x002fe2000c7a1270 */
[----:B------:R-:W1:Y:S02]  /*74ca0*/  LDCU UR6, c[0x0][0x39c] ;  /* 0x00007380ff0677ac */ /* 0x000e640008000800 */
[----:B------:R-:W1:Y:S01]  /*74cb0*/  LDL.LU R8, [R1+0x120] ;  /* 0x0001200001087983 */ /* 0x000e620000300800 */
[----:B0-----:R-:W-:Y:S01]  /*74cc0*/  ISETP.LT.AND P4, PT, R17, UR5, !P0 ;  /* 0x0000000511007c0c */ /* 0x001fe2000c781270 */
[----:B------:R-:W0:Y:S02]  /*74cd0*/  LDCU UR5, c[0x0][0x39c] ;  /* 0x00007380ff0577ac */ /* 0x000e240008000800 */
[----:B------:R-:W4:Y:S04]  /*74ce0*/  LDL.LU R17, [R1+0x124] ;  /* 0x0001240001117983 */ /* 0x000f280000300800 */
[----:B------:R-:W4:Y:S01]  /*74cf0*/  LDL.LU R12, [R1+0x128] ;  /* 0x00012800010c7983 */ /* 0x000f220000300800 */
[----:B0-----:R-:W-:-:S02]  /*74d00*/  ISETP.LT.AND P2, PT, R11, UR5, !P0 ;  /* 0x000000050b007c0c */ /* 0x001fc4000c741270 */
[-C--:B------:R-:W-:Y:S01]  /*74d10*/  IADD3 R26, P6, PT, R27, R2.reuse, RZ ;  /* 0x000000021b1a7210 */ /* 0x080fe20007fde0ff */
[----:B------:R-:W4:Y:S01]  /*74d20*/  LDL.LU R11, [R1+0x12c] ;  /* 0x00012c00010b7983 */ /* 0x000f220000300800 */
[----:B--2---:R-:W-:Y:S01]  /*74d30*/  IMAD R0, R29, 0x2, R27 ;  /* 0x000000021d007824 */ /* 0x004fe200078e021b */
[----:B------:R-:W-:Y:S01]  /*74d40*/  ISETP.LT.AND P3, PT, R9, UR4, !P0 ;  /* 0x0000000409007c0c */ /* 0x000fe2000c761270 */
[----:B------:R-:W0:Y:S01]  /*74d50*/  LDC R29, c[0x0][0x3b8] ;  /* 0x0000ee00ff1d7b82 */ /* 0x000e220000000800 */
[----:B------:R-:W-:Y:S01]  /*74d60*/  LEA.HI.X.SX32 R27, R27, R3, 0x1, P6 ;  /* 0x000000031b1b7211 */ /* 0x000fe200030f0eff */
[----:B------:R-:W2:Y:S01]  /*74d70*/  LDCU UR4, c[0x0][0x39c] ;  /* 0x00007380ff0477ac */ /* 0x000ea20008000800 */
[----:B------:R-:W-:Y:S01]  /*74d80*/  PRMT R25, R6, 0x7772, RZ ;  /* 0x0000777206197816 */ /* 0x000fe200000000ff */
[----:B------:R-:W0:Y:S04]  /*74d90*/  LDCU UR5, c[0x0][0x39c] ;  /* 0x00007380ff0577ac */ /* 0x000e280008000800 */
[----:B------:R-:W0:Y:S01]  /*74da0*/  LDC R9, c[0x0][0x3b8] ;  /* 0x0000ee00ff097b82 */ /* 0x000e220000000800 */
[----:B------:R3:W-:Y:S01]  /*74db0*/  @P5 STG.E.U8 desc[UR10][R26.64], R25 ;  /* 0x000000191a005986 */ /* 0x0007e2000c10110a */
[----:B------:R-:W-:Y:S01]  /*74dc0*/  IADD3 R24, P6, PT, R0, R2, RZ ;  /* 0x0000000200187210 */ /* 0x000fe20007fde0ff */
[----:B---3--:R-:W-:-:S03]  /*74dd0*/  IMAD R27, R28, 0x2, R0 ;  /* 0x000000021c1b7824 */ /* 0x008fc600078e0200 */
[----:B------:R-:W-:Y:S02]  /*74de0*/  LEA.HI.X.SX32 R25, R0, R3, 0x1, P6 ;  /* 0x0000000300197211 */ /* 0x000fe400030f0eff */
[----:B------:R-:W3:Y:S01]  /*74df0*/  LDC R28, c[0x0][0x3b8] ;  /* 0x0000ee00ff1c7b82 */ /* 0x000ee20000000800 */
[----:B------:R-:W-:Y:S02]  /*74e00*/  PRMT R0, R7, 0x7772, RZ ;  /* 0x0000777207007816 */ /* 0x000fe400000000ff */
[----:B------:R-:W-:-:S03]  /*74e10*/  IADD3 R26, P6, PT, R27, R2, RZ ;  /* 0x000000021b1a7210 */ /* 0x000fc60007fde0ff */
[----:B------:R4:W-:Y:S02]  /*74e20*/  @P4 STG.E.U8 desc[UR10][R24.64], R0 ;  /* 0x0000000018004986 */ /* 0x0009e4000c10110a */
[----:B----4-:R-:W-:Y:S01]  /*74e30*/  IMAD R0, R16, 0x2, R27 ;  /* 0x0000000210007824 */ /* 0x010fe200078e021b */
[----:B------:R-:W-:Y:S02]  /*74e40*/  LEA.HI.X.SX32 R27, R27, R3, 0x1, P6 ;  /* 0x000000031b1b7211 */ /* 0x000fe400030f0eff */
[----:B------:R-:W-:Y:S02]  /*74e50*/  PRMT R25, R15, 0x7772, RZ ;  /* 0x000077720f197816 */ /* 0x000fe400000000ff */
[----:B------:R-:W-:-:S03]  /*74e60*/  IADD3 R24, P6, PT, R0, R2, RZ ;  /* 0x0000000200187210 */ /* 0x000fc60007fde0ff */
[----:B------:R0:W-:Y:S02]  /*74e70*/  @P3 STG.E.U8 desc[UR10][R26.64], R25 ;  /* 0x000000191a003986 */ /* 0x0001e4000c10110a */
[----:B0-----:R-:W-:Y:S01]  /*74e80*/  IMAD R27, R9, 0x2, R0 ;  /* 0x00000002091b7824 */ /* 0x001fe200078e0200 */
[----:B------:R-:W-:Y:S01]  /*74e90*/  LEA.HI.X.SX32 R25, R0, R3, 0x1, P6 ;  /* 0x0000000300197211 */ /* 0x000fe200030f0eff */
[----:B------:R-:W0:Y:S01]  /*74ea0*/  LDC R9, c[0x0][0x3b8] ;  /* 0x0000ee00ff097b82 */ /* 0x000e220000000800 */
[----:B------:R-:W-:Y:S02]  /*74eb0*/  PRMT R0, R14, 0x7772, RZ ;  /* 0x000077720e007816 */ /* 0x000fe400000000ff */
[----:B------:R-:W-:-:S03]  /*74ec0*/  IADD3 R26, P6, PT, R27, R2, RZ ;  /* 0x000000021b1a7210 */ /* 0x000fc60007fde0ff */
[----:B------:R4:W-:Y:S02]  /*74ed0*/  @P2 STG.E.U8 desc[UR10][R24.64], R0 ;  /* 0x0000000018002986 */ /* 0x0009e4000c10110a */
[----:B----4-:R-:W-:Y:S01]  /*74ee0*/  IMAD R0, R29, 0x2, R27 ;  /* 0x000000021d007824 */ /* 0x010fe200078e021b */
[-C--:B------:R-:W-:Y:S01]  /*74ef0*/  LEA.HI.X.SX32 R27, R27, R3.reuse, 0x1, P6 ;  /* 0x000000031b1b7211 */ /* 0x080fe200030f0eff */
[----:B------:R-:W4:Y:S01]  /*74f00*/  LDC R29, c[0x0][0x3b8] ;  /* 0x0000ee00ff1d7b82 */ /* 0x000f220000000800 */
[----:B------:R-:W-:Y:S02]  /*74f10*/  PRMT R25, R13, 0x7772, RZ ;  /* 0x000077720d197816 */ /* 0x000fe400000000ff */
[----:B------:R-:W-:Y:S02]  /*74f20*/  IADD3 R24, P6, PT, R0, R2, RZ ;  /* 0x0000000200187210 */ /* 0x000fe40007fde0ff */
[----:B-1----:R-:W-:Y:S01]  /*74f30*/  ISETP.LT.AND P5, PT, R8, UR6, !P0 ;  /* 0x0000000608007c0c */ /* 0x002fe2000c7a1270 */
[----:B------:R-:W1:Y:S01]  /*74f40*/  LDCU UR6, c[0x0][0x39c] ;  /* 0x00007380ff0677ac */ /* 0x000e620008000800 */
[----:B------:R-:W1:Y:S04]  /*74f50*/  LDL.LU R8, [R1+0x130] ;  /* 0x0001300001087983 */ /* 0x000e680000300800 */
[----:B------:R-:W4:Y:S04]  /*74f60*/  LDL.LU R18, [R1+0x134] ;  /* 0x0001340001127983 */ /* 0x000f280000300800 */
[----:B------:R-:W4:Y:S04]  /*74f70*/  LDL.LU R16, [R1+0x138] ;  /* 0x0001380001107983 */ /* 0x000f280000300800 */
[----:B------:R3:W-:Y:S02]  /*74f80*/  @P5 STG.E.U8 desc[UR10][R26.64], R25 ;  /* 0x000000191a005986 */ /* 0x0007e4000c10110a */
[----:B---3--:R-:W-:Y:S01]  /*74f90*/  IMAD R27, R28, 0x2, R0 ;  /* 0x000000021c1b7824 */ /* 0x008fe200078e0200 */
[----:B------:R-:W-:Y:S01]  /*74fa0*/  LEA.HI.X.SX32 R25, R0, R3, 0x1, P6 ;  /* 0x0000000300197211 */ /* 0x000fe200030f0eff */
[----:B------:R-:W3:Y:S01]  /*74fb0*/  LDC R28, c[0x0][0x3b8] ;  /* 0x0000ee00ff1c7b82 */ /* 0x000ee20000000800 */
[----:B------:R-:W-:-:S02]  /*74fc0*/  PRMT R0, R10, 0x7772, RZ ;  /* 0x000077720a007816 */ /* 0x000fc400000000ff */
[----:B--2---:R-:W-:Y:S01]  /*74fd0*/  ISETP.LT.AND P4, PT, R17, UR4, !P0 ;  /* 0x0000000411007c0c */ /* 0x004fe2000c781270 */
[----:B------:R-:W2:Y:S04]  /*74fe0*/  LDCU UR4, c[0x0][0x39c] ;  /* 0x00007380ff0477ac */ /* 0x000ea80008000800 */
[----:B------:R-:W3:Y:S01]  /*74ff0*/  LDC R17, c[0x0][0x3b8] ;  /* 0x0000ee00ff117b82 */ /* 0x000ee20000000800 */
[----:B------:R-:W-:Y:S01]  /*75000*/  ISETP.LT.AND P3, PT, R12, UR5, !P0 ;  /* 0x000000050c007c0c */ /* 0x000fe2000c761270 */
[----:B------:R-:W4:Y:S01]  /*75010*/  LDCU UR5, c[0x0][0x39c] ;  /* 0x00007380ff0577ac */ /* 0x000f220008000800 */
[----:B------:R-:W4:Y:S05]  /*75020*/  LDL.LU R12, [R1+0x13c] ;  /* 0x00013c00010c7983 */ /* 0x000f2a0000300800 */
[----:B------:R0:W-:Y:S02]  /*75030*/  @P4 STG.E.U8 desc[UR10][R24.64], R0 ;  /* 0x0000000018004986 */ /* 0x0001e4000c10110a */
[----:B0-----:R-:W-:Y:S01]  /*75040*/  IMAD R0, R9, 0x2, R27 ;  /* 0x0000000209007824 */ /* 0x001fe200078e021b */
[----:B--2---:R-:W-:Y:S01]  /*75050*/  ISETP.LT.AND P2, PT, R11, UR4, !P0 ;  /* 0x000000040b007c0c */ /* 0x004fe2000c741270 */
[----:B------:R-:W0:Y:S01]  /*75060*/  LDCU UR4, c[0x0][0x39c] ;  /* 0x00007380ff0477ac */ /* 0x000e220008000800 */
[----:B------:R-:W2:Y:S04]  /*75070*/  LDL.LU R11, [R1+0x140] ;  /* 0x00014000010b7983 */ /* 0x000ea80000300800 */
[----:B------:R-:W2:Y:S01]  /*75080*/  LDL.LU R9, [R1+0x144] ;  /* 0x0001440001097983 */ /* 0x000ea20000300800 */
[----:B------:R-:W-:-:S02]  /*75090*/  IADD3 R26, P6, PT, R27, R2, RZ ;  /* 0x000000021b1a7210 */ /* 0x000fc40007fde0ff */
[----:B------:R-:W-:Y:S02]  /*750a0*/  PRMT R4, R4, 0x7773, RZ ;  /* 0x0000777304047816 */ /* 0x000fe400000000ff */
[----:B------:R-:W-:Y:S02]  /*750b0*/  LEA.HI.X.SX32 R27, R27, R3, 0x1, P6 ;  /* 0x000000031b1b7211 */ /* 0x000fe400030f0eff */
[----:B------:R-:W-:-:S03]  /*750c0*/  IADD3 R24, P6, PT, R0, R2, RZ ;  /* 0x0000000200187210 */ /* 0x000fc60007fde0ff */
[----:B------:R3:W-:Y:S01]  /*750d0*/  @P3 STG.E.U8 desc[UR10][R26.64], R4 ;  /* 0x000000041a003986 */ /* 0x0007e2000c10110a */
[----:B------:R-:W-:Y:S01]  /*750e0*/  LEA.HI.X.SX32 R25, R0, R3, 0x1, P6 ;  /* 0x0000000300197211 */ /* 0x000fe200030f0eff */
[----:B---3--:R-:W-:Y:S01]  /*750f0*/  IMAD R26, R17, 0x2, R0 ;  /* 0x00000002111a7824 */ /* 0x008fe200078e0200 */
[----:B------:R-:W-:Y:S01]  /*75100*/  PRMT R0, R5, 0x7773, RZ ;  /* 0x0000777305007816 */ /* 0x000fe200000000ff */
[----:B------:R-:W3:Y:S04]  /*75110*/  LDC R27, c[0x0][0x3b8] ;  /* 0x0000ee00ff1b7b82 */ /* 0x000ee80000000800 */
[----:B------:R0:W-:Y:S01]  /*75120*/  @P2 STG.E.U8 desc[UR10][R24.64], R0 ;  /* 0x0000000018002986 */ /* 0x0001e2000c10110a */
[----:B------:R-:W-:Y:S02]  /*75130*/  IADD3 R4, P6, PT, R26, R2, RZ ;  /* 0x000000021a047210 */ /* 0x000fe40007fde0ff */
[----:B------:R-:W-:-:S02]  /*75140*/  PRMT R6, R6, 0x7773, RZ ;  /* 0x0000777306067816 */ /* 0x000fc400000000ff */
[----:B------:R-:W-:Y:S02]  /*75150*/  LEA.HI.X.SX32 R5, R26, R3, 0x1, P6 ;  /* 0x000000031a057211 */ /* 0x000fe400030f0eff */
[----:B-1----:R-:W-:Y:S01]  /*75160*/  ISETP.LT.AND P5, PT, R8, UR6, !P0 ;  /* 0x0000000608007c0c */ /* 0x002fe2000c7a1270 */
[----:B------:R-:W2:Y:S01]  /*75170*/  LDCU UR6, c[0x0][0x39c] ;  /* 0x00007380ff0677ac */ /* 0x000ea20008000800 */
[----:B------:R-:W1:Y:S01]  /*75180*/  LDC R8, c[0x0][0x3b8] ;  /* 0x0000ee00ff087b82 */ /* 0x000e620000000800 */
[----:B----4-:R-:W-:Y:S01]  /*75190*/  ISETP.LT.AND P4, PT, R18, UR5, !P0 ;  /* 0x0000000512007c0c */ /* 0x010fe2000c781270 */
[----:B------:R-:W4:Y:S01]  /*751a0*/  LDCU UR5, c[0x0][0x39c] ;  /* 0x00007380ff0577ac */ /* 0x000f220008000800 */
[----:B0-----:R-:W-:Y:S01]  /*751b0*/  ISETP.LT.AND P3, PT, R16, UR4, !P0 ;  /* 0x0000000410007c0c */ /* 0x001fe2000c761270 */
[----:B------:R-:W0:Y:S07]  /*751c0*/  LDCU UR4, c[0x0][0x39c] ;  /* 0x00007380ff0477ac */ /* 0x000e2e0008000800 */
[----:B------:R0:W-:Y:S01]  /*751d0*/  @P5 STG.E.U8 desc[UR10][R4.64], R6 ;  /* 0x0000000604005986 */ /* 0x0001e2000c10110a */
[----:B-1----:R-:W-:-:S03]  /*751e0*/  IMAD R0, R8, 0x2, R26 ;  /* 0x0000000208007824 */ /* 0x002fc600078e021a */
[----:B------:R-:W3:Y:S01]  /*751f0*/  LDL.LU R8, [R1+0x148] ;  /* 0x0001480001087983 */ /* 0x000ee20000300800 */
[----:B------:R-:W1:Y:S01]  /*75200*/  LDC R26, c[0x0][0x3b8] ;  /* 0x0000ee00ff1a7b82 */ /* 0x000e620000000800 */
[----:B------:R-:W-:Y:S01]  /*75210*/  IADD3 R24, P6, PT, R0, R2, RZ ;  /* 0x0000000200187210 */ /* 0x000fe20007fde0ff */
[----:B0-----:R-:W-:-:S03]  /*75220*/  IMAD R4, R29, 0x2, R0 ;  /* 0x000000021d047824 */ /* 0x001fc600078e0200 */
[----:B------:R-:W-:Y:S02]  /*75230*/  LEA.HI.X.SX32 R25, R0, R3, 0x1, P6 ;  /* 0x0000000300197211 */ /* 0x000fe400030f0eff */
[----:B------:R-:W-:-:S05]  /*75240*/  PRMT R0, R7, 0x7773, RZ ;  /* 0x0000777307007816 */ /* 0x000fca00000000ff */
[----:B------:R0:W-:Y:S01]  /*75250*/  @P4 STG.E.U8 desc[UR10][R24.64], R0 ;  /* 0x0000000018004986 */ /* 0x0001e2000c10110a */
[----:B----4-:R-:W-:Y:S01]  /*75260*/  ISETP.LT.AND P2, PT, R12, UR5, !P0 ;  /* 0x000000050c007c0c */ /* 0x010fe2000c741270 */
[----:B------:R-:W4:Y:S02]  /*75270*/  LDCU UR5, c[0x0][0x39c] ;  /* 0x00007380ff0577ac */ /* 0x000f240008000800 */
[----:B------:R-:W3:Y:S01]  /*75280*/  LDL.LU R12, [R1+0x14c] ;  /* 0x00014c00010c7983 */ /* 0x000ee20000300800 */
[----:B--2---:R-:W-:Y:S01]  /*75290*/  ISETP.LT.AND P5, PT, R11, UR6, !P0 ;  /* 0x000000060b007c0c */ /* 0x004fe2000c7a1270 */
[----:B0-----:R-:W-:Y:S02]  /*752a0*/  IMAD R0, R28, 0x2, R4 ;  /* 0x000000021c007824 */ /* 0x001fe400078e0204 */
[----:B------:R-:W2:Y:S01]  /*752b0*/  LDL.LU R11, [R1+0x150] ;  /* 0x00015000010b7983 */ /* 0x000ea20000300800 */
[C---:B------:R-:W-:Y:S01]  /*752c0*/  IADD3 R6, P6, PT, R4.reuse, R2, RZ ;  /* 0x0000000204067210 */ /* 0x040fe20007fde0ff */
[----:B------:R-:W0:Y:S01]  /*752d0*/  LDC R24, c[0x0][0x3b8] ;  /* 0x0000ee00ff187b82 */ /* 0x000e220000000800 */
[----:B------:R-:W-:Y:S01]  /*752e0*/  ISETP.LT.AND P4, PT, R9, UR4, !P0 ;  /* 0x0000000409007c0c */ /* 0x000fe2000c781270 */
[----:B------:R-:W0:Y:S01]  /*752f0*/  LDCU UR4, c[0x0][0x39c] ;  /* 0x00007380ff0477ac */ /* 0x000e220008000800 */
[----:B------:R-:W2:Y:S01]  /*75300*/  LDL.LU R9, [R1+0x154] ;  /* 0x0001540001097983 */ /* 0x000ea20000300800 */
[----:B------:R-:W-:-:S02]  /*75310*/  LEA.HI.X.SX32 R7, R4, R3, 0x1, P6 ;  /* 0x0000000304077211 */ /* 0x000fc400030f0eff */
[----:B------:R-:W-:Y:S01]  /*75320*/  PRMT R5, R15, 0x7773, RZ ;  /* 0x000077730f057816 */ /* 0x000fe200000000ff */
[----:B------:R-:W2:Y:S01]  /*75330*/  LDL.LU R18, [R1+0x50] ;  /* 0x0000500001127983 */ /* 0x000ea20000300800 */
[C---:B------:R-:W-:Y:S01]  /*75340*/  IADD3 R4, P6, PT, R0.reuse, R2, RZ ;  /* 0x0000000200047210 */ /* 0x040fe20007fde0ff */
[----:B------:R-:W2:Y:S01]  /*75350*/  LDCU UR6, c[0x0][0x39c] ;  /* 0x00007380ff0677ac */ /* 0x000ea20008000800 */
[----:B------:R-:W0:Y:S01]  /*75360*/  LDC R25, c[0x0][0x3b8] ;  /* 0x0000ee00ff197b82 */ /* 0x000e220000000800 */
[----:B------:R3:W-:Y:S07]  /*75370*/  @P3 STG.E.U8 desc[UR10][R6.64], R5 ;  /* 0x0000000506003986 */ /* 0x0007ee000c10110a */
[----:B------:R-:W0:Y:S01]  /*75380*/  LDC R28, c[0x0][0x3b8] ;  /* 0x0000ee00ff1c7b82 */ /* 0x000e220000000800 */
[----:B---3--:R-:W-:Y:S01]  /*75390*/  IMAD R7, R27, 0x2, R0 ;  /* 0x000000021b077824 */ /* 0x008fe200078e0200 */
[----:B------:R-:W-:-:S02]  /*753a0*/  LEA.HI.X.SX32 R5, R0, R3, 0x1, P6 ;  /* 0x0000000300057211 */ /* 0x000fc400030f0eff */
[----:B------:R-:W-:-:S04]  /*753b0*/  PRMT R0, R14, 0x7773, RZ ;  /* 0x000077730e007816 */ /* 0x000fc800000000ff */
[----:B------:R-:W3:Y:S01]  /*753c0*/  LDC R27, c[0x0][0x3b8] ;  /* 0x0000ee00ff1b7b82 */ /* 0x000ee20000000800 */
[C---:B------:R-:W-:Y:S01]  /*753d0*/  IADD3 R6, P6, PT, R7.reuse, R2, RZ ;  /* 0x0000000207067210 */ /* 0x040fe20007fde0ff */
[----:B------:R1:W-:Y:S02]  /*753e0*/  @P2 STG.E.U8 desc[UR10][R4.64], R0 ;  /* 0x0000000004002986 */ /* 0x0003e4000c10110a */
[----:B-1----:R-:W-:Y:S01]  /*753f0*/  IMAD R0, R26, 0x2, R7 ;  /* 0x000000021a007824 */ /* 0x002fe200078e0207 */
[----:B------:R-:W-:-:S03]  /*75400*/  LEA.HI.X.SX32 R7, R7, R3, 0x1, P6 ;  /* 0x0000000307077211 */ /* 0x000fc600030f0eff */
[----:B------:R-:W1:Y:S01]  /*75410*/  LDC R26, c[0x0][0x3b8] ;  /* 0x0000ee00ff1a7b82 */ /* 0x000e620000000800 */
[----:B------:R-:W-:Y:S02]  /*75420*/  PRMT R5, R13, 0x7773, RZ ;  /* 0x000077730d057816 */ /* 0x000fe400000000ff */
[----:B------:R-:W-:-:S03]  /*75430*/  IADD3 R4, P6, PT, R0, R2, RZ ;  /* 0x0000000200047210 */ /* 0x000fc60007fde0ff */
[----:B------:R0:W-:Y:S02]  /*75440*/  @P5 STG.E.U8 desc[UR10][R6.64], R5 ;  /* 0x0000000506005986 */ /* 0x0001e4000c10110a */
[----:B0-----:R-:W-:Y:S01]  /*75450*/  IMAD R6, R24, 0x2, R0 ;  /* 0x0000000218067824 */ /* 0x001fe200078e0200 */
[----:B------:R-:W-:Y:S02]  /*75460*/  LEA.HI.X.SX32 R5, R0, R3, 0x1, P6 ;  /* 0x0000000300057211 */ /* 0x000fe400030f0eff */
[----:B------:R-:W-:-:S05]  /*75470*/  PRMT R0, R10, 0x7773, RZ ;  /* 0x000077730a007816 */ /* 0x000fca00000000ff */
[----:B------:R0:W-:Y:S01]  /*75480*/  @P4 STG.E.U8 desc[UR10][R4.64], R0 ;  /* 0x0000000004004986 */ /* 0x0001e2000c10110a */
[----:B----4-:R-:W-:Y:S01]  /*75490*/  ISETP.LT.AND P3, PT, R8, UR5, !P0 ;  /* 0x0000000508007c0c */ /* 0x010fe2000c761270 */
[----:B------:R-:W4:Y:S02]  /*754a0*/  LDCU UR5, c[0x0][0x39c] ;  /* 0x00007380ff0577ac */ /* 0x000f240008000800 */
[----:B------:R-:W3:Y:S04]  /*754b0*/  LDL.LU R8, [R1+0x158] ;  /* 0x0001580001087983 */ /* 0x000ee80000300800 */
[----:B------:R-:W3:Y:S04]  /*754c0*/  LDL.LU R29, [R1+0x54] ;  /* 0x00005400011d7983 */ /* 0x000ee80000300800 */
[----:B------:R-:W3:Y:S01]  /*754d0*/  LDL.LU R17, [R1+0x58] ;  /* 0x0000580001117983 */ /* 0x000ee20000300800 */
[----:B------:R-:W-:Y:S01]  /*754e0*/  ISETP.LT.AND P2, PT, R12, UR4, !P0 ;  /* 0x000000040c007c0c */ /* 0x000fe2000c741270 */
[----:B------:R-:W3:Y:S02]  /*754f0*/  LDCU UR4, c[0x0][0x39c] ;  /* 0x00007380ff0477ac */ /* 0x000ee40008000800 */
[----:B------:R-:W3:Y:S04]  /*75500*/  LDL.LU R12, [R1+0x15c] ;  /* 0x00015c00010c7983 */ /* 0x000ee80000300800 */
[----:B------:R-:W3:Y:S01]  /*75510*/  LDL.LU R10, [R1+0x160] ;  /* 0x00016000010a7983 */ /* 0x000ee20000300800 */
[----:B--2---:R-:W-:Y:S01]  /*75520*/  ISETP.LT.AND P5, PT, R11, UR6, !P0 ;  /* 0x000000060b007c0c */ /* 0x004fe2000c7a1270 */
[----:B0-----:R-:W-:Y:S01]  /*75530*/  IMAD R0, R25, 0x2, R6 ;  /* 0x0000000219007824 */ /* 0x001fe200078e0206 */
[----:B------:R-:W-:Y:S01]  /*75540*/  IADD3 R24, P6, PT, R6, R2, RZ ;  /* 0x0000000206187210 */ /* 0x000fe20007fde0ff */
[----:B------:R-:W0:Y:S01]  /*75550*/  LDCU UR6, c[0x0][0x39c] ;  /* 0x00007380ff0677ac */ /* 0x000e220008000800 */
[----:B----4-:R-:W-:-:S02]  /*75560*/  ISETP.LT.AND P4, PT, R9, UR5, !P0 ;  /* 0x0000000509007c0c */ /* 0x010fc4000c781270 */
[----:B------:R-:W2:Y:S01]  /*75570*/  LDL.LU R9, [R1+0x164] ;  /* 0x0001640001097983 */ /* 0x000ea20000300800 */
[-C--:B------:R-:W-:Y:S01]  /*75580*/  LEA.HI.X.SX32 R25, R6, R3.reuse, 0x1, P6 ;  /* 0x0000000306197211 */ /* 0x080fe200030f0eff */
[----:B------:R-:W4:Y:S02]  /*75590*/  LDCU UR5, c[0x0][0x39c] ;  /* 0x00007380ff0577ac */ /* 0x000f240008000800 */
[----:B------:R-:W2:Y:S01]  /*755a0*/  LDL.LU R11, [R1+0x5c] ;  /* 0x00005c00010b7983 */ /* 0x000ea20000300800 */
[----:B------:R-:W-:Y:S02]  /*755b0*/  PRMT R5, R18, 0x7770, RZ ;  /* 0x0000777012057816 */ /* 0x000fe400000000ff */
[----:B------:R-:W-:Y:S01]  /*755c0*/  IADD3 R4, P6, PT, R0, R2, RZ ;  /* 0x0000000200047210 */ /* 0x000fe20007fde0ff */
[----:B------:R-:W2:Y:S01]  /*755d0*/  LDL.LU R15, [R1+0x70] ;  /* 0x00007000010f7983 */ /* 0x000ea20000300800 */
[----:B------:R-:W-:Y:S02]  /*755e0*/  IMAD R7, R28, 0x2, R0 ;  /* 0x000000021c077824 */ /* 0x000fe400078e0200 */
[----:B------:R-:W0:Y:S01]  /*755f0*/  LDC R28, c[0x0][0x3b8] ;  /* 0x0000ee00ff1c7b82 */ /* 0x000e220000000800 */
[----:B------:R1:W-:Y:S02]  /*75600*/  @P3 STG.E.U8 desc[UR10][R24.64], R5 ;  /* 0x0000000518003986 */ /* 0x0003e4000c10110a */
[----:B-1----:R-:W-:-:S05]  /*75610*/  LEA.HI.X.SX32 R5, R0, R3, 0x1, P6 ;  /* 0x0000000300057211 */ /* 0x002fca00030f0eff */
[----:B------:R-:W1:Y:S01]  /*75620*/  LDC R24, c[0x0][0x3b8] ;  /* 0x0000ee00ff187b82 */ /* 0x000e620000000800 */
[----:B------:R-:W-:-:S07]  /*75630*/  IADD3 R6, P6, PT, R7, R2, RZ ;  /* 0x0000000207067210 */ /* 0x000fce0007fde0ff */
[----:B------:R-:W0:Y:S01]  /*75640*/  LDC R25, c[0x0][0x3b8] ;  /* 0x0000ee00ff197b82 */ /* 0x000e220000000800 */
[----:B---3--:R-:W-:Y:S01]  /*75650*/  ISETP.LT.AND P3, PT, R8, UR4, !P0 ;  /* 0x0000000408007c0c */ /* 0x008fe2000c761270 */
[----:B------:R-:W3:Y:S01]  /*75660*/  LDCU UR4, c[0x0][0x39c] ;  /* 0x00007380ff0477ac */ /* 0x000ee20008000800 */
[----:B------:R-:W3:Y:S01]  /*75670*/  LDL.LU R8, [R1+0x168] ;  /* 0x0001680001087983 */ /* 0x000ee20000300800 */
[----:B------:R-:W-:-:S03]  /*75680*/  PRMT R0, R29, 0x7770, RZ ;  /* 0x000077701d007816 */ /* 0x000fc600000000ff */
[----:B------:R-:W3:Y:S04]  /*75690*/  LDL.LU R14, [R1+0x74] ;  /* 0x00007400010e7983 */ /* 0x000ee80000300800 */
[----:B------:R0:W-:Y:S04]  /*756a0*/  @P2 STG.E.U8 desc[UR10][R4.64], R0 ;  /* 0x0000000004002986 */ /* 0x0001e8000c10110a */
[----:B------:R-:W3:Y:S04]  /*756b0*/  LDL.LU R13, [R1+0x78] ;  /* 0x00007800010d7983 */ /* 0x000ee80000300800 */
[----:B------:R-:W3:Y:S01]  /*756c0*/  LDL.LU R16, [R1+0x16c] ;  /* 0x00016c0001107983 */ /* 0x000ee20000300800 */
[----:B0-----:R-:W-:Y:S01]  /*756d0*/  IMAD R0, R27, 0x2, R7 ;  /* 0x000000021b007824 */ /* 0x001fe200078e0207 */
[----:B------:R-:W-:Y:S01]  /*756e0*/  LEA.HI.X.SX32 R7, R7, R3, 0x1, P6 ;  /* 0x0000000307077211 */ /* 0x000fe200030f0eff */
[----:B------:R-:W0:Y:S01]  /*756f0*/  LDC R27, c[0x0][0x3b8] ;  /* 0x0000ee00ff1b7b82 */ /* 0x000e220000000800 */
[----:B------:R-:W-:-:S02]  /*75700*/  PRMT R5, R17, 0x7770, RZ ;  /* 0x0000777011057816 */ /* 0x000fc400000000ff */
[----:B------:R-:W-:-:S03]  /*75710*/  IADD3 R4, P6, PT, R0, R2, RZ ;  /* 0x0000000200047210 */ /* 0x000fc60007fde0ff */
[----:B------:R1:W-:Y:S02]  /*75720*/  @P5 STG.E.U8 desc[UR10][R6.64], R5 ;  /* 0x0000000506005986 */ /* 0x0003e4000c10110a */
[----:B-1----:R-:W-:Y:S01]  /*75730*/  IMAD R7, R26, 0x2, R0 ;  /* 0x000000021a077824 */ /* 0x002fe200078e0200 */
[----:B------:R-:W-:Y:S01]  /*75740*/  LEA.HI.X.SX32 R5, R0, R3, 0x1, P6 ;  /* 0x0000000300057211 */ /* 0x000fe200030f0eff */
[----:B------:R-:W1:Y:S01]  /*75750*/  LDC R26, c[0x0][0x3b8] ;  /* 0x0000ee00ff1a7b82 */ /* 0x000e620000000800 */
[----:B----4-:R-:W-:Y:S01]  /*75760*/  ISETP.LT.AND P2, PT, R12, UR5, !P0 ;  /* 0x000000050c007c0c */ /* 0x010fe2000c741270 */
[----:B------:R-:W4:Y:S01]  /*75770*/  LDCU UR5, c[0x0][0x39c] ;  /* 0x00007380ff0577ac */ /* 0x000f220008000800 */
[----:B------:R-:W3:Y:S01]  /*75780*/  LDL.LU R12, [R1+0x170] ;  /* 0x00017000010c7983 */ /* 0x000ee20000300800 */
[----:B------:R-:W-:Y:S01]  /*75790*/  ISETP.LT.AND P5, PT, R10, UR6, !P0 ;  /* 0x000000060a007c0c */ /* 0x000fe2000c7a1270 */
[----:B------:R-:W0:Y:S02]  /*757a0*/  LDCU UR6, c[0x0][0x39c] ;  /* 0x00007380ff0677ac */ /* 0x000e240008000800 */
[----:B------:R-:W3:Y:S01]  /*757b0*/  LDL.LU R10, [R1+0x7c] ;  /* 0x00007c00010a7983 */ /* 0x000ee20000300800 */
[----:B--2---:R-:W-:-:S05]  /*757c0*/  PRMT R0, R11, 0x7770, RZ ;  /* 0x000077700b007816 */ /* 0x004fca00000000ff */
[----:B------:R2:W-:Y:S01]  /*757d0*/  @P4 STG.E.U8 desc[UR10][R4.64], R0 ;  /* 0x0000000004004986 */ /* 0x0005e2000c10110a */
[----:B---3--:R-:W-:Y:S01]  /*757e0*/  ISETP.LT.AND P4, PT, R9, UR4, !P0 ;  /* 0x0000000409007c0c */ /* 0x008fe2000c781270 */
[----:B------:R-:W3:Y:S02]  /*757f0*/  LDCU UR4, c[0x0][0x39c] ;  /* 0x00007380ff0477ac */ /* 0x000ee40008000800 */
[----:B------:R-:W3:Y:S01]  /*75800*/  LDL.LU R9, [R1+0x174] ;  /* 0x0001740001097983 */ /* 0x000ee20000300800 */
[C---:B------:R-:W-:Y:S01]  /*75810*/  IADD3 R6, P6, PT, R7.reuse, R2, RZ ;  /* 0x0000000207067210 */ /* 0x040fe20007fde0ff */
[----:B--2---:R-:W-:Y:S02]  /*75820*/  IMAD R0, R24, 0x2, R7 ;  /* 0x0000000218007824 */ /* 0x004fe400078e0207 */
[----:B------:R-:W2:Y:S01]  /*75830*/  LDC R24, c[0x0][0x3b8] ;  /* 0x0000ee00ff187b82 */ /* 0x000ea20000000800 */
[----:B------:R-:W-:Y:S02]  /*75840*/  LEA.HI.X.SX32 R7, R7, R3, 0x1, P6 ;  /* 0x0000000307077211 */ /* 0x000fe400030f0eff */
[----:B------:R-:W-:-:S02]  /*75850*/  PRMT R5, R15, 0x7770, RZ ;  /* 0x000077700f057816 */ /* 0x000fc400000000ff */
[----:B------:R-:W-:-:S03]  /*75860*/  IADD3 R4, P6, PT, R0, R2, RZ ;  /* 0x0000000200047210 */ /* 0x000fc60007fde0ff */
[----:B------:R0:W-:Y:S02]  /*75870*/  @P3 STG.E.U8 desc[UR10][R6.64], R5 ;  /* 0x0000000506003986 */ /* 0x0001e4000c10110a */
[----:B0-----:R-:W-:Y:S01]  /*75880*/  IMAD R7, R27, 0x2, R0 ;  /* 0x000000021b077824 */ /* 0x001fe200078e0200 */
[----:B------:R-:W-:Y:S01]  /*75890*/  LEA.HI.X.SX32 R5, R0, R3, 0x1, P6 ;  /* 0x0000000300057211 */ /* 0x000fe200030f0eff */
[----:B------:R-:W0:Y:S03]  /*758a0*/  LDC R27, c[0x0][0x3b8] ;  /* 0x0000ee00ff1b7b82 */ /* 0x000e260000000800 */
[----:B------:R-:W-:Y:S02]  /*758b0*/  IADD3 R6, P6, PT, R7, R2, RZ ;  /* 0x0000000207067210 */ /* 0x000fe40007fde0ff */
[----:B----4-:R-:W-:Y:S01]  /*758c0*/  ISETP.LT.AND P3, PT, R8, UR5, !P0 ;  /* 0x0000000508007c0c */ /* 0x010fe2000c761270 */
[----:B------:R-:W4:Y:S01]  /*758d0*/  LDCU UR5, c[0x0][0x39c] ;  /* 0x00007380ff0577ac */ /* 0x000f220008000800 */
[----:B------:R-:W3:Y:S01]  /*758e0*/  LDL.LU R8, [R1+0x178] ;  /* 0x0001780001087983 */ /* 0x000ee20000300800 */
[----:B------:R-:W-:-:S05]  /*758f0*/  PRMT R0, R14, 0x7770, RZ ;  /* 0x000077700e007816 */ /* 0x000fca00000000ff */
[----:B------:R0:W-:Y:S02]  /*75900*/  @P2 STG.E.U8 desc[UR10][R4.64], R0 ;  /* 0x0000000004002986 */ /* 0x0001e4000c10110a */
[----:B0-----:R-:W-:Y:S01]  /*75910*/  IMAD R0, R25, 0x2, R7 ;  /* 0x0000000219007824 */ /* 0x001fe200078e0207 */
[----:B------:R-:W-:Y:S01]  /*75920*/  LEA.HI.X.SX32 R7, R7, R3, 0x1, P6 ;  /* 0x0000000307077211 */ /* 0x000fe200030f0eff */
[----:B------:R-:W0:Y:S01]  /*75930*/  LDC R25, c[0x0][0x3b8] ;  /* 0x0000ee00ff197b82 */ /* 0x000e220000000800 */
[----:B------:R-:W-:Y:S02]  /*75940*/  PRMT R5, R13, 0x7770, RZ ;  /* 0x000077700d057816 */ /* 0x000fe400000000ff */
[----:B------:R-:W-:-:S03]  /*75950*/  IADD3 R4, P6, PT, R0, R2, RZ ;  /* 0x0000000200047210 */ /* 0x000fc60007fde0ff */
[----:B------:R2:W-:Y:S01]  /*75960*/  @P5 STG.E.U8 desc[UR10][R6.64], R5 ;  /* 0x0000000506005986 */ /* 0x0005e2000c10110a */
[----:B---3--:R-:W-:Y:S01]  /*75970*/  ISETP.LT.AND P2, PT, R16, UR4, !P0 ;  /* 0x0000000410007c0c */ /* 0x008fe2000c741270 */
[----:B------:R-:W3:Y:S02]  /*75980*/  LDCU UR4, c[0x0][0x39c] ;  /* 0x00007380ff0477ac */ /* 0x000ee40008000800 */
[----:B------:R-:W3:Y:S01]  /*75990*/  LDL.LU R16, [R1+0x17c] ;  /* 0x00017c0001107983 */ /* 0x000ee20000300800 */
[----:B--2---:R-:W-:Y:S01]  /*759a0*/  IMAD R7, R24, 0x2, R0 ;  /* 0x0000000218077824 */ /* 0x004fe200078e0200 */
[----:B------:R-:W-:Y:S01]  /*759b0*/  LEA.HI.X.SX32 R5, R0, R3, 0x1, P6 ;  /* 0x0000000300057211 */ /* 0x000fe200030f0eff */
[----:B------:R-:W2:Y:S01]  /*759c0*/  LDC R24, c[0x0][0x3b8] ;  /* 0x0000ee00ff187b82 */ /* 0x000ea20000000800 */
[----:B------:R-:W-:Y:S01]  /*759d0*/  ISETP.LT.AND P5, PT, R12, UR6, !P0 ;  /* 0x000000060c007c0c */ /* 0x000fe2000c7a1270 */
[----:B------:R-:W0:Y:S01]  /*759e0*/  LDCU UR6, c[0x0][0x39c] ;  /* 0x00007380ff0677ac */ /* 0x000e220008000800 */
[----:B------:R-:W3:Y:S01]  /*759f0*/  LDL.LU R12, [R1+0x180] ;  /* 0x00018000010c7983 */ /* 0x000ee20000300800 */
[----:B------:R-:W-:-:S05]  /*75a00*/  PRMT R0, R10, 0x7770, RZ ;  /* 0x000077700a007816 */ /* 0x000fca00000000ff */
[----:B------:R0:W-:Y:S01]  /*75a10*/  @P4 STG.E.U8 desc[UR10][R4.64], R0 ;  /* 0x0000000004004986 */ /* 0x0001e2000c10110a */
[----:B----4-:R-:W-:Y:S01]  /*75a20*/  ISETP.LT.AND P4, PT, R9, UR5, !P0 ;  /* 0x0000000509007c0c */ /* 0x010fe2000c781270 */
[----:B0-----:R-:W-:Y:S02]  /*75a30*/  IMAD R0, R27, 0x2, R7 ;  /* 0x000000021b007824 */ /* 0x001fe400078e0207 */
[----:B------:R-:W4:Y:S01]  /*75a40*/  LDL.LU R9, [R1+0x184] ;  /* 0x0001840001097983 */ /* 0x000f220000300800 */
[CC--:B------:R-:W-:Y:S01]  /*75a50*/  IADD3 R6, P6, PT, R7.reuse, R2.reuse, RZ ;  /* 0x0000000207067210 */ /* 0x0c0fe20007fde0ff */
[----:B------:R-:W0:Y:S01]  /*75a60*/  LDCU UR5, c[0x0][0x39c] ;  /* 0x00007380ff0577ac */ /* 0x000e220008000800 */
[----:B------:R-:W-:Y:S01]  /*75a70*/  PRMT R5, R18, 0x7771, RZ ;  /* 0x0000777112057816 */ /* 0x000fe200000000ff */
[----:B------:R-:W0:Y:S01]  /*75a80*/  LDC R27, c[0x0][0x3b8] ;  /* 0x0000ee00ff1b7b82 */ /* 0x000e220000000800 */
[----:B------:R-:W-:Y:S02]  /*75a90*/  LEA.HI.X.SX32 R7, R7, R3, 0x1, P6 ;  /* 0x0000000307077211 */ /* 0x000fe400030f0eff */
[----:B------:R-:W-:-:S03]  /*75aa0*/  IADD3 R4, P6, PT, R0, R2, RZ ;  /* 0x0000000200047210 */ /* 0x000fc60007fde0ff */
[----:B------:R1:W-:Y:S02]  /*75ab0*/  @P3 STG.E.U8 desc[UR10][R6.64], R5 ;  /* 0x0000000506003986 */ /* 0x0003e4000c10110a */
[----:B-1----:R-:W-:Y:S01]  /*75ac0*/  IMAD R7, R26, 0x2, R0 ;  /* 0x000000021a077824 */ /* 0x002fe200078e0200 */
[----:B------:R-:W-:Y:S01]  /*75ad0*/  LEA.HI.X.SX32 R5, R0, R3, 0x1, P6 ;  /* 0x0000000300057211 */ /* 0x000fe200030f0eff */
[----:B------:R-:W1:Y:S01]  /*75ae0*/  LDC R26, c[0x0][0x3b8] ;  /* 0x0000ee00ff1a7b82 */ /* 0x000e620000000800 */
[----:B------:R-:W-:Y:S02]  /*75af0*/  PRMT R0, R29, 0x7771, RZ ;  /* 0x000077711d007816 */ /* 0x000fe400000000ff */
[----:B------:R-:W-:-:S03]  /*75b00*/  IADD3 R6, P6, PT, R7, R2, RZ ;  /* 0x0000000207067210 */ /* 0x000fc60007fde0ff */
[----:B------:R2:W-:Y:S02]  /*75b10*/  @P2 STG.E.U8 desc[UR10][R4.64], R0 ;  /* 0x0000000004002986 */ /* 0x0005e4000c10110a */
[----:B--2---:R-:W-:Y:S01]  /*75b20*/  IMAD R0, R25, 0x2, R7 ;  /* 0x0000000219007824 */ /* 0x004fe200078e0207 */
[----:B------:R-:W-:Y:S01]  /*75b30*/  LEA.HI.X.SX32 R7, R7, R3, 0x1, P6 ;  /* 0x0000000307077211 */ /* 0x000fe200030f0eff */
[----:B------:R-:W2:Y:S01]  /*75b40*/  LDC R25, c[0x0][0x3b8] ;  /* 0x0000ee00ff197b82 */ /* 0x000ea20000000800 */
[----:B------:R-:W-:Y:S02]  /*75b50*/  PRMT R5, R17, 0x7771, RZ ;  /* 0x0000777111057816 */ /* 0x000fe400000000ff */
[----:B------:R-:W-:-:S03]  /*75b60*/  IADD3 R4, P6, PT, R0, R2, RZ ;  /* 0x0000000200047210 */ /* 0x000fc60007fde0ff */
[----:B------:R0:W-:Y:S02]  /*75b70*/  @P5 STG.E.U8 desc[UR10][R6.64], R5 ;  /* 0x0000000506005986 */ /* 0x0001e4000c10110a */
[----:B0-----:R-:W-:Y:S01]  /*75b80*/  IMAD R7, R24, 0x2, R0 ;  /* 0x0000000218077824 */ /* 0x001fe200078e0200 */
[----:B------:R-:W-:Y:S01]  /*75b90*/  LEA.HI.X.SX32 R5, R0, R3, 0x1, P6 ;  /* 0x0000000300057211 */ /* 0x000fe200030f0eff */
[----:B------:R-:W0:Y:S01]  /*75ba0*/  LDC R24, c[0x0][0x3b8] ;  /* 0x0000ee00ff187b82 */ /* 0x000e220000000800 */
[----:B------:R-:W-:-:S05]  /*75bb0*/  PRMT R0, R11, 0x7771, RZ ;  /* 0x000077710b007816 */ /* 0x000fca00000000ff */
[----:B------:R0:W-:Y:S01]  /*75bc0*/  @P4 STG.E.U8 desc[UR10][R4.64], R0 ;  /* 0x0000000004004986 */ /* 0x0001e2000c10110a */
[----:B---3--:R-:W-:Y:S01]  /*75bd0*/  ISETP.LT.AND P3, PT, R8, UR4, !P0 ;  /* 0x0000000408007c0c */ /* 0x008fe2000c761270 */
[----:B------:R-:W4:Y:S02]  /*75be0*/  LDCU UR4, c[0x0][0x39c] ;  /* 0x00007380ff0477ac */ /* 0x000f240008000800 */
[----:B------:R-:W3:Y:S01]  /*75bf0*/  LDL.LU R8, [R1+0x188] ;  /* 0x0001880001087983 */ /* 0x000ee20000300800 */
[----:B------:R-:W-:Y:S01]  /*75c00*/  ISETP.LT.AND P2, PT, R16, UR5, !P0 ;  /* 0x0000000510007c0c */ /* 0x000fe2000c741270 */
[----:B------:R-:W3:Y:S02]  /*75c10*/  LDCU UR5, c[0x0][0x39c] ;  /* 0x00007380ff0577ac */ /* 0x000ee40008000800 */
[----:B------:R-:W3:Y:S01]  /*75c20*/  LDL.LU R16, [R1+0x18c] ;  /* 0x00018c0001107983 */ /* 0x000ee20000300800 */
[----:B------:R-:W-:Y:S01]  /*75c30*/  ISETP.LT.AND P5, PT, R12, UR6, !P0 ;  /* 0x000000060c007c0c */ /* 0x000fe2000c7a1270 */
[----:B0-----:R-:W-:-:S02]  /*75c40*/  IMAD R0, R27, 0x2, R7 ;  /* 0x000000021b007824 */ /* 0x001fc400078e0207 */
[----:B------:R-:W3:Y:S01]  /*75c50*/  LDL.LU R12, [R1+0x190] ;  /* 0x00019000010c7983 */ /* 0x000ee20000300800 */
[-C--:B------:R-:W-:Y:S01]  /*75c60*/  IADD3 R6, P6, PT, R7, R2.reuse, RZ ;  /* 0x0000000207067210 */ /* 0x080fe20007fde0ff */
[----:B------:R-:W0:Y:S01]  /*75c70*/  LDCU UR6, c[0x0][0x39c] ;  /* 0x00007380ff0677ac */ /* 0x000e220008000800 */
[----:B------:R-:W-:Y:S01]  /*75c80*/  PRMT R5, R15, 0x7771, RZ ;  /* 0x000077710f057816 */ /* 0x000fe200000000ff */
[----:B------:R-:W0:Y:S01]  /*75c90*/  LDC R27, c[0x0][0x3b8] ;  /* 0x0000ee00ff1b7b82 */ /* 0x000e220000000800 */
[----:B----4-:R-:W-:Y:S01]  /*75ca0*/  ISETP.LT.AND P4, PT, R9, UR4, !P0 ;  /* 0x0000000409007c0c */ /* 0x010fe2000c781270 */
[----:B------:R-:W4:Y:S01]  /*75cb0*/  LDCU UR4, c[0x0][0x39c] ;  /* 0x00007380ff0477ac */ /* 0x000f220008000800 */
[----:B------:R-:W3:Y:S01]  /*75cc0*/  LDL.LU R9, [R1+0x194] ;  /* 0x0001940001097983 */ /* 0x000ee20000300800 */
        /* <DEDUP_REMOVED lines=21> */
[----:B------:R-:W3:Y:S02]  /*75e20*/  LDCU UR5, c[0x0][0x39c] ;  /* 0x00007380ff0577ac */ /* 0x000ee40008000800 */
[----:B------:R-:W2:Y:S01]  /*75e30*/  LDL.LU R8, [R1+0x198] ;  /* 0x0001980001087983 */ /* 0x000ea20000300800 */
[----:B----4-:R-:W-:Y:S01]  /*75e40*/  ISETP.LT.AND P2, PT, R16, UR4, !P0 ;  /* 0x0000000410007c0c */ /* 0x010fe2000c741270 */
[----:B------:R-:W4:Y:S02]  /*75e50*/  LDCU UR4, c[0x0][0x39c] ;  /* 0x00007380ff0477ac */ /* 0x000f240008000800 */
[----:B------:R-:W2:Y:S01]  /*75e60*/  LDL.LU R16, [R1+0x19c] ;  /* 0x00019c0001107983 */ /* 0x000ea20000300800 */
[----:B------:R-:W-:Y:S01]  /*75e70*/  ISETP.LT.AND P5, PT, R12, UR6, !P0 ;  /* 0x000000060c007c0c */ /* 0x000fe2000c7a1270 */
[----:B0-----:R-:W-:-:S02]  /*75e80*/  IMAD R0, R27, 0x2, R7 ;  /* 0x000000021b007824 */ /* 0x001fc400078e0207 */
[----:B------:R-:W2:Y:S01]  /*75e90*/  LDL.LU R12, [R1+0x1a0] ;  /* 0x0001a000010c7983 */ /* 0x000ea20000300800 */
[-C--:B------:R-:W-:Y:S01]  /*75ea0*/  IADD3 R6, P6, PT, R7, R2.reuse, RZ ;  /* 0x0000000207067210 */ /* 0x080fe20007fde0ff */
[----:B------:R-:W0:Y:S01]  /*75eb0*/  LDCU UR6, c[0x0][0x39c] ;  /* 0x00007380ff0677ac */ /* 0x000e220008000800 */
[----:B------:R-:W-:Y:S01]  /*75ec0*/  PRMT R5, R18, 0x7772, RZ ;  /* 0x0000777212057816 */ /* 0x000fe200000000ff */
[----:B------:R-:W0:Y:S01]  /*75ed0*/  LDC R27, c[0x0][0x3b8] ;  /* 0x0000ee00ff1b7b82 */ /* 0x000e220000000800 */
[----:B---3--:R-:W-:Y:S01]  /*75ee0*/  ISETP.LT.AND P4, PT, R9, UR5, !P0 ;  /* 0x0000000509007c0c */ /* 0x008fe2000c781270 */
[----:B------:R-:W3:Y:S01]  /*75ef0*/  LDCU UR5, c[0x0][0x39c] ;  /* 0x00007380ff0577ac */ /* 0x000ee20008000800 */
[----:B------:R-:W2:Y:S01]  /*75f00*/  LDL.LU R9, [R1+0x1a4] ;  /* 0x0001a40001097983 */ /* 0x000ea20000300800 */
        /* <DEDUP_REMOVED lines=20> */
[----:B----4-:R-:W-:Y:S01]  /*76050*/  ISETP.LT.AND P3, PT, R8, UR4, !P0 ;  /* 0x0000000408007c0c */ /* 0x010fe2000c761270 */
[----:B------:R-:W4:Y:S02]  /*76060*/  LDCU UR4, c[0x0][0x39c] ;  /* 0x00007380ff0477ac */ /* 0x000f240008000800 */
[----:B------:R-:W2:Y:S01]  /*76070*/  LDL.LU R8, [R1+0x1a8] ;  /* 0x0001a80001087983 */ /* 0x000ea20000300800 */
[----:B---3--:R-:W-:Y:S01]  /*76080*/  ISETP.LT.AND P2, PT, R16, UR5, !P0 ;  /* 0x0000000510007c0c */ /* 0x008fe2000c741270 */
[----:B------:R-:W3:Y:S02]  /*76090*/  LDCU UR5, c[0x0][0x39c] ;  /* 0x00007380ff0577ac */ /* 0x000ee40008000800 */
        /* <DEDUP_REMOVED lines=8> */
[----:B----4-:R-:W-:Y:S01]  /*76120*/  ISETP.LT.AND P4, PT, R9, UR4, !P0 ;  /* 0x0000000409007c0c */ /* 0x010fe2000c781270 */
[----:B------:R-:W4:Y:S01]  /*76130*/  LDCU UR4, c[0x0][0x39c] ;  /* 0x00007380ff0477ac */ /* 0x000f220008000800 */
        /* <DEDUP_REMOVED lines=36> */
[----:B------:R-:W3:Y:S01]  /*76380*/  LDL.LU R9, [R1+0x1c4] ;  /* 0x0001c40001097983 */ /* 0x000ee20000300800 */
[-C--:B------:R-:W-:Y:S02]  /*76390*/  LEA.HI.X.SX32 R7, R7, R3.reuse, 0x1, P6 ;  /* 0x0000000307077211 */ /* 0x080fe400030f0eff */
[C---:B------:R-:W-:Y:S01]  /*763a0*/  IADD3 R4, P6, PT, R0.reuse, R2, RZ ;  /* 0x0000000200047210 */ /* 0x040fe20007fde0ff */
[----:B------:R-:W3:Y:S04]  /*763b0*/  LDL.LU R18, [R1+0x1eac] ;  /* 0x001eac0001127983 */ /* 0x000ee80000300800 */
[----:B------:R2:W-:Y:S02]  /*763c0*/  @P3 STG.E.U8 desc[UR10][R6.64], R5 ;  /* 0x0000000506003986 */ /* 0x0005e4000c10110a */
[----:B--2---:R-:W-:Y:S01]  /*763d0*/  IMAD R7, R25, 0x2, R0 ;  /* 0x0000000219077824 */ /* 0x004fe200078e0200 */
[----:B------:R-:W-:Y:S01]  /*763e0*/  LEA.HI.X.SX32 R5, R0, R3, 0x1, P6 ;  /* 0x0000000300057211 */ /* 0x000fe200030f0eff */
[----:B------:R-:W2:Y:S01]  /*763f0*/  LDC R25, c[0x0][0x3b8] ;  /* 0x0000ee00ff197b82 */ /* 0x000ea20000000800 */
[----:B------:R-:W-:-:S02]  /*76400*/  PRMT R0, R29, 0x7773, RZ ;  /* 0x000077731d007816 */ /* 0x000fc400000000ff */
        /* <DEDUP_REMOVED lines=13> */
[----:B------:R-:W0:Y:S02]  /*764e0*/  LDCU UR4, c[0x0][0x39c] ;  /* 0x00007380ff0477ac */ /* 0x000e240008000800 */
[----:B------:R-:W4:Y:S01]  /*764f0*/  LDL.LU R8, [R1+0x1c8] ;  /* 0x0001c80001087983 */ /* 0x000f220000300800 */
[----:B------:R-:W-:Y:S02]  /*76500*/  ISETP.LT.AND P5, PT, R12, UR6, !P0 ;  /* 0x000000060c007c0c */ /* 0x000fe4000c7a1270 */
[----:B---3--:R-:W-:Y:S01]  /*76510*/  ISETP.LT.AND P2, PT, R16, UR5, !P0 ;  /* 0x0000000510007c0c */ /* 0x008fe2000c741270 */
[----:B------:R-:W3:Y:S01]  /*76520*/  LDL.LU R12, [R1+0x1cc] ;  /* 0x0001cc00010c7983 */ /* 0x000ee20000300800 */
[----:B------:R-:W4:Y:S03]  /*76530*/  LDCU UR5, c[0x0][0x39c] ;  /* 0x00007380ff0577ac */ /* 0x000f260008000800 */
[----:B------:R-:W3:Y:S01]  /*76540*/  LDL.LU R11, [R1+0x1d0] ;  /* 0x0001d000010b7983 */ /* 0x000ee20000300800 */
[----:B------:R-:W-:Y:S01]  /*76550*/  IADD3 R24, P6, PT, R6, R2, RZ ;  /* 0x0000000206187210 */ /* 0x000fe20007fde0ff */
[----:B--2---:R-:W-:Y:S01]  /*76560*/  IMAD R0, R25, 0x2, R6 ;  /* 0x0000000219007824 */ /* 0x004fe200078e0206 */
[----:B------:R-:W-:Y:S01]  /*76570*/  PRMT R5, R15, 0x7773, RZ ;  /* 0x000077730f057816 */ /* 0x000fe200000000ff */
[----:B------:R-:W3:Y:S01]  /*76580*/  LDCU UR6, c[0x0][0x39c] ;  /* 0x00007380ff0677ac */ /* 0x000ee20008000800 */
[----:B0-----:R-:W-:-:S02]  /*76590*/  ISETP.LT.AND P4, PT, R9, UR4, !P0 ;  /* 0x0000000409007c0c */ /* 0x001fc4000c781270 */
[-C--:B------:R-:W-:Y:S01]  /*765a0*/  LEA.HI.X.SX32 R25, R6, R3.reuse, 0x1, P6 ;  /* 0x0000000306197211 */ /* 0x080fe200030f0eff */
[----:B------:R-:W2:Y:S01]  /*765b0*/  LDL.LU R9, [R1+0x1d4] ;  /* 0x0001d40001097983 */ /* 0x000ea20000300800 */
[----:B------:R-:W-:Y:S01]  /*765c0*/  IADD3 R4, P6, PT, R0, R2, RZ ;  /* 0x0000000200047210 */ /* 0x000fe20007fde0ff */
[----:B------:R-:W-:Y:S01]  /*765d0*/  IMAD R7, R28, 0x2, R0 ;  /* 0x000000021c077824 */ /* 0x000fe200078e0200 */
[----:B------:R-:W0:Y:S01]  /*765e0*/  LDCU UR4, c[0x0][0x39c] ;  /* 0x00007380ff0477ac */ /* 0x000e220008000800 */
[----:B------:R1:W-:Y:S01]  /*765f0*/  @P3 STG.E.U8 desc[UR10][R24.64], R5 ;  /* 0x0000000518003986 */ /* 0x0003e2000c10110a */
[----:B------:R-:W0:Y:S03]  /*76600*/  LDC R28, c[0x0][0x3b8] ;  /* 0x0000ee00ff1c7b82 */ /* 0x000e260000000800 */
[----:B------:R-:W2:Y:S05]  /*76610*/  LDL.LU R17, [R1+0x80] ;  /* 0x0000800001117983 */ /* 0x000eaa0000300800 */
[----:B-1----:R-:W1:Y:S01]  /*76620*/  LDC R25, c[0x0][0x3b8] ;  /* 0x0000ee00ff197b82 */ /* 0x002e620000000800 */
[----:B------:R-:W-:-:S02]  /*76630*/  LEA.HI.X.SX32 R5, R0, R3, 0x1, P6 ;  /* 0x0000000300057211 */ /* 0x000fc400030f0eff */
        /* <DEDUP_REMOVED lines=9> */
[----:B-1----:R-:W-:Y:S01]  /*766d0*/  IMAD R6, R26, 0x2, R0 ;  /* 0x000000021a067824 */ /* 0x002fe200078e0200 */
[----:B------:R-:W-:Y:S01]  /*766e0*/  LEA.HI.X.SX32 R5, R0, R3, 0x1, P6 ;  /* 0x0000000300057211 */ /* 0x000fe200030f0eff */
[----:B------:R-:W1:Y:S01]  /*766f0*/  LDC R26, c[0x0][0x3b8] ;  /* 0x0000ee00ff1a7b82 */ /* 0x000e620000000800 */
[----:B------:R-:W-:-:S05]  /*76700*/  PRMT R0, R10, 0x7773, RZ ;  /* 0x000077730a007816 */ /* 0x000fca00000000ff */
[----:B------:R0:W-:Y:S02]  /*76710*/  @P4 STG.E.U8 desc[UR10][R4.64], R0 ;  /* 0x0000000004004986 */ /* 0x0001e4000c10110a */
[----:B0-----:R-:W-:-:S04]  /*76720*/  IMAD R0, R25, 0x2, R6 ;  /* 0x0000000219007824 */ /* 0x001fc800078e0206 */
[----:B------:R-:W-:Y:S01]  /*76730*/  IMAD R7, R28, 0x2, R0 ;  /* 0x000000021c077824 */ /* 0x000fe200078e0200 */
[----:B----4-:R-:W-:Y:S01]  /*76740*/  ISETP.LT.AND P3, PT, R8, UR5, !P0 ;  /* 0x0000000508007c0c */ /* 0x010fe2000c761270 */
[----:B------:R-:W2:Y:S01]  /*76750*/  LDCU UR5, c[0x0][0x39c] ;  /* 0x00007380ff0577ac */ /* 0x000ea20008000800 */
[----:B------:R-:W4:Y:S04]  /*76760*/  LDL.LU R8, [R1+0x1d8] ;  /* 0x0001d80001087983 */ /* 0x000f280000300800 */
[----:B------:R-:W4:Y:S04]  /*76770*/  LDL.LU R16, [R1+0x84] ;  /* 0x0000840001107983 */ /* 0x000f280000300800 */
[----:B------:R-:W4:Y:S04]  /*76780*/  LDL.LU R13, [R1+0x1dc] ;  /* 0x0001dc00010d7983 */ /* 0x000f280000300800 */
[----:B------:R-:W4:Y:S01]  /*76790*/  LDL.LU R10, [R1+0x1e0] ;  /* 0x0001e000010a7983 */ /* 0x000f220000300800 */
[----:B---3--:R-:W-:Y:S01]  /*767a0*/  ISETP.LT.AND P5, PT, R11, UR6, !P0 ;  /* 0x000000060b007c0c */ /* 0x008fe2000c7a1270 */
[----:B------:R-:W0:Y:S01]  /*767b0*/  LDCU UR6, c[0x0][0x39c] ;  /* 0x00007380ff0677ac */ /* 0x000e220008000800 */
[----:B--2---:R-:W-:Y:S01]  /*767c0*/  ISETP.LT.AND P4, PT, R9, UR5, !P0 ;  /* 0x0000000509007c0c */ /* 0x004fe2000c781270 */
[----:B------:R-:W2:Y:S01]  /*767d0*/  LDCU UR5, c[0x0][0x39c] ;  /* 0x00007380ff0577ac */ /* 0x000ea20008000800 */
[----:B------:R-:W3:Y:S04]  /*767e0*/  LDL.LU R9, [R1+0x1e4] ;  /* 0x0001e40001097983 */ /* 0x000ee80000300800 */
[----:B------:R-:W3:Y:S04]  /*767f0*/  LDL.LU R11, [R1+0x8c] ;  /* 0x00008c00010b7983 */ /* 0x000ee80000300800 */
[----:B------:R-:W3:Y:S04]  /*76800*/  LDL.LU R15, [R1+0xa0] ;  /* 0x0000a000010f7983 */ /* 0x000ee80000300800 */
[----:B------:R-:W3:Y:S01]  /*76810*/  LDL.LU R28, [R1+0x88] ;  /* 0x00008800011c7983 */ /* 0x000ee20000300800 */
[----:B------:R-:W-:Y:S01]  /*76820*/  ISETP.LT.AND P2, PT, R12, UR4, !P0 ;  /* 0x000000040c007c0c */ /* 0x000fe2000c741270 */
[----:B------:R-:W4:Y:S01]  /*76830*/  LDCU UR4, c[0x0][0x39c] ;  /* 0x00007380ff0477ac */ /* 0x000f220008000800 */
[----:B------:R-:W-:-:S02]  /*76840*/  IADD3 R24, P6, PT, R6, R2, RZ ;  /* 0x0000000206187210 */ /* 0x000fc40007fde0ff */
[----:B------:R-:W-:Y:S02]  /*76850*/  PRMT R5, R17, 0x7770, RZ ;  /* 0x0000777011057816 */ /* 0x000fe400000000ff */
[----:B------:R-:W-:Y:S02]  /*76860*/  LEA.HI.X.SX32 R25, R6, R3, 0x1, P6 ;  /* 0x0000000306197211 */ /* 0x000fe400030f0eff */
[----:B------:R-:W-:-:S03]  /*76870*/  IADD3 R4, P6, PT, R0, R2, RZ ;  /* 0x0000000200047210 */ /* 0x000fc60007fde0ff */
[----:B------:R0:W-:Y:S02]  /*76880*/  @P3 STG.E.U8 desc[UR10][R24.64], R5 ;  /* 0x0000000518003986 */ /* 0x0001e4000c10110a */
[----:B0-----:R-:W-:Y:S01]  /*76890*/  LEA.HI.X.SX32 R5, R0, R3, 0x1, P6 ;  /* 0x0000000300057211 */ /* 0x001fe200030f0eff */
[----:B------:R-:W0:Y:S01]  /*768a0*/  LDC R24, c[0x0][0x3b8] ;  /* 0x0000ee00ff187b82 */ /* 0x000e220000000800 */
[----:B------:R-:W-:-:S07]  /*768b0*/  IADD3 R6, P6, PT, R7, R2, RZ ;  /* 0x0000000207067210 */ /* 0x000fce0007fde0ff */
[----:B------:R-:W0:Y:S01]  /*768c0*/  LDC R25, c[0x0][0x3b8] ;  /* 0x0000ee00ff197b82 */ /* 0x000e220000000800 */
[----:B----4-:R-:W-:Y:S01]  /*768d0*/  ISETP.LT.AND P3, PT, R8, UR4, !P0 ;  /* 0x0000000408007c0c */ /* 0x010fe2000c761270 */
[----:B------:R-:W4:Y:S01]  /*768e0*/  LDCU UR4, c[0x0][0x39c] ;  /* 0x00007380ff0477ac */ /* 0x000f220008000800 */
[----:B------:R-:W4:Y:S01]  /*768f0*/  LDL.LU R8, [R1+0x1e8] ;  /* 0x0001e80001087983 */ /* 0x000f220000300800 */
[----:B------:R-:W-:-:S03]  /*76900*/  PRMT R0, R16, 0x7770, RZ ;  /* 0x0000777010007816 */ /* 0x000fc600000000ff */
[----:B------:R-:W4:Y:S04]  /*76910*/  LDL.LU R12, [R1+0xa4] ;  /* 0x0000a400010c7983 */ /* 0x000f280000300800 */
[----:B------:R0:W-:Y:S04]  /*76920*/  @P2 STG.E.U8 desc[UR10][R4.64], R0 ;  /* 0x0000000004002986 */ /* 0x0001e8000c10110a */
[----:B------:R-:W4:Y:S01]  /*76930*/  LDL.LU R14, [R1+0xa8] ;  /* 0x0000a800010e7983 */ /* 0x000f220000300800 */
[----:B0-----:R-:W-:Y:S01]  /*76940*/  IMAD R0, R27, 0x2, R7 ;  /* 0x000000021b007824 */ /* 0x001fe200078e0207 */
[----:B------:R-:W-:-:S02]  /*76950*/  LEA.HI.X.SX32 R7, R7, R3, 0x1, P6 ;  /* 0x0000000307077211 */ /* 0x000fc400030f0eff */
[----:B------:R-:W4:Y:S01]  /*76960*/  LDL.LU R29, [R1+0x1ec] ;  /* 0x0001ec00011d7983 */ /* 0x000f220000300800 */
[----:B--2---:R-:W-:Y:S01]  /*76970*/  ISETP.LT.AND P2, PT, R13, UR5, !P0 ;  /* 0x000000050d007c0c */ /* 0x004fe2000c741270 */
[----:B------:R-:W0:Y:S01]  /*76980*/  LDC R27, c[0x0][0x3b8] ;  /* 0x0000ee00ff1b7b82 */ /* 0x000e220000000800 */
[----:B------:R-:W-:Y:S01]  /*76990*/  IADD3 R4, P6, PT, R0, R2, RZ ;  /* 0x0000000200047210 */ /* 0x000fe20007fde0ff */
[----:B------:R-:W2:Y:S01]  /*769a0*/  LDL.LU R13, [R1+0x1f0] ;  /* 0x0001f000010d7983 */ /* 0x000ea20000300800 */
[----:B------:R-:W0:Y:S01]  /*769b0*/  LDCU UR5, c[0x0][0x39c] ;  /* 0x00007380ff0577ac */ /* 0x000e220008000800 */
[----:B---3--:R-:W-:-:S05]  /*769c0*/  PRMT R5, R28, 0x7770, RZ ;  /* 0x000077701c057816 */ /* 0x008fca00000000ff */
[----:B------:R1:W-:Y:S01]  /*769d0*/  @P5 STG.E.U8 desc[UR10][R6.64], R5 ;  /* 0x0000000506005986 */ /* 0x0003e2000c10110a */
[----:B------:R-:W-:Y:S01]  /*769e0*/  ISETP.LT.AND P5, PT, R10, UR6, !P0 ;  /* 0x000000060a007c0c */ /* 0x000fe2000c7a1270 */
[----:B------:R-:W2:Y:S02]  /*769f0*/  LDCU UR6, c[0x0][0x39c] ;  /* 0x00007380ff0677ac */ /* 0x000ea40008000800 */
[----:B------:R-:W3:Y:S01]  /*76a00*/  LDL.LU R10, [R1+0xac] ;  /* 0x0000ac00010a7983 */ /* 0x000ee20000300800 */
[----:B-1----:R-:W-:Y:S01]  /*76a10*/  IMAD R7, R26, 0x2, R0 ;  /* 0x000000021a077824 */ /* 0x002fe200078e0200 */
[----:B------:R-:W-:Y:S01]  /*76a20*/  LEA.HI.X.SX32 R5, R0, R3, 0x1, P6 ;  /* 0x0000000300057211 */ /* 0x000fe200030f0eff */
[----:B------:R-:W1:Y:S01]  /*76a30*/  LDC R26, c[0x0][0x3b8] ;  /* 0x0000ee00ff1a7b82 */ /* 0x000e620000000800 */
[----:B------:R-:W-:-:S05]  /*76a40*/  PRMT R0, R11, 0x7770, RZ ;  /* 0x000077700b007816 */ /* 0x000fca00000000ff */
[----:B------:R0:W-:Y:S01]  /*76a50*/  @P4 STG.E.U8 desc[UR10][R4.64], R0 ;  /* 0x0000000004004986 */ /* 0x0001e2000c10110a */
[----:B----4-:R-:W-:Y:S01]  /*76a60*/  ISETP.LT.AND P4, PT, R9, UR4, !P0 ;  /* 0x0000000409007c0c */ /* 0x010fe2000c781270 */
[----:B------:R-:W4:Y:S02]  /*76a70*/  LDCU UR4, c[0x0][0x39c] ;  /* 0x00007380ff0477ac */ /* 0x000f240008000800 */
[----:B------:R-:W3:Y:S01]  /*76a80*/  LDL.LU R9, [R1+0x1f4] ;  /* 0x0001f40001097983 */ /* 0x000ee20000300800 */
[C---:B------:R-:W-:Y:S01]  /*76a90*/  IADD3 R6, P6, PT, R7.reuse, R2, RZ ;  /* 0x0000000207067210 */ /* 0x040fe20007fde0ff */
[----:B0-----:R-:W-:Y:S02]  /*76aa0*/  IMAD R0, R24, 0x2, R7 ;  /* 0x0000000218007824 */ /* 0x001fe400078e0207 */
[----:B------:R-:W0:Y:S01]  /*76ab0*/  LDC R24, c[0x0][0x3b8] ;  /* 0x0000ee00ff187b82 */ /* 0x000e220000000800 */
[----:B------:R-:W-:Y:S02]  /*76ac0*/  LEA.HI.X.SX32 R7, R7, R3, 0x1, P6 ;  /* 0x0000000307077211 */ /* 0x000fe400030f0eff */
[----:B------:R-:W-:-:S02]  /*76ad0*/  PRMT R5, R15, 0x7770, RZ ;  /* 0x000077700f057816 */ /* 0x000fc400000000ff */
[----:B------:R-:W-:-:S03]  /*76ae0*/  IADD3 R4, P6, PT, R0, R2, RZ ;  /* 0x0000000200047210 */ /* 0x000fc60007fde0ff */
[----:B------:R1:W-:Y:S02]  /*76af0*/  @P3 STG.E.U8 desc[UR10][R6.64], R5 ;  /* 0x0000000506003986 */ /* 0x0003e4000c10110a */
[----:B-1----:R-:W-:Y:S01]  /*76b00*/  IMAD R7, R27, 0x2, R0 ;  /* 0x000000021b077824 */ /* 0x002fe200078e0200 */
[----:B------:R-:W-:Y:S01]  /*76b10*/  LEA.HI.X.SX32 R5, R0, R3, 0x1, P6 ;  /* 0x0000000300057211 */ /* 0x000fe200030f0eff */
[----:B------:R-:W1:Y:S03]  /*76b20*/  LDC R27, c[0x0][0x3b8] ;  /* 0x0000ee00ff1b7b82 */ /* 0x000e660000000800 */
[----:B------:R-:W-:Y:S02]  /*76b30*/  IADD3 R6, P6, PT, R7, R2, RZ ;  /* 0x0000000207067210 */ /* 0x000fe40007fde0ff */
[----:B------:R-:W-:Y:S01]  /*76b40*/  ISETP.LT.AND P3, PT, R8, UR5, !P0 ;  /* 0x0000000508007c0c */ /* 0x000fe2000c761270 */
[----:B------:R-:W0:Y:S01]  /*76b50*/  LDCU UR5, c[0x0][0x39c] ;  /* 0x00007380ff0577ac */ /* 0x000e220008000800 */
        /* <DEDUP_REMOVED lines=9> */
[----:B----4-:R-:W-:Y:S01]  /*76bf0*/  ISETP.LT.AND P2, PT, R29, UR4, !P0 ;  /* 0x000000041d007c0c */ /* 0x010fe2000c741270 */
[----:B------:R-:W4:Y:S01]  /*76c00*/  LDCU UR4, c[0x0][0x39c] ;  /* 0x00007380ff0477ac */ /* 0x000f220008000800 */
[----:B--2---:R-:W-:Y:S01]  /*76c10*/  ISETP.LT.AND P5, PT, R13, UR6, !P0 ;  /* 0x000000060d007c0c */ /* 0x004fe2000c7a1270 */
[----:B------:R-:W2:Y:S01]  /*76c20*/  LDL.LU R29, [R1+0x1fc] ;  /* 0x0001fc00011d7983 */ /* 0x000ea20000300800 */
[----:B------:R-:W0:Y:S03]  /*76c30*/  LDCU UR6, c[0x0][0x39c] ;  /* 0x00007380ff0677ac */ /* 0x000e260008000800 */
[----:B------:R-:W2:Y:S01]  /*76c40*/  LDL.LU R13, [R1+0x200] ;  /* 0x00020000010d7983 */ /* 0x000ea20000300800 */
[----:B-1----:R-:W-:Y:S01]  /*76c50*/  IMAD R7, R24, 0x2, R0 ;  /* 0x0000000218077824 */ /* 0x002fe200078e0200 */
[----:B------:R-:W-:Y:S01]  /*76c60*/  LEA.HI.X.SX32 R5, R0, R3, 0x1, P6 ;  /* 0x0000000300057211 */ /* 0x000fe200030f0eff */
[----:B------:R-:W1:Y:S01]  /*76c70*/  LDC R24, c[0x0][0x3b8] ;  /* 0x0000ee00ff187b82 */ /* 0x000e620000000800 */
[----:B---3--:R-:W-:-:S05]  /*76c80*/  PRMT R0, R10, 0x7770, RZ ;  /* 0x000077700a007816 */ /* 0x008fca00000000ff */
[----:B------:R3:W-:Y:S01]  /*76c90*/  @P4 STG.E.U8 desc[UR10][R4.64], R0 ;  /* 0x0000000004004986 */ /* 0x0007e2000c10110a */
[----:B------:R-:W-:Y:S01]  /*76ca0*/  ISETP.LT.AND P4, PT, R9, UR5, !P0 ;  /* 0x0000000509007c0c */ /* 0x000fe2000c781270 */
[----:B---3--:R-:W-:Y:S02]  /*76cb0*/  IMAD R0, R27, 0x2, R7 ;  /* 0x000000021b007824 */ /* 0x008fe400078e0207 */
[----:B------:R-:W3:Y:S01]  /*76cc0*/  LDL.LU R9, [R1+0x204] ;  /* 0x0002040001097983 */ /* 0x000ee20000300800 */
[-C--:B------:R-:W-:Y:S01]  /*76cd0*/  IADD3 R6, P6, PT, R7, R2.reuse, RZ ;  /* 0x0000000207067210 */ /* 0x080fe20007fde0ff */
[----:B------:R-:W2:Y:S01]  /*76ce0*/  LDCU UR5, c[0x0][0x39c] ;  /* 0x00007380ff0577ac */ /* 0x000ea20008000800 */
[----:B------:R-:W-:Y:S01]  /*76cf0*/  PRMT R5, R17, 0x7771, RZ ;  /* 0x0000777111057816 */ /* 0x000fe200000000ff */
[----:B------:R-:W1:Y:S01]  /*76d00*/  LDC R27, c[0x0][0x3b8] ;  /* 0x0000ee00ff1b7b82 */ /* 0x000e620000000800 */
[----:B------:R-:W-:Y:S02]  /*76d10*/  LEA.HI.X.SX32 R7, R7, R3, 0x1, P6 ;  /* 0x0000000307077211 */ /* 0x000fe400030f0eff */
        /* <DEDUP_REMOVED lines=14> */
[----:B-1----:R-:W-:Y:S01]  /*76e00*/  IMAD R7, R24, 0x2, R0 ;  /* 0x0000000218077824 */ /* 0x002fe200078e0200 */
[----:B------:R-:W-:Y:S01]  /*76e10*/  LEA.HI.X.SX32 R5, R0, R3, 0x1, P6 ;  /* 0x0000000300057211 */ /* 0x000fe200030f0eff */
[----:B------:R-:W1:Y:S01]  /*76e20*/  LDC R24, c[0x0][0x3b8] ;  /* 0x0000ee00ff187b82 */ /* 0x000e620000000800 */
[----:B------:R-:W-:-:S05]  /*76e30*/  PRMT R0, R11, 0x7771, RZ ;  /* 0x000077710b007816 */ /* 0x000fca00000000ff */
[----:B------:R0:W-:Y:S01]  /*76e40*/  @P4 STG.E.U8 desc[UR10][R4.64], R0 ;  /* 0x0000000004004986 */ /* 0x0001e2000c10110a */
[----:B------:R-:W-:Y:S01]  /*76e50*/  ISETP.LT.AND P3, PT, R8, UR4, !P0 ;  /* 0x0000000408007c0c */ /* 0x000fe2000c761270 */
[----:B------:R-:W3:Y:S02]  /*76e60*/  LDCU UR4, c[0x0][0x39c] ;  /* 0x00007380ff0477ac */ /* 0x000ee40008000800 */
[----:B------:R-:W4:Y:S01]  /*76e70*/  LDL.LU R8, [R1+0x208] ;  /* 0x0002080001087983 */ /* 0x000f220000300800 */
[----:B--2---:R-:W-:Y:S01]  /*76e80*/  ISETP.LT.AND P2, PT, R29, UR5, !P0 ;  /* 0x000000051d007c0c */ /* 0x004fe2000c741270 */
[----:B------:R-:W2:Y:S02]  /*76e90*/  LDCU UR5, c[0x0][0x39c] ;  /* 0x00007380ff0577ac */ /* 0x000ea40008000800 */
        /* <DEDUP_REMOVED lines=31> */
[----:B--2---:R-:W-:Y:S01]  /*77090*/  ISETP.LT.AND P3, PT, R8, UR5, !P0 ;  /* 0x0000000508007c0c */ /* 0x004fe2000c761270 */
[----:B------:R-:W2:Y:S02]  /*770a0*/  LDCU UR5, c[0x0][0x39c] ;  /* 0x00007380ff0577ac */ /* 0x000ea40008000800 */
[----:B------:R-:W4:Y:S01]  /*770b0*/  LDL.LU R8, [R1+0x218] ;  /* 0x0002180001087983 */ /* 0x000f220000300800 */
[----:B---3--:R-:W-:Y:S01]  /*770c0*/  ISETP.LT.AND P2, PT, R29, UR4, !P0 ;  /* 0x000000041d007c0c */ /* 0x008fe2000c741270 */
        /* <DEDUP_REMOVED lines=9> */
[----:B--2---:R-:W-:Y:S01]  /*77160*/  ISETP.LT.AND P4, PT, R9, UR5, !P0 ;  /* 0x0000000509007c0c */ /* 0x004fe2000c781270 */
[----:B------:R-:W2:Y:S01]  /*77170*/  LDCU UR5, c[0x0][0x39c] ;  /* 0x00007380ff0577ac */ /* 0x000ea20008000800 */
[----:B------:R-:W3:Y:S01]  /*77180*/  LDL.LU R9, [R1+0x224] ;  /* 0x0002240001097983 */ /* 0x000ee20000300800 */
        /* <DEDUP_REMOVED lines=20> */
[----:B---3--:R-:W-:Y:S01]  /*772d0*/  ISETP.LT.AND P3, PT, R8, UR4, !P0 ;  /* 0x0000000408007c0c */ /* 0x008fe2000c761270 */
        /* <DEDUP_REMOVED lines=45> */
[----:B------:R-:W0:Y:S01]  /*775b0*/  LDC R27, c[0x0][0x3b8] ;  /* 0x0000ee00ff1b7b82 */ /* 0x000e220000000800 */
[----:B------:R-:W-:Y:S01]  /*775c0*/  PRMT R5, R17, 0x7773, RZ ;  /* 0x0000777311057816 */ /* 0x000fe200000000ff */
[----:B------:R-:W0:Y:S01]  /*775d0*/  LDCU UR6, c[0x0][0x39c] ;  /* 0x00007380ff0677ac */ /* 0x000e220008000800 */
[----:B--2---:R-:W-:Y:S01]  /*775e0*/  ISETP.LT.AND P4, PT, R9, UR5, !P0 ;  /* 0x0000000509007c0c */ /* 0x004fe2000c781270 */
[----:B------:R-:W2:Y:S01]  /*775f0*/  LDCU UR5, c[0x0][0x39c] ;  /* 0x00007380ff0577ac */ /* 0x000ea20008000800 */
[----:B------:R-:W3:Y:S01]  /*77600*/  LDL.LU R9, [R1+0x244] ;  /* 0x0002440001097983 */ /* 0x000ee20000300800 */
[-C--:B------:R-:W-:Y:S02]  /*77610*/  LEA.HI.X.SX32 R7, R7, R3.reuse, 0x1, P6 ;  /* 0x0000000307077211 */ /* 0x080fe400030f0eff */
[C---:B------:R-:W-:Y:S01]  /*77620*/  IADD3 R4, P6, PT, R0.reuse, R2, RZ ;  /* 0x0000000200047210 */ /* 0x040fe20007fde0ff */
[----:B------:R-:W3:Y:S04]  /*77630*/  LDL.LU R17, [R1+0x1ea8] ;  /* 0x001ea80001117983 */ /* 0x000ee80000300800 */
[----:B------:R4:W-:Y:S02]  /*77640*/  @P3 STG.E.U8 desc[UR10][R6.64], R5 ;  /* 0x0000000506003986 */ /* 0x0009e4000c10110a */
[----:B----4-:R-:W-:Y:S01]  /*77650*/  IMAD R7, R25, 0x2, R0 ;  /* 0x0000000219077824 */ /* 0x010fe200078e0200 */
[----:B------:R-:W-:Y:S01]  /*77660*/  LEA.HI.X.SX32 R5, R0, R3, 0x1, P6 ;  /* 0x0000000300057211 */ /* 0x000fe200030f0eff */
[----:B------:R-:W4:Y:S01]  /*77670*/  LDC R25, c[0x0][0x3b8] ;  /* 0x0000ee00ff197b82 */ /* 0x000f220000000800 */
[----:B------:R-:W-:-:S02]  /*77680*/  PRMT R0, R16, 0x7773, RZ ;  /* 0x0000777310007816 */ /* 0x000fc400000000ff */
[----:B------:R-:W3:Y:S01]  /*77690*/  LDL.LU R16, [R1+0x1ea4] ;  /* 0x001ea40001107983 */ /* 0x000ee20000300800 */
        /* <DEDUP_REMOVED lines=8> */
[----:B------:R-:W0:Y:S01]  /*77720*/  LDC R28, c[0x0][0x3b8] ;  /* 0x0000ee00ff1c7b82 */ /* 0x000e220000000800 */
[----:B-1----:R-:W-:Y:S01]  /*77730*/  IMAD R6, R24, 0x2, R0 ;  /* 0x0000000218067824 */ /* 0x002fe200078e0200 */
[----:B------:R-:W-:Y:S02]  /*77740*/  LEA.HI.X.SX32 R5, R0, R3, 0x1, P6 ;  /* 0x0000000300057211 */ /* 0x000fe400030f0eff */
[----:B------:R-:W-:-:S05]  /*77750*/  PRMT R0, R11, 0x7773, RZ ;  /* 0x000077730b007816 */ /* 0x000fca00000000ff */
[----:B------:R4:W-:Y:S01]  /*77760*/  @P4 STG.E.U8 desc[UR10][R4.64], R0 ;  /* 0x0000000004004986 */ /* 0x0009e2000c10110a */
[----:B---3--:R-:W-:Y:S01]  /*77770*/  ISETP.LT.AND P3, PT, R8, UR4, !P0 ;  /* 0x0000000408007c0c */ /* 0x008fe2000c761270 */
[----:B------:R-:W1:Y:S02]  /*77780*/  LDCU UR4, c[0x0][0x39c] ;  /* 0x00007380ff0477ac */ /* 0x000e640008000800 */
[----:B------:R-:W3:Y:S01]  /*77790*/  LDL.LU R8, [R1+0x248] ;  /* 0x0002480001087983 */ /* 0x000ee20000300800 */
[----:B--2---:R-:W-:Y:S01]  /*777a0*/  ISETP.LT.AND P2, PT, R29, UR5, !P0 ;  /* 0x000000051d007c0c */ /* 0x004fe2000c741270 */
[----:B------:R-:W3:Y:S02]  /*777b0*/  LDCU UR5, c[0x0][0x39c] ;  /* 0x00007380ff0577ac */ /* 0x000ee40008000800 */
[----:B------:R-:W2:Y:S04]  /*777c0*/  LDL.LU R29, [R1+0x24c] ;  /* 0x00024c00011d7983 */ /* 0x000ea80000300800 */
[----:B------:R-:W2:Y:S01]  /*777d0*/  LDL.LU R11, [R1+0x250] ;  /* 0x00025000010b7983 */ /* 0x000ea20000300800 */
[----:B-1----:R-:W-:-:S02]  /*777e0*/  ISETP.LT.AND P4, PT, R9, UR4, !P0 ;  /* 0x0000000409007c0c */ /* 0x002fc4000c781270 */
[CC--:B------:R-:W-:Y:S01]  /*777f0*/  IADD3 R24, P6, PT, R6.reuse, R2.reuse, RZ ;  /* 0x0000000206187210 */ /* 0x0c0fe20007fde0ff */
[----:B------:R-:W2:Y:S01]  /*77800*/  LDL.LU R9, [R1+0x254] ;  /* 0x0002540001097983 */ /* 0x000ea20000300800 */
[----:B----4-:R-:W-:Y:S01]  /*77810*/  IMAD R0, R25, 0x2, R6 ;  /* 0x0000000219007824 */ /* 0x010fe200078e0206 */
[----:B------:R-:W-:Y:S01]  /*77820*/  PRMT R5, R15, 0x7773, RZ ;  /* 0x000077730f057816 */ /* 0x000fe200000000ff */
[----:B------:R-:W2:Y:S01]  /*77830*/  LDCU UR4, c[0x0][0x39c] ;  /* 0x00007380ff0477ac */ /* 0x000ea20008000800 */
[-C--:B------:R-:W-:Y:S02]  /*77840*/  LEA.HI.X.SX32 R25, R6, R3.reuse, 0x1, P6 ;  /* 0x0000000306197211 */ /* 0x080fe400030f0eff */
[----:B------:R-:W-:Y:S01]  /*77850*/  IADD3 R4, P6, PT, R0, R2, RZ ;  /* 0x0000000200047210 */ /* 0x000fe20007fde0ff */
[----:B0-----:R-:W-:Y:S02]  /*77860*/  IMAD R7, R28, 0x2, R0 ;  /* 0x000000021c077824 */ /* 0x001fe400078e0200 */
[----:B------:R0:W-:Y:S01]  /*77870*/  @P3 STG.E.U8 desc[UR10][R24.64], R5 ;  /* 0x0000000518003986 */ /* 0x0001e2000c10110a */
[----:B------:R-:W-:Y:S01]  /*77880*/  ISETP.LT.AND P5, PT, R13, UR6, !P0 ;  /* 0x000000060d007c0c */ /* 0x000fe2000c7a1270 */
[----:B------:R-:W1:Y:S01]  /*77890*/  LDC R28, c[0x0][0x3b8] ;  /* 0x0000ee00ff1c7b82 */ /* 0x000e620000000800 */
[----:B------:R-:W4:Y:S01]  /*778a0*/  LDCU UR6, c[0x0][0x39c] ;  /* 0x00007380ff0677ac */ /* 0x000f220008000800 */
[----:B------:R-:W2:Y:S04]  /*778b0*/  LDL.LU R13, [R1+0xb0] ;  /* 0x0000b000010d7983 */ /* 0x000ea80000300800 */
[----:B------:R-:W2:Y:S02]  /*778c0*/  LDL.LU R15, [R1+0x1ea0] ;  /* 0x001ea000010f7983 */ /* 0x000ea40000300800 */
[----:B0-----:R-:W0:Y:S01]  /*778d0*/  LDC R25, c[0x0][0x3b8] ;  /* 0x0000ee00ff197b82 */ /* 0x001e220000000800 */
[----:B------:R-:W-:-:S02]  /*778e0*/  LEA.HI.X.SX32 R5, R0, R3, 0x1, P6 ;  /* 0x0000000300057211 */ /* 0x000fc400030f0eff */
        /* <DEDUP_REMOVED lines=16> */
[----:B---3--:R-:W-:Y:S01]  /*779f0*/  ISETP.LT.AND P3, PT, R8, UR5, !P0 ;  /* 0x0000000508007c0c */ /* 0x008fe2000c761270 */
[----:B------:R-:W0:Y:S01]  /*77a00*/  LDCU UR5, c[0x0][0x39c] ;  /* 0x00007380ff0577ac */ /* 0x000e220008000800 */
[----:B------:R-:W3:Y:S04]  /*77a10*/  LDL.LU R8, [R1+0x258] ;  /* 0x0002580001087983 */ /* 0x000ee80000300800 */
[----:B------:R-:W3:Y:S04]  /*77a20*/  LDL.LU R12, [R1+0xb4] ;  /* 0x0000b400010c7983 */ /* 0x000ee80000300800 */
[----:B------:R-:W4:Y:S04]  /*77a30*/  LDL.LU R14, [R1+0x1e9c] ;  /* 0x001e9c00010e7983 */ /* 0x000f280000300800 */
[----:B------:R-:W4:Y:S01]  /*77a40*/  LDL.LU R10, [R1+0x25c] ;  /* 0x00025c00010a7983 */ /* 0x000f220000300800 */
[----:B--2---:R-:W-:Y:S01]  /*77a50*/  ISETP.LT.AND P2, PT, R29, UR4, !P0 ;  /* 0x000000041d007c0c */ /* 0x004fe2000c741270 */
[----:B------:R-:W2:Y:S02]  /*77a60*/  LDCU UR4, c[0x0][0x39c] ;  /* 0x00007380ff0477ac */ /* 0x000ea40008000800 */
[----:B------:R-:W4:Y:S01]  /*77a70*/  LDL.LU R29, [R1+0x260] ;  /* 0x00026000011d7983 */ /* 0x000f220000300800 */
[----:B------:R-:W-:Y:S01]  /*77a80*/  ISETP.LT.AND P5, PT, R11, UR6, !P0 ;  /* 0x000000060b007c0c */ /* 0x000fe2000c7a1270 */
[----:B------:R-:W0:Y:S02]  /*77a90*/  LDCU UR6, c[0x0][0x39c] ;  /* 0x00007380ff0677ac */ /* 0x000e240008000800 */
[----:B------:R-:W4:Y:S01]  /*77aa0*/  LDL.LU R11, [R1+0xbc] ;  /* 0x0000bc00010b7983 */ /* 0x000f220000300800 */
[----:B0-----:R-:W-:Y:S01]  /*77ab0*/  ISETP.LT.AND P4, PT, R9, UR5, !P0 ;  /* 0x0000000509007c0c */ /* 0x001fe2000c781270 */
[----:B------:R-:W0:Y:S02]  /*77ac0*/  LDCU UR5, c[0x0][0x39c] ;  /* 0x00007380ff0577ac */ /* 0x000e240008000800 */
[----:B------:R-:W4:Y:S04]  /*77ad0*/  LDL.LU R9, [R1+0xc0] ;  /* 0x0000c00001097983 */ /* 0x000f280000300800 */
[----:B------:R-:W4:Y:S01]  /*77ae0*/  LDL.LU R28, [R1+0xb8] ;  /* 0x0000b800011c7983 */ /* 0x000f220000300800 */
[----:B------:R-:W-:-:S04]  /*77af0*/  IADD3 R24, P6, PT, R6, R2, RZ ;  /* 0x0000000206187210 */ /* 0x000fc80007fde0ff */
[----:B------:R-:W-:Y:S02]  /*77b00*/  LEA.HI.X.SX32 R25, R6, R3, 0x1, P6 ;  /* 0x0000000306197211 */ /* 0x000fe400030f0eff */
[----:B------:R-:W-:Y:S02]  /*77b10*/  PRMT R5, R13, 0x7770, RZ ;  /* 0x000077700d057816 */ /* 0x000fe400000000ff */
[----:B------:R-:W-:-:S03]  /*77b20*/  IADD3 R4, P6, PT, R0, R2, RZ ;  /* 0x0000000200047210 */ /* 0x000fc60007fde0ff */
[----:B------:R0:W-:Y:S02]  /*77b30*/  @P3 STG.E.U8 desc[UR10][R24.64], R5 ;  /* 0x0000000518003986 */ /* 0x0001e4000c10110a */
[----:B0-----:R-:W-:Y:S01]  /*77b40*/  LEA.HI.X.SX32 R5, R0, R3, 0x1, P6 ;  /* 0x0000000300057211 */ /* 0x001fe200030f0eff */
[----:B------:R-:W0:Y:S01]  /*77b50*/  LDC R24, c[0x0][0x3b8] ;  /* 0x0000ee00ff187b82 */ /* 0x000e220000000800 */
[----:B------:R-:W-:-:S07]  /*77b60*/  IADD3 R6, P6, PT, R7, R2, RZ ;  /* 0x0000000207067210 */ /* 0x000fce0007fde0ff */
[----:B------:R-:W0:Y:S01]  /*77b70*/  LDC R25, c[0x0][0x3b8] ;  /* 0x0000ee00ff197b82 */ /* 0x000e220000000800 */
[----:B---3--:R-:W-:-:S05]  /*77b80*/  PRMT R0, R12, 0x7770, RZ ;  /* 0x000077700c007816 */ /* 0x008fca00000000ff */
[----:B------:R4:W-:Y:S01]  /*77b90*/  @P2 STG.E.U8 desc[UR10][R4.64], R0 ;  /* 0x0000000004002986 */ /* 0x0009e2000c10110a */
[----:B--2---:R-:W-:Y:S01]  /*77ba0*/  ISETP.LT.AND P3, PT, R8, UR4, !P0 ;  /* 0x0000000408007c0c */ /* 0x004fe2000c761270 */
[----:B------:R-:W2:Y:S01]  /*77bb0*/  LDCU UR4, c[0x0][0x39c] ;  /* 0x00007380ff0477ac */ /* 0x000ea20008000800 */
[----:B----4-:R-:W-:Y:S01]  /*77bc0*/  IMAD R0, R27, 0x2, R7 ;  /* 0x000000021b007824 */ /* 0x010fe200078e0207 */
[----:B------:R-:W-:Y:S01]  /*77bd0*/  LEA.HI.X.SX32 R7, R7, R3, 0x1, P6 ;  /* 0x0000000307077211 */ /* 0x000fe200030f0eff */
[----:B------:R-:W3:Y:S01]  /*77be0*/  LDL.LU R8, [R1+0xc4] ;  /* 0x0000c40001087983 */ /* 0x000ee20000300800 */
[----:B------:R-:W-:Y:S01]  /*77bf0*/  ISETP.LT.AND P2, PT, R10, UR5, !P0 ;  /* 0x000000050a007c0c */ /* 0x000fe2000c741270 */
[----:B------:R-:W4:Y:S01]  /*77c00*/  LDC R27, c[0x0][0x3b8] ;  /* 0x0000ee00ff1b7b82 */ /* 0x000f220000000800 */
[----:B------:R-:W-:Y:S01]  /*77c10*/  IADD3 R4, P6, PT, R0, R2, RZ ;  /* 0x0000000200047210 */ /* 0x000fe20007fde0ff */
[----:B------:R-:W2:Y:S01]  /*77c20*/  LDL.LU R10, [R1+0xc8] ;  /* 0x0000c800010a7983 */ /* 0x000ea20000300800 */
[----:B------:R-:W0:Y:S01]  /*77c30*/  LDCU UR5, c[0x0][0x39c] ;  /* 0x00007380ff0577ac */ /* 0x000e220008000800 */
[----:B------:R-:W-:-:S05]  /*77c40*/  PRMT R5, R28, 0x7770, RZ ;  /* 0x000077701c057816 */ /* 0x000fca00000000ff */
[----:B------:R1:W-:Y:S01]  /*77c50*/  @P5 STG.E.U8 desc[UR10][R6.64], R5 ;  /* 0x0000000506005986 */ /* 0x0003e2000c10110a */
[----:B------:R-:W-:Y:S01]  /*77c60*/  ISETP.LT.AND P5, PT, R29, UR6, !P0 ;  /* 0x000000061d007c0c */ /* 0x000fe2000c7a1270 */
[----:B------:R-:W0:Y:S02]  /*77c70*/  LDCU UR6, c[0x0][0x39c] ;  /* 0x00007380ff0677ac */ /* 0x000e240008000800 */
[----:B------:R-:W2:Y:S01]  /*77c80*/  LDL.LU R29, [R1+0xcc] ;  /* 0x0000cc00011d7983 */ /* 0x000ea20000300800 */
[----:B-1----:R-:W-:Y:S01]  /*77c90*/  IMAD R7, R26, 0x2, R0 ;  /* 0x000000021a077824 */ /* 0x002fe200078e0200 */
[----:B------:R-:W-:Y:S02]  /*77ca0*/  LEA.HI.X.SX32 R5, R0, R3, 0x1, P6 ;  /* 0x0000000300057211 */ /* 0x000fe400030f0eff */
[----:B------:R-:W2:Y:S01]  /*77cb0*/  LDL.LU R26, [R1+0x268] ;  /* 0x00026800011a7983 */ /* 0x000ea20000300800 */
[----:B------:R-:W-:-:S05]  /*77cc0*/  PRMT R0, R11, 0x7770, RZ ;  /* 0x000077700b007816 */ /* 0x000fca00000000ff */
[----:B------:R1:W-:Y:S04]  /*77cd0*/  @P4 STG.E.U8 desc[UR10][R4.64], R0 ;  /* 0x0000000004004986 */ /* 0x0003e8000c10110a */
[----:B-1----:R-:W2:Y:S01]  /*77ce0*/  LDL.LU R5, [R1+0x264] ;  /* 0x0002640001057983 */ /* 0x002ea20000300800 */
[CC--:B------:R-:W-:Y:S01]  /*77cf0*/  IADD3 R6, P6, PT, R7.reuse, R2.reuse, RZ ;  /* 0x0000000207067210 */ /* 0x0c0fe20007fde0ff */
[----:B0-----:R-:W-:Y:S02]  /*77d00*/  IMAD R0, R24, 0x2, R7 ;  /* 0x0000000218007824 */ /* 0x001fe400078e0207 */
[----:B------:R-:W0:Y:S01]  /*77d10*/  LDC R24, c[0x0][0x3b8] ;  /* 0x0000ee00ff187b82 */ /* 0x000e220000000800 */
[----:B------:R-:W-:Y:S02]  /*77d20*/  LEA.HI.X.SX32 R7, R7, R3, 0x1, P6 ;  /* 0x0000000307077211 */ /* 0x000fe400030f0eff */
[----:B------:R-:W-:-:S02]  /*77d30*/  IADD3 R4, P6, PT, R0, R2, RZ ;  /* 0x0000000200047210 */ /* 0x000fc40007fde0ff */
[----:B--2---:R-:W-:Y:S01]  /*77d40*/  ISETP.LT.AND P4, PT, R5, UR4, !P0 ;  /* 0x0000000405007c0c */ /* 0x004fe2000c781270 */
[----:B------:R-:W1:Y:S01]  /*77d50*/  LDCU UR4, c[0x0][0x39c] ;  /* 0x00007380ff0477ac */ /* 0x000e620008000800 */
[----:B------:R-:W-:-:S05]  /*77d60*/  PRMT R5, R9, 0x7770, RZ ;  /* 0x0000777009057816 */ /* 0x000fca00000000ff */
[----:B------:R4:W-:Y:S02]  /*77d70*/  @P3 STG.E.U8 desc[UR10][R6.64], R5 ;  /* 0x0000000506003986 */ /* 0x0009e4000c10110a */
[----:B----4-:R-:W-:Y:S01]  /*77d80*/  IMAD R7, R27, 0x2, R0 ;  /* 0x000000021b077824 */ /* 0x010fe200078e0200 */
[----:B------:R-:W-:Y:S01]  /*77d90*/  LEA.HI.X.SX32 R5, R0, R3, 0x1, P6 ;  /* 0x0000000300057211 */ /* 0x000fe200030f0eff */
[----:B------:R-:W2:Y:S01]  /*77da0*/  LDC R27, c[0x0][0x3b8] ;  /* 0x0000ee00ff1b7b82 */ /* 0x000ea20000000800 */
[----:B---3--:R-:W-:-:S05]  /*77db0*/  PRMT R0, R8, 0x7770, RZ ;  /* 0x0000777008007816 */ /* 0x008fca00000000ff */
[----:B------:R3:W-:Y:S04]  /*77dc0*/  @P2 STG.E.U8 desc[UR10][R4.64], R0 ;  /* 0x0000000004002986 */ /* 0x0007e8000c10110a */
[----:B---3--:R-:W1:Y:S01]  /*77dd0*/  LDL.LU R4, [R1+0x26c] ;  /* 0x00026c0001047983 */ /* 0x008e620000300800 */
[----:B------:R-:W-:Y:S01]  /*77de0*/  IADD3 R6, P6, PT, R7, R2, RZ ;  /* 0x0000000207067210 */ /* 0x000fe20007fde0ff */
[----:B------:R-:W-:Y:S01]  /*77df0*/  IMAD R0, R25, 0x2, R7 ;  /* 0x0000000219007824 */ /* 0x000fe200078e0207 */
[----:B------:R-:W-:Y:S01]  /*77e00*/  ISETP.LT.AND P3, PT, R26, UR5, !P0 ;  /* 0x000000051a007c0c */ /* 0x000fe2000c761270 */
[----:B------:R-:W3:Y:S01]  /*77e10*/  LDL.LU R25, [R1+0x270] ;  /* 0x0002700001197983 */ /* 0x000ee20000300800 */
[----:B------:R-:W4:Y:S01]  /*77e20*/  LDC R26, c[0x0][0x3b8] ;  /* 0x0000ee00ff1a7b82 */ /* 0x000f220000000800 */
[----:B------:R-:W-:Y:S01]  /*77e30*/  LEA.HI.X.SX32 R7, R7, R3, 0x1, P6 ;  /* 0x0000000307077211 */ /* 0x000fe200030f0eff */
[----:B------:R-:W0:Y:S01]  /*77e40*/  LDCU UR5, c[0x0][0x39c] ;  /* 0x00007380ff0577ac */ /* 0x000e220008000800 */
[----:B------:R-:W-:-:S05]  /*77e50*/  PRMT R5, R10, 0x7770, RZ ;  /* 0x000077700a057816 */ /* 0x000fca00000000ff */
[----:B------:R0:W-:Y:S02]  /*77e60*/  @P5 STG.E.U8 desc[UR10][R6.64], R5 ;  /* 0x0000000506005986 */ /* 0x0001e4000c10110a */
[----:B0-----:R-:W-:Y:S02]  /*77e70*/  IMAD R7, R24, 0x2, R0 ;  /* 0x0000000218077824 */ /* 0x001fe400078e0200 */
[----:B------:R-:W3:Y:S01]  /*77e80*/  LDL.LU R24, [R1+0x274] ;  /* 0x0002740001187983 */ /* 0x000ee20000300800 */
[----:B-1----:R-:W-:Y:S01]  /*77e90*/  ISETP.LT.AND P2, PT, R4, UR4, !P0 ;  /* 0x0000000404007c0c */ /* 0x002fe2000c741270 */
[----:B------:R-:W0:Y:S01]  /*77ea0*/  LDCU UR4, c[0x0][0x39c] ;  /* 0x00007380ff0477ac */ /* 0x000e220008000800 */
[----:B------:R-:W-:-:S04]  /*77eb0*/  IADD3 R4, P6, PT, R0, R2, RZ ;  /* 0x0000000200047210 */ /* 0x000fc80007fde0ff */
[----:B------:R-:W-:Y:S02]  /*77ec0*/  LEA.HI.X.SX32 R5, R0, R3, 0x1, P6 ;  /* 0x0000000300057211 */ /* 0x000fe400030f0eff */
[----:B------:R-:W-:Y:S02]  /*77ed0*/  PRMT R0, R29, 0x7770, RZ ;  /* 0x000077701d007816 */ /* 0x000fe400000000ff */
[----:B------:R-:W-:-:S03]  /*77ee0*/  IADD3 R6, P6, PT, R7, R2, RZ ;  /* 0x0000000207067210 */ /* 0x000fc60007fde0ff */
[----:B------:R2:W-:Y:S02]  /*77ef0*/  @P4 STG.E.U8 desc[UR10][R4.64], R0 ;  /* 0x0000000004004986 */ /* 0x0005e4000c10110a */
[----:B--2---:R-:W-:Y:S01]  /*77f00*/  IMAD R0, R27, 0x2, R7 ;  /* 0x000000021b007824 */ /* 0x004fe200078e0207 */
[----:B------:R-:W-:Y:S01]  /*77f10*/  LEA.HI.X.SX32 R7, R7, R3, 0x1, P6 ;  /* 0x0000000307077211 */ /* 0x000fe200030f0eff */
[----:B------:R-:W1:Y:S01]  /*77f20*/  LDC R27, c[0x0][0x3b8] ;  /* 0x0000ee00ff1b7b82 */ /* 0x000e620000000800 */
[----:B------:R-:W-:Y:S02]  /*77f30*/  PRMT R5, R13, 0x7771, RZ ;  /* 0x000077710d057816 */ /* 0x000fe400000000ff */
[----:B------:R-:W-:-:S03]  /*77f40*/  IADD3 R4, P6, PT, R0, R2, RZ ;  /* 0x0000000200047210 */ /* 0x000fc60007fde0ff */
[----:B------:R4:W-:Y:S02]  /*77f50*/  @P3 STG.E.U8 desc[UR10][R6.64], R5 ;  /* 0x0000000506003986 */ /* 0x0009e4000c10110a */
[----:B----4-:R-:W-:Y:S01]  /*77f60*/  IMAD R7, R26, 0x2, R0 ;  /* 0x000000021a077824 */ /* 0x010fe200078e0200 */
[----:B------:R-:W-:Y:S01]  /*77f70*/  LEA.HI.X.SX32 R5, R0, R3, 0x1, P6 ;  /* 0x0000000300057211 */ /* 0x000fe200030f0eff */
[----:B------:R-:W0:Y:S01]  /*77f80*/  LDL.LU R6, [R1+0x278] ;  /* 0x0002780001067983 */ /* 0x000e220000300800 */
[----:B------:R-:W-:Y:S01]  /*77f90*/  PRMT R0, R12, 0x7771, RZ ;  /* 0x000077710c007816 */ /* 0x000fe200000000ff */
[----:B------:R-:W2:Y:S04]  /*77fa0*/  LDC R26, c[0x0][0x3b8] ;  /* 0x0000ee00ff1a7b82 */ /* 0x000ea80000000800 */
[----:B------:R4:W-:Y:S04]  /*77fb0*/  @P2 STG.E.U8 desc[UR10][R4.64], R0 ;  /* 0x0000000004002986 */ /* 0x0009e8000c10110a */
[----:B----4-:R-:W4:Y:S01]  /*77fc0*/  LDL.LU R4, [R1+0x27c] ;  /* 0x00027c0001047983 */ /* 0x010f220000300800 */
[----:B---3--:R-:W-:Y:S01]  /*77fd0*/  ISETP.LT.AND P5, PT, R25, UR6, !P0 ;  /* 0x0000000619007c0c */ /* 0x008fe2000c7a1270 */
[----:B------:R-:W3:Y:S01]  /*77fe0*/  LDCU UR6, c[0x0][0x39c] ;  /* 0x00007380ff0677ac */ /* 0x000ee20008000800 */
[----:B------:R-:W1:Y:S01]  /*77ff0*/  LDC R25, c[0x0][0x3b8] ;  /* 0x0000ee00ff197b82 */ /* 0x000e620000000800 */
[----:B------:R-:W-:Y:S01]  /*78000*/  ISETP.LT.AND P4, PT, R24, UR5, !P0 ;  /* 0x0000000518007c0c */ /* 0x000fe2000c781270 */
[----:B------:R-:W4:Y:S06]  /*78010*/  LDCU UR5, c[0x0][0x39c] ;  /* 0x00007380ff0577ac */ /* 0x000f2c0008000800 */
[----:B------:R-:W0:Y:S01]  /*78020*/  LDC R24, c[0x0][0x3b8] ;  /* 0x0000ee00ff187b82 */ /* 0x000e220000000800 */
[----:B------:R-:W-:Y:S01]  /*78030*/  PRMT R5, R28, 0x7771, RZ ;  /* 0x000077711c057816 */ /* 0x000fe200000000ff */
[----:B-1----:R-:W-:-:S02]  /*78040*/  IMAD R0, R25, 0x2, R7 ;  /* 0x0000000219007824 */ /* 0x002fc400078e0207 */
[----:B------:R-:W3:Y:S01]  /*78050*/  LDL.LU R25, [R1+0x280] ;  /* 0x0002800001197983 */ /* 0x000ee20000300800 */
[----:B0-----:R-:W-:Y:S01]  /*78060*/  ISETP.LT.AND P3, PT, R6, UR4, !P0 ;  /* 0x0000000406007c0c */ /* 0x001fe2000c761270 */
[----:B------:R-:W0:Y:S01]  /*78070*/  LDCU UR4, c[0x0][0x39c] ;  /* 0x00007380ff0477ac */ /* 0x000e220008000800 */
[----:B------:R-:W-:-:S04]  /*78080*/  IADD3 R6, P6, PT, R7, R2, RZ ;  /* 0x0000000207067210 */ /* 0x000fc80007fde0ff */
[----:B------:R-:W-:-:S05]  /*78090*/  LEA.HI.X.SX32 R7, R7, R3, 0x1, P6 ;  /* 0x0000000307077211 */ /* 0x000fca00030f0eff */
[----:B------:R1:W-:Y:S01]  /*780a0*/  @P5 STG.E.U8 desc[UR10][R6.64], R5 ;  /* 0x0000000506005986 */ /* 0x0003e2000c10110a */
[----:B----4-:R-:W-:Y:S01]  /*780b0*/  ISETP.LT.AND P2, PT, R4, UR5, !P0 ;  /* 0x0000000504007c0c */ /* 0x010fe2000c741270 */
[----:B------:R-:W4:Y:S01]  /*780c0*/  LDCU UR5, c[0x0][0x39c] ;  /* 0x00007380ff0577ac */ /* 0x000f220008000800 */
[----:B------:R-:W-:Y:S01]  /*780d0*/  IADD3 R4, P6, PT, R0, R2, RZ ;  /* 0x0000000200047210 */ /* 0x000fe20007fde0ff */
[----:B-1----:R-:W-:-:S03]  /*780e0*/  IMAD R7, R24, 0x2, R0 ;  /* 0x0000000218077824 */ /* 0x002fc600078e0200 */
[----:B------:R-:W-:Y:S01]  /*780f0*/  LEA.HI.X.SX32 R5, R0, R3, 0x1, P6 ;  /* 0x0000000300057211 */ /* 0x000fe200030f0eff */
[----:B------:R-:W0:Y:S01]  /*78100*/  LDL.LU R24, [R1+0x284] ;  /* 0x0002840001187983 */ /* 0x000e220000300800 */
[----:B------:R-:W-:Y:S02]  /*78110*/  PRMT R0, R11, 0x7771, RZ ;  /* 0x000077710b007816 */ /* 0x000fe400000000ff */
        /* <DEDUP_REMOVED lines=10> */
[----:B------:R-:W4:Y:S01]  /*781c0*/  LDL.LU R6, [R1+0x288] ;  /* 0x0002880001067983 */ /* 0x000f220000300800 */
[----:B------:R-:W-:Y:S01]  /*781d0*/  PRMT R0, R8, 0x7771, RZ ;  /* 0x0000777108007816 */ /* 0x000fe200000000ff */
[----:B------:R-:W2:Y:S04]  /*781e0*/  LDC R26, c[0x0][0x3b8] ;  /* 0x0000ee00ff1a7b82 */ /* 0x000ea80000000800 */
[----:B------:R3:W-:Y:S04]  /*781f0*/  @P2 STG.E.U8 desc[UR10][R4.64], R0 ;  /* 0x0000000004002986 */ /* 0x0007e8000c10110a */
[----:B---3--:R-:W3:Y:S01]  /*78200*/  LDL.LU R4, [R1+0x28c] ;  /* 0x00028c0001047983 */ /* 0x008ee20000300800 */
[----:B------:R-:W-:Y:S01]  /*78210*/  ISETP.LT.AND P5, PT, R25, UR6, !P0 ;  /* 0x0000000619007c0c */ /* 0x000fe2000c7a1270 */
[----:B------:R-:W0:Y:S01]  /*78220*/  LDCU UR6, c[0x0][0x39c] ;  /* 0x00007380ff0677ac */ /* 0x000e220008000800 */
[----:B------:R-:W1:Y:S01]  /*78230*/  LDC R25, c[0x0][0x3b8] ;  /* 0x0000ee00ff197b82 */ /* 0x000e620000000800 */
[----:B------:R-:W-:Y:S01]  /*78240*/  PRMT R5, R10, 0x7771, RZ ;  /* 0x000077710a057816 */ /* 0x000fe200000000ff */
[----:B-1----:R-:W-:-:S02]  /*78250*/  IMAD R0, R25, 0x2, R7 ;  /* 0x0000000219007824 */ /* 0x002fc400078e0207 */
[----:B------:R-:W2:Y:S01]  /*78260*/  LDL.LU R25, [R1+0x290] ;  /* 0x0002900001197983 */ /* 0x000ea20000300800 */
[----:B0-----:R-:W-:Y:S01]  /*78270*/  ISETP.LT.AND P4, PT, R24, UR4, !P0 ;  /* 0x0000000418007c0c */ /* 0x001fe2000c781270 */
[----:B------:R-:W3:Y:S02]  /*78280*/  LDCU UR4, c[0x0][0x39c] ;  /* 0x00007380ff0477ac */ /* 0x000ee40008000800 */
[----:B------:R-:W0:Y:S01]  /*78290*/  LDC R24, c[0x0][0x3b8] ;  /* 0x0000ee00ff187b82 */ /* 0x000e220000000800 */
[----:B----4-:R-:W-:Y:S01]  /*782a0*/  ISETP.LT.AND P3, PT, R6, UR5, !P0 ;  /* 0x0000000506007c0c */ /* 0x010fe2000c761270 */
[----:B------:R-:W1:Y:S01]  /*782b0*/  LDCU UR5, c[0x0][0x39c] ;  /* 0x00007380ff0577ac */ /* 0x000e620008000800 */
[----:B------:R-:W-:-:S04]  /*782c0*/  IADD3 R6, P6, PT, R7, R2, RZ ;  /* 0x0000000207067210 */ /* 0x000fc80007fde0ff */
[----:B------:R-:W-:-:S05]  /*782d0*/  LEA.HI.X.SX32 R7, R7, R3, 0x1, P6 ;  /* 0x0000000307077211 */ /* 0x000fca00030f0eff */
[----:B------:R0:W-:Y:S01]  /*782e0*/  @P5 STG.E.U8 desc[UR10][R6.64], R5 ;  /* 0x0000000506005986 */ /* 0x0001e2000c10110a */
[----:B---3--:R-:W-:Y:S01]  /*782f0*/  ISETP.LT.AND P2, PT, R4, UR4, !P0 ;  /* 0x0000000404007c0c */ /* 0x008fe2000c741270 */
[----:B------:R-:W3:Y:S01]  /*78300*/  LDCU UR4, c[0x0][0x39c] ;  /* 0x00007380ff0477ac */ /* 0x000ee20008000800 */
[----:B------:R-:W-:Y:S01]  /*78310*/  IADD3 R4, P6, PT, R0, R2, RZ ;  /* 0x0000000200047210 */ /* 0x000fe20007fde0ff */
[----:B0-----:R-:W-:-:S03]  /*78320*/  IMAD R7, R24, 0x2, R0 ;  /* 0x0000000218077824 */ /* 0x001fc600078e0200 */
[----:B------:R-:W-:Y:S01]  /*78330*/  LEA.HI.X.SX32 R5, R0, R3, 0x1, P6 ;  /* 0x0000000300057211 */ /* 0x000fe200030f0eff */
[----:B------:R-:W1:Y:S01]  /*78340*/  LDL.LU R24, [R1+0x294] ;  /* 0x0002940001187983 */ /* 0x000e620000300800 */
        /* <DEDUP_REMOVED lines=9> */
[----:B--2---:R-:W-:Y:S01]  /*783e0*/  IMAD R7, R26, 0x2, R0 ;  /* 0x000000021a077824 */ /* 0x004fe200078e0200 */
[----:B------:R-:W-:Y:S01]  /*783f0*/  LEA.HI.X.SX32 R5, R0, R3, 0x1, P6 ;  /* 0x0000000300057211 */ /* 0x000fe200030f0eff */
[----:B------:R-:W3:Y:S01]  /*78400*/  LDL.LU R6, [R1+0x298] ;  /* 0x0002980001067983 */ /* 0x000ee20000300800 */
[----:B------:R-:W-:Y:S01]  /*78410*/  PRMT R0, R12, 0x7772, RZ ;  /* 0x000077720c007816 */ /* 0x000fe200000000ff */
[----:B------:R-:W2:Y:S04]  /*78420*/  LDC R26, c[0x0][0x3b8] ;  /* 0x0000ee00ff1a7b82 */ /* 0x000ea80000000800 */
[----:B------:R4:W-:Y:S04]  /*78430*/  @P2 STG.E.U8 desc[UR10][R4.64], R0 ;  /* 0x0000000004002986 */ /* 0x0009e8000c10110a */
[----:B----4-:R-:W4:Y:S01]  /*78440*/  LDL.LU R4, [R1+0x29c] ;  /* 0x00029c0001047983 */ /* 0x010f220000300800 */
[----:B------:R-:W-:Y:S01]  /*78450*/  ISETP.LT.AND P5, PT, R25, UR6, !P0 ;  /* 0x0000000619007c0c */ /* 0x000fe2000c7a1270 */
[----:B------:R-:W0:Y:S01]  /*78460*/  LDCU UR6, c[0x0][0x39c] ;  /* 0x00007380ff0677ac */ /* 0x000e220008000800 */
[----:B------:R-:W0:Y:S01]  /*78470*/  LDC R25, c[0x0][0x3b8] ;  /* 0x0000ee00ff197b82 */ /* 0x000e220000000800 */
[----:B------:R-:W-:Y:S01]  /*78480*/  PRMT R5, R28, 0x7772, RZ ;  /* 0x000077721c057816 */ /* 0x000fe200000000ff */
[----:B0-----:R-:W-:-:S02]  /*78490*/  IMAD R0, R25, 0x2, R7 ;  /* 0x0000000219007824 */ /* 0x001fc400078e0207 */
[----:B------:R-:W2:Y:S01]  /*784a0*/  LDL.LU R25, [R1+0x2a0] ;  /* 0x0002a00001197983 */ /* 0x000ea20000300800 */
[----:B-1----:R-:W-:Y:S01]  /*784b0*/  ISETP.LT.AND P4, PT, R24, UR5, !P0 ;  /* 0x0000000518007c0c */ /* 0x002fe2000c781270 */
[----:B------:R-:W4:Y:S02]  /*784c0*/  LDCU UR5, c[0x0][0x39c] ;  /* 0x00007380ff0577ac */ /* 0x000f240008000800 */
[----:B------:R-:W0:Y:S01]  /*784d0*/  LDC R24, c[0x0][0x3b8] ;  /* 0x0000ee00ff187b82 */ /* 0x000e220000000800 */
[----:B---3--:R-:W-:Y:S01]  /*784e0*/  ISETP.LT.AND P3, PT, R6, UR4, !P0 ;  /* 0x0000000406007c0c */ /* 0x008fe2000c761270 */
[----:B------:R-:W1:Y:S01]  /*784f0*/  LDCU UR4, c[0x0][0x39c] ;  /* 0x00007380ff0477ac */ /* 0x000e620008000800 */
[----:B------:R-:W-:-:S04]  /*78500*/  IADD3 R6, P6, PT, R7, R2, RZ ;  /* 0x0000000207067210 */ /* 0x000fc80007fde0ff */
[----:B------:R-:W-:-:S05]  /*78510*/  LEA.HI.X.SX32 R7, R7, R3, 0x1, P6 ;  /* 0x0000000307077211 */ /* 0x000fca00030f0eff */
[----:B------:R0:W-:Y:S01]  /*78520*/  @P5 STG.E.U8 desc[UR10][R6.64], R5 ;  /* 0x0000000506005986 */ /* 0x0001e2000c10110a */
[----:B----4-:R-:W-:Y:S01]  /*78530*/  ISETP.LT.AND P2, PT, R4, UR5, !P0 ;  /* 0x0000000504007c0c */ /* 0x010fe2000c741270 */
        /* <DEDUP_REMOVED lines=17> */
[----:B------:R-:W-:-:S03]  /*78650*/  PRMT R0, R8, 0x7772, RZ ;  /* 0x0000777208007816 */ /* 0x000fc600000000ff */
[----:B------:R-:W2:Y:S04]  /*78660*/  LDL.LU R26, [R1+0x2b0] ;  /* 0x0002b000011a7983 */ /* 0x000ea80000300800 */
[----:B------:R4:W-:Y:S04]  /*78670*/  @P2 STG.E.U8 desc[UR10][R4.64], R0 ;  /* 0x0000000004002986 */ /* 0x0009e8000c10110a */
[----:B----4-:R-:W4:Y:S01]  /*78680*/  LDL.LU R4, [R1+0x2ac] ;  /* 0x0002ac0001047983 */ /* 0x010f220000300800 */
[----:B------:R-:W-:Y:S01]  /*78690*/  ISETP.LT.AND P5, PT, R25, UR6, !P0 ;  /* 0x0000000619007c0c */ /* 0x000fe2000c7a1270 */
[----:B------:R-:W2:Y:S01]  /*786a0*/  LDCU UR6, c[0x0][0x39c] ;  /* 0x00007380ff0677ac */ /* 0x000ea20008000800 */
[----:B------:R-:W0:Y:S01]  /*786b0*/  LDC R25, c[0x0][0x3b8] ;  /* 0x0000ee00ff197b82 */ /* 0x000e220000000800 */
[----:B------:R-:W-:Y:S01]  /*786c0*/  PRMT R5, R10, 0x7772, RZ ;  /* 0x000077720a057816 */ /* 0x000fe200000000ff */
[----:B0-----:R-:W-:-:S06]  /*786d0*/  IMAD R0, R25, 0x2, R7 ;  /* 0x0000000219007824 */ /* 0x001fcc00078e0207 */
[----:B------:R-:W0:Y:S01]  /*786e0*/  LDC R25, c[0x0][0x3b8] ;  /* 0x0000ee00ff197b82 */ /* 0x000e220000000800 */
[----:B-1----:R-:W-:Y:S01]  /*786f0*/  ISETP.LT.AND P4, PT, R24, UR4, !P0 ;  /* 0x0000000418007c0c */ /* 0x002fe2000c781270 */
[----:B------:R-:W4:Y:S06]  /*78700*/  LDCU UR4, c[0x0][0x39c] ;  /* 0x00007380ff0477ac */ /* 0x000f2c0008000800 */
[----:B------:R-:W1:Y:S01]  /*78710*/  LDC R24, c[0x0][0x3b8] ;  /* 0x0000ee00ff187b82 */ /* 0x000e620000000800 */
[----:B---3--:R-:W-:Y:S01]  /*78720*/  ISETP.LT.AND P3, PT, R6, UR5, !P0 ;  /* 0x0000000506007c0c */ /* 0x008fe2000c761270 */
[----:B------:R-:W3:Y:S01]  /*78730*/  LDCU UR5, c[0x0][0x39c] ;  /* 0x00007380ff0577ac */ /* 0x000ee20008000800 */
[----:B------:R-:W-:-:S04]  /*78740*/  IADD3 R6, P6, PT, R7, R2, RZ ;  /* 0x0000000207067210 */ /* 0x000fc80007fde0ff */
[----:B------:R-:W-:-:S05]  /*78750*/  LEA.HI.X.SX32 R7, R7, R3, 0x1, P6 ;  /* 0x0000000307077211 */ /* 0x000fca00030f0eff */
[----:B------:R1:W-:Y:S01]  /*78760*/  @P5 STG.E.U8 desc[UR10][R6.64], R5 ;  /* 0x0000000506005986 */ /* 0x0003e2000c10110a */
[----:B----4-:R-:W-:Y:S01]  /*78770*/  ISETP.LT.AND P2, PT, R4, UR4, !P0 ;  /* 0x0000000404007c0c */ /* 0x010fe2000c741270 */
[----:B------:R-:W4:Y:S01]  /*78780*/  LDCU UR4, c[0x0][0x39c] ;  /* 0x00007380ff0477ac */ /* 0x000f220008000800 */
[-C--:B------:R-:W-:Y:S01]  /*78790*/  IADD3 R4, P6, PT, R0, R2.reuse, RZ ;  /* 0x0000000200047210 */ /* 0x080fe20007fde0ff */
[----:B-1----:R-:W-:Y:S02]  /*787a0*/  IMAD R7, R24, 0x2, R0 ;  /* 0x0000000218077824 */ /* 0x002fe400078e0200 */
[----:B------:R-:W3:Y:S01]  /*787b0*/  LDL.LU R24, [R1+0x2b4] ;  /* 0x0002b40001187983 */ /* 0x000ee20000300800 */
[----:B------:R-:W-:Y:S02]  /*787c0*/  LEA.HI.X.SX32 R5, R0, R3, 0x1, P6 ;  /* 0x0000000300057211 */ /* 0x000fe400030f0eff */
[----:B------:R-:W-:Y:S02]  /*787d0*/  PRMT R0, R29, 0x7772, RZ ;  /* 0x000077721d007816 */ /* 0x000fe400000000ff */
[----:B------:R-:W-:-:S03]  /*787e0*/  IADD3 R6, P6, PT, R7, R2, RZ ;  /* 0x0000000207067210 */ /* 0x000fc60007fde0ff */
[----:B------:R1:W-:Y:S02]  /*787f0*/  @P4 STG.E.U8 desc[UR10][R4.64], R0 ;  /* 0x0000000004004986 */ /* 0x0003e4000c10110a */
[----:B-1----:R-:W-:Y:S01]  /*78800*/  IMAD R0, R27, 0x2, R7 ;  /* 0x000000021b007824 */ /* 0x002fe200078e0207 */
[-C--:B------:R-:W-:Y:S01]  /*78810*/  LEA.HI.X.SX32 R7, R7, R3.reuse, 0x1, P6 ;  /* 0x0000000307077211 */ /* 0x080fe200030f0eff */
[----:B------:R-:W4:Y:S01]  /*78820*/  LDL.LU R27, [R1+0x2c4] ;  /* 0x0002c400011b7983 */ /* 0x000f220000300800 */
[----:B------:R-:W-:Y:S02]  /*78830*/  PRMT R5, R13, 0x7773, RZ ;  /* 0x000077730d057816 */ /* 0x000fe400000000ff */
[C---:B------:R-:W-:Y:S01]  /*78840*/  IADD3 R4, P6, PT, R0.reuse, R2, RZ ;  /* 0x0000000200047210 */ /* 0x040fe20007fde0ff */
[----:B------:R-:W4:Y:S04]  /*78850*/  LDL.LU R13, [R1+0x1e98] ;  /* 0x001e9800010d7983 */ /* 0x000f280000300800 */
[----:B------:R0:W-:Y:S02]  /*78860*/  @P3 STG.E.U8 desc[UR10][R6.64], R5 ;  /* 0x0000000506003986 */ /* 0x0001e4000c10110a */
[----:B0-----:R-:W-:Y:S01]  /*78870*/  IMAD R7, R25, 0x2, R0 ;  /* 0x0000000219077824 */ /* 0x001fe200078e0200 */
[----:B------:R-:W-:Y:S01]  /*78880*/  LEA.HI.X.SX32 R5, R0, R3, 0x1, P6 ;  /* 0x0000000300057211 */ /* 0x000fe200030f0eff */
[----:B------:R-:W4:Y:S01]  /*78890*/  LDL.LU R6, [R1+0x2b8] ;  /* 0x0002b80001067983 */ /* 0x000f220000300800 */
[----:B------:R-:W-:Y:S01]  /*788a0*/  PRMT R0, R12, 0x7773, RZ ;  /* 0x000077730c007816 */ /* 0x000fe200000000ff */
[----:B------:R-:W0:Y:S02]  /*788b0*/  LDC R25, c[0x0][0x3b8] ;  /* 0x0000ee00ff197b82 */ /* 0x000e240000000800 */
[----:B------:R-:W4:Y:S04]  /*788c0*/  LDL.LU R12, [R1+0x1e94] ;  /* 0x001e9400010c7983 */ /* 0x000f280000300800 */
[----:B------:R1:W-:Y:S04]  /*788d0*/  @P2 STG.E.U8 desc[UR10][R4.64], R0 ;  /* 0x0000000004002986 */ /* 0x0003e8000c10110a */
[----:B-1----:R-:W4:Y:S01]  /*788e0*/  LDL.LU R4, [R1+0x2bc] ;  /* 0x0002bc0001047983 */ /* 0x002f220000300800 */
[----:B--2---:R-:W-:Y:S01]  /*788f0*/  ISETP.LT.AND P5, PT, R26, UR6, !P0 ;  /* 0x000000061a007c0c */ /* 0x004fe2000c7a1270 */
[----:B------:R-:W1:Y:S01]  /*78900*/  LDCU UR6, c[0x0][0x39c] ;  /* 0x00007380ff0677ac */ /* 0x000e620008000800 */
[----:B------:R-:W2:Y:S01]  /*78910*/  LDC R26, c[0x0][0x3b8] ;  /* 0x0000ee00ff1a7b82 */ /* 0x000ea20000000800 */
[----:B------:R-:W-:-:S07]  /*78920*/  PRMT R5, R28, 0x7773, RZ ;  /* 0x000077731c057816 */ /* 0x000fce00000000ff */
[----:B------:R-:W0:Y:S01]  /*78930*/  LDC R28, c[0x0][0x3b8] ;  /* 0x0000ee00ff1c7b82 */ /* 0x000e220000000800 */
[----:B--2---:R-:W-:Y:S02]  /*78940*/  IMAD R0, R26, 0x2, R7 ;  /* 0x000000021a007824 */ /* 0x004fe400078e0207 */
[----:B------:R-:W1:Y:S01]  /*78950*/  LDL.LU R26, [R1+0x2c0] ;  /* 0x0002c000011a7983 */ /* 0x000e620000300800 */
[----:B---3--:R-:W-:Y:S01]  /*78960*/  ISETP.LT.AND P4, PT, R24, UR5, !P0 ;  /* 0x0000000518007c0c */ /* 0x008fe2000c781270 */
[----:B------:R-:W2:Y:S03]  /*78970*/  LDCU UR5, c[0x0][0x39c] ;  /* 0x00007380ff0577ac */ /* 0x000ea60008000800 */
[----:B------:R-:W3:Y:S01]  /*78980*/  LDC R24, c[0x0][0x3b8] ;  /* 0x0000ee00ff187b82 */ /* 0x000ee20000000800 */
[----:B----4-:R-:W-:Y:S01]  /*78990*/  ISETP.LT.AND P3, PT, R6, UR4, !P0 ;  /* 0x0000000406007c0c */ /* 0x010fe2000c761270 */
[----:B------:R-:W4:Y:S01]  /*789a0*/  LDCU UR4, c[0x0][0x39c] ;  /* 0x00007380ff0477ac */ /* 0x000f220008000800 */
[----:B------:R-:W-:-:S04]  /*789b0*/  IADD3 R6, P6, PT, R7, R2, RZ ;  /* 0x0000000207067210 */ /* 0x000fc80007fde0ff */
[----:B------:R-:W-:-:S05]  /*789c0*/  LEA.HI.X.SX32 R7, R7, R3, 0x1, P6 ;  /* 0x0000000307077211 */ /* 0x000fca00030f0eff */
[----:B------:R3:W-:Y:S01]  /*789d0*/  @P5 STG.E.U8 desc[UR10][R6.64], R5 ;  /* 0x0000000506005986 */ /* 0x0007e2000c10110a */
[----:B--2---:R-:W-:Y:S01]  /*789e0*/  ISETP.LT.AND P2, PT, R4, UR5, !P0 ;  /* 0x0000000504007c0c */ /* 0x004fe2000c741270 */
[----:B------:R-:W2:Y:S01]  /*789f0*/  LDCU UR5, c[0x0][0x39c] ;  /* 0x00007380ff0577ac */ /* 0x000ea20008000800 */
[----:B------:R-:W-:Y:S01]  /*78a00*/  IADD3 R4, P6, PT, R0, R2, RZ ;  /* 0x0000000200047210 */ /* 0x000fe20007fde0ff */
[----:B---3--:R-:W-:-:S03]  /*78a10*/  IMAD R6, R24, 0x2, R0 ;  /* 0x0000000218067824 */ /* 0x008fc600078e0200 */
[-C--:B------:R-:W-:Y:S02]  /*78a20*/  LEA.HI.X.SX32 R5, R0, R3.reuse, 0x1, P6 ;  /* 0x0000000300057211 */ /* 0x080fe400030f0eff */
[----:B------:R-:W-:Y:S02]  /*78a30*/  PRMT R0, R11, 0x7773, RZ ;  /* 0x000077730b007816 */ /* 0x000fe400000000ff */
[C---:B------:R-:W-:Y:S01]  /*78a40*/  IADD3 R24, P6, PT, R6.reuse, R2, RZ ;  /* 0x0000000206187210 */ /* 0x040fe20007fde0ff */
[----:B------:R-:W3:Y:S04]  /*78a50*/  LDL.LU R11, [R1+0x1e90] ;  /* 0x001e9000010b7983 */ /* 0x000ee80000300800 */
[----:B------:R0:W-:Y:S02]  /*78a60*/  @P4 STG.E.U8 desc[UR10][R4.64], R0 ;  /* 0x0000000004004986 */ /* 0x0001e4000c10110a */
[----:B0-----:R-:W-:Y:S01]  /*78a70*/  IMAD R0, R25, 0x2, R6 ;  /* 0x0000000219007824 */ /* 0x001fe200078e0206 */
[----:B------:R-:W-:-:S02]  /*78a80*/  LEA.HI.X.SX32 R25, R6, R3, 0x1, P6 ;  /* 0x0000000306197211 */ /* 0x000fc400030f0eff */
[----:B------:R-:W-:Y:S01]  /*78a90*/  PRMT R5, R9, 0x7773, RZ ;  /* 0x0000777309057816 */ /* 0x000fe200000000ff */
[----:B------:R-:W2:Y:S01]  /*78aa0*/  LDL.LU R6, [R1+0x2c8] ;  /* 0x0002c80001067983 */ /* 0x000ea20000300800 */
[----:B------:R-:W-:Y:S01]  /*78ab0*/  IADD3 R4, P6, PT, R0, R2, RZ ;  /* 0x0000000200047210 */ /* 0x000fe20007fde0ff */
[----:B------:R-:W-:Y:S02]  /*78ac0*/  IMAD R7, R28, 0x2, R0 ;  /* 0x000000021c077824 */ /* 0x000fe400078e0200 */
[----:B------:R0:W-:Y:S04]  /*78ad0*/  @P3 STG.E.U8 desc[UR10][R24.64], R5 ;  /* 0x0000000518003986 */ /* 0x0001e8000c10110a */
[----:B------:R-:W3:Y:S01]  /*78ae0*/  LDL.LU R9, [R1+0x1e8c] ;  /* 0x001e8c0001097983 */ /* 0x000ee20000300800 */
[----:B0-----:R-:W-:Y:S01]  /*78af0*/  LEA.HI.X.SX32 R5, R0, R3, 0x1, P6 ;  /* 0x0000000300057211 */ /* 0x001fe200030f0eff */
[----:B------:R-:W0:Y:S01]  /*78b00*/  LDC R24, c[0x0][0x3b8] ;  /* 0x0000ee00ff187b82 */ /* 0x000e220000000800 */
[----:B------:R-:W-:-:S02]  /*78b10*/  PRMT R0, R8, 0x7773, RZ ;  /* 0x0000777308007816 */ /* 0x000fc400000000ff */
[----:B------:R-:W3:Y:S04]  /*78b20*/  LDL.LU R8, [R1+0x1e88] ;  /* 0x001e880001087983 */ /* 0x000ee80000300800 */
[----:B------:R4:W-:Y:S01]  /*78b30*/  @P2 STG.E.U8 desc[UR10][R4.64], R0 ;  /* 0x0000000004002986 */ /* 0x0009e2000c10110a */
[----:B-1----:R-:W-:Y:S01]  /*78b40*/  ISETP.LT.AND P5, PT, R26, UR6, !P0 ;  /* 0x000000061a007c0c */ /* 0x002fe2000c7a1270 */
[----:B------:R-:W1:Y:S01]  /*78b50*/  LDCU UR6, c[0x0][0x39c] ;  /* 0x00007380ff0677ac */ /* 0x000e620008000800 */
[----:B------:R-:W0:Y:S01]  /*78b60*/  LDC R26, c[0x0][0x3b8] ;  /* 0x0000ee00ff1a7b82 */ /* 0x000e220000000800 */
[----:B----4-:R-:W-:Y:S01]  /*78b70*/  ISETP.LT.AND P4, PT, R27, UR4, !P0 ;  /* 0x000000041b007c0c */ /* 0x010fe2000c781270 */
[----:B------:R-:W3:Y:S06]  /*78b80*/  LDCU UR4, c[0x0][0x39c] ;  /* 0x00007380ff0477ac */ /* 0x000eec0008000800 */
[----:B------:R-:W4:Y:S01]  /*78b90*/  LDC R27, c[0x0][0x3b8] ;  /* 0x0000ee00ff1b7b82 */ /* 0x000f220000000800 */
[----:B------:R-:W-:-:S02]  /*78ba0*/  PRMT R5, R10, 0x7773, RZ ;  /* 0x000077730a057816 */ /* 0x000fc400000000ff */
[----:B------:R-:W4:Y:S05]  /*78bb0*/  LDL.LU R10, [R1+0x1e84] ;  /* 0x001e8400010a7983 */ /* 0x000f2a0000300800 */
[----:B------:R-:W1:Y:S01]  /*78bc0*/  LDC R25, c[0x0][0x3b8] ;  /* 0x0000ee00ff197b82 */ /* 0x000e620000000800 */
[----:B0-----:R-:W-:-:S07]  /*78bd0*/  IMAD R0, R26, 0x2, R7 ;  /* 0x000000021a007824 */ /* 0x001fce00078e0207 */
[----:B------:R-:W0:Y:S01]  /*78be0*/  LDC R26, c[0x0][0x3b8] ;  /* 0x0000ee00ff1a7b82 */ /* 0x000e220000000800 */
[----:B--2---:R-:W-:Y:S01]  /*78bf0*/  ISETP.LT.AND P3, PT, R6, UR5, !P0 ;  /* 0x0000000506007c0c */ /* 0x004fe2000c761270 */
[----:B------:R-:W2:Y:S01]  /*78c00*/  LDCU UR5, c[0x0][0x39c] ;  /* 0x00007380ff0577ac */ /* 0x000ea20008000800 */
[----:B------:R-:W-:-:S04]  /*78c10*/  IADD3 R6, P6, PT, R7, R2, RZ ;  /* 0x0000000207067210 */ /* 0x000fc80007fde0ff */
[----:B------:R-:W-:Y:S02]  /*78c20*/  LEA.HI.X.SX32 R7, R7, R3, 0x1, P6 ;  /* 0x0000000307077211 */ /* 0x000fe400030f0eff */
[----:B------:R-:W-:-:S03]  /*78c30*/  IADD3 R4, P6, PT, R0, R2, RZ ;  /* 0x0000000200047210 */ /* 0x000fc60007fde0ff */
[----:B------:R4:W-:Y:S01]  /*78c40*/  @P5 STG.E.U8 desc[UR10][R6.64], R5 ;  /* 0x0000000506005986 */ /* 0x0009e2000c10110a */
[----:B---3--:R-:W-:Y:S01]  /*78c50*/  ISETP.LT.AND P2, PT, R8, UR4, !P0 ;  /* 0x0000000408007c0c */ /* 0x008fe2000c741270 */
[----:B------:R-:W3:Y:S02]  /*78c60*/  LDCU UR4, c[0x0][0x39c] ;  /* 0x00007380ff0477ac */ /* 0x000ee40008000800 */
[----:B------:R-:W3:Y:S01]  /*78c70*/  LDL.LU R8, [R1+0x1e80] ;  /* 0x001e800001087983 */ /* 0x000ee20000300800 */
[----:B-1----:R-:W-:Y:S01]  /*78c80*/  ISETP.LT.AND P5, PT, R9, UR6, !P0 ;  /* 0x0000000609007c0c */ /* 0x002fe2000c7a1270 */
[----:B----4-:R-:W-:Y:S01]  /*78c90*/  IMAD R7, R27, 0x2, R0 ;  /* 0x000000021b077824 */ /* 0x010fe200078e0200 */
[----:B------:R-:W-:Y:S01]  /*78ca0*/  LEA.HI.X.SX32 R5, R0, R3, 0x1, P6 ;  /* 0x0000000300057211 */ /* 0x000fe200030f0eff */
[----:B------:R-:W4:Y:S01]  /*78cb0*/  LDL.LU R9, [R1+0x1e7c] ;  /* 0x001e7c0001097983 */ /* 0x000f220000300800 */
[----:B------:R-:W-:Y:S01]  /*78cc0*/  PRMT R0, R29, 0x7773, RZ ;  /* 0x000077731d007816 */ /* 0x000fe200000000ff */
[----:B------:R-:W1:Y:S01]  /*78cd0*/  LDCU UR6, c[0x0][0x39c] ;  /* 0x00007380ff0677ac */ /* 0x000e620008000800 */
[----:B------:R-:W0:Y:S03]  /*78ce0*/  LDC R27, c[0x0][0x3b8] ;  /* 0x0000ee00ff1b7b82 */ /* 0x000e260000000800 */
[----:B------:R1:W-:Y:S01]  /*78cf0*/  @P4 STG.E.U8 desc[UR10][R4.64], R0 ;  /* 0x0000000004004986 */ /* 0x0003e2000c10110a */
[----:B--2---:R-:W-:Y:S01]  /*78d00*/  ISETP.LT.AND P4, PT, R10, UR5, !P0 ;  /* 0x000000050a007c0c */ /* 0x004fe2000c781270 */
[----:B------:R-:W2:Y:S02]  /*78d10*/  LDCU UR5, c[0x0][0x39c] ;  /* 0x00007380ff0577ac */ /* 0x000ea40008000800 */
[----:B------:R-:W2:Y:S01]  /*78d20*/  LDL.LU R10, [R1+0x1e78] ;  /* 0x001e7800010a7983 */ /* 0x000ea20000300800 */
[----:B------:R-:W-:Y:S01]  /*78d30*/  IADD3 R6, P6, PT, R7, R2, RZ ;  /* 0x0000000207067210 */ /* 0x000fe20007fde0ff */
[----:B-1----:R-:W-:-:S03]  /*78d40*/  IMAD R0, R24, 0x2, R7 ;  /* 0x0000000218007824 */ /* 0x002fc600078e0207 */
[----:B------:R-:W-:Y:S01]  /*78d50*/  LEA.HI.X.SX32 R7, R7, R3, 0x1, P6 ;  /* 0x0000000307077211 */ /* 0x000fe200030f0eff */
[----:B------:R-:W1:Y:S01]  /*78d60*/  LDC R24, c[0x0][0x3b8] ;  /* 0x0000ee00ff187b82 */ /* 0x000e620000000800 */
[----:B------:R-:W-:Y:S02]  /*78d70*/  IADD3 R4, P6, PT, R0, R2, RZ ;  /* 0x0000000200047210 */ /* 0x000fe40007fde0ff */
[----:B---3--:R-:W-:-:S05]  /*78d80*/  PRMT R5, R8, 0x7770, RZ ;  /* 0x0000777008057816 */ /* 0x008fca00000000ff */
[----:B------:R0:W-:Y:S01]  /*78d90*/  @P3 STG.E.U8 desc[UR10][R6.64], R5 ;  /* 0x0000000506003986 */ /* 0x0001e2000c10110a */
[----:B------:R-:W-:Y:S01]  /*78da0*/  ISETP.LT.AND P3, PT, R11, UR4, !P0 ;  /* 0x000000040b007c0c */ /* 0x000fe2000c761270 */
[----:B------:R-:W3:Y:S02]  /*78db0*/  LDCU UR4, c[0x0][0x39c] ;  /* 0x00007380ff0477ac */ /* 0x000ee40008000800 */
[----:B------:R-:W3:Y:S01]  /*78dc0*/  LDL.LU R11, [R1+0x1e74] ;  /* 0x001e7400010b7983 */ /* 0x000ee20000300800 */
[----:B0-----:R-:W-:Y:S01]  /*78dd0*/  IMAD R7, R26, 0x2, R0 ;  /* 0x000000021a077824 */ /* 0x001fe200078e0200 */
[----:B------:R-:W-:Y:S01]  /*78de0*/  LEA.HI.X.SX32 R5, R0, R3, 0x1, P6 ;  /* 0x0000000300057211 */ /* 0x000fe200030f0eff */
[----:B------:R-:W0:Y:S01]  /*78df0*/  LDC R26, c[0x0][0x3b8] ;  /* 0x0000ee00ff1a7b82 */ /* 0x000e220000000800 */
[----:B----4-:R-:W-:Y:S02]  /*78e00*/  PRMT R0, R9, 0x7770, RZ ;  /* 0x0000777009007816 */ /* 0x010fe400000000ff */
[----:B------:R-:W-:-:S03]  /*78e10*/  IADD3 R6, P6, PT, R7, R2, RZ ;  /* 0x0000000207067210 */ /* 0x000fc60007fde0ff */
[----:B------:R4:W-:Y:S01]  /*78e20*/  @P2 STG.E.U8 desc[UR10][R4.64], R0 ;  /* 0x0000000004002986 */ /* 0x0009e2000c10110a */
[----:B--2---:R-:W-:Y:S01]  /*78e30*/  ISETP.LT.AND P2, PT, R12, UR5, !P0 ;  /* 0x000000050c007c0c */ /* 0x004fe2000c741270 */
[----:B------:R-:W2:Y:S02]  /*78e40*/  LDCU UR5, c[0x0][0x39c] ;  /* 0x00007380ff0577ac */ /* 0x000ea40008000800 */
[----:B------:R-:W2:Y:S01]  /*78e50*/  LDL.LU R12, [R1+0x1e70] ;  /* 0x001e7000010c7983 */ /* 0x000ea20000300800 */
[----:B----4-:R-:W-:Y:S01]  /*78e60*/  IMAD R0, R25, 0x2, R7 ;  /* 0x0000000219007824 */ /* 0x010fe200078e0207 */
[----:B------:R-:W-:Y:S01]  /*78e70*/  LEA.HI.X.SX32 R7, R7, R3, 0x1, P6 ;  /* 0x0000000307077211 */ /* 0x000fe200030f0eff */
[----:B------:R-:W4:Y:S01]  /*78e80*/  LDC R25, c[0x0][0x3b8] ;  /* 0x0000ee00ff197b82 */ /* 0x000f220000000800 */
[----:B------:R-:W-:-:S05]  /*78e90*/  PRMT R5, R10, 0x7770, RZ ;  /* 0x000077700a057816 */ /* 0x000fca00000000ff */
[----:B------:R1:W-:Y:S01]  /*78ea0*/  @P5 STG.E.U8 desc[UR10][R6.64], R5 ;  /* 0x0000000506005986 */ /* 0x0003e2000c10110a */
[----:B------:R-:W-:Y:S01]  /*78eb0*/  ISETP.LT.AND P5, PT, R13, UR6, !P0 ;  /* 0x000000060d007c0c */ /* 0x000fe2000c7a1270 */
[----:B------:R-:W0:Y:S02]  /*78ec0*/  LDCU UR6, c[0x0][0x39c] ;  /* 0x00007380ff0677ac */ /* 0x000e240008000800 */
[----:B------:R-:W4:Y:S01]  /*78ed0*/  LDL.LU R13, [R1+0x1e6c] ;  /* 0x001e6c00010d7983 */ /* 0x000f220000300800 */
        /* <DEDUP_REMOVED lines=8> */
[----:B------:R-:W0:Y:S02]  /*78f60*/  LDCU UR4, c[0x0][0x39c] ;  /* 0x00007380ff0477ac */ /* 0x000e240008000800 */
[----:B------:R-:W4:Y:S04]  /*78f70*/  LDL.LU R14, [R1+0x1e68] ;  /* 0x001e6800010e7983 */ /* 0x000f280000300800 */
[----:B------:R-:W4:Y:S01]  /*78f80*/  LDL.LU R28, [R1+0x2f8] ;  /* 0x0002f800011c7983 */ /* 0x000f220000300800 */
[----:B---3--:R-:W-:Y:S01]  /*78f90*/  IMAD R0, R27, 0x2, R7 ;  /* 0x000000021b007824 */ /* 0x008fe200078e0207 */
[----:B------:R-:W-:Y:S01]  /*78fa0*/  LEA.HI.X.SX32 R7, R7, R3, 0x1, P6 ;  /* 0x0000000307077211 */ /* 0x000fe200030f0eff */
[----:B------:R-:W3:Y:S01]  /*78fb0*/  LDC R27, c[0x0][0x3b8] ;  /* 0x0000ee00ff1b7b82 */ /* 0x000ee20000000800 */
[----:B--2---:R-:W-:-:S02]  /*78fc0*/  PRMT R5, R12, 0x7770, RZ ;  /* 0x000077700c057816 */ /* 0x004fc400000000ff */
[----:B------:R-:W-:-:S03]  /*78fd0*/  IADD3 R4, P6, PT, R0, R2, RZ ;  /* 0x0000000200047210 */ /* 0x000fc60007fde0ff */
[----:B------:R0:W-:Y:S01]  /*78fe0*/  @P3 STG.E.U8 desc[UR10][R6.64], R5 ;  /* 0x0000000506003986 */ /* 0x0001e2000c10110a */
[----:B------:R-:W-:Y:S01]  /*78ff0*/  ISETP.LT.AND P3, PT, R15, UR5, !P0 ;  /* 0x000000050f007c0c */ /* 0x000fe2000c761270 */
[----:B------:R-:W2:Y:S02]  /*79000*/  LDCU UR5, c[0x0][0x39c] ;  /* 0x00007380ff0577ac */ /* 0x000ea40008000800 */
[----:B------:R-:W2:Y:S04]  /*79010*/  LDL.LU R15, [R1+0x1e64] ;  /* 0x001e6400010f7983 */ /* 0x000ea80000300800 */
[----:B------:R-:W2:Y:S01]  /*79020*/  LDL.LU R29, [R1+0x2fc] ;  /* 0x0002fc00011d7983 */ /* 0x000ea20000300800 */
[----:B0-----:R-:W-:Y:S01]  /*79030*/  IMAD R7, R26, 0x2, R0 ;  /* 0x000000021a077824 */ /* 0x001fe200078e0200 */
[----:B------:R-:W-:Y:S01]  /*79040*/  LEA.HI.X.SX32 R5, R0, R3, 0x1, P6 ;  /* 0x0000000300057211 */ /* 0x000fe200030f0eff */
[----:B------:R-:W0:Y:S01]  /*79050*/  LDC R26, c[0x0][0x3b8] ;  /* 0x0000ee00ff1a7b82 */ /* 0x000e220000000800 */
[----:B----4-:R-:W-:-:S05]  /*79060*/  PRMT R0, R13, 0x7770, RZ ;  /* 0x000077700d007816 */ /* 0x010fca00000000ff */
[----:B------:R4:W-:Y:S04]  /*79070*/  @P2 STG.E.U8 desc[UR10][R4.64], R0 ;  /* 0x0000000004002986 */ /* 0x0009e8000c10110a */
[----:B----4-:R-:W4:Y:S01]  /*79080*/  LDL.LU R4, [R1+0x2f0] ;  /* 0x0002f00001047983 */ /* 0x010f220000300800 */
[----:B------:R-:W-:Y:S01]  /*79090*/  IADD3 R6, P6, PT, R7, R2, RZ ;  /* 0x0000000207067210 */ /* 0x000fe20007fde0ff */
[----:B------:R-:W-:Y:S02]  /*790a0*/  IMAD R0, R25, 0x2, R7 ;  /* 0x0000000219007824 */ /* 0x000fe400078e0207 */
[----:B------:R-:W2:Y:S01]  /*790b0*/  LDL.LU R25, [R1+0x2f4] ;  /* 0x0002f40001197983 */ /* 0x000ea20000300800 */
[----:B------:R-:W-:Y:S02]  /*790c0*/  LEA.HI.X.SX32 R7, R7, R3, 0x1, P6 ;  /* 0x0000000307077211 */ /* 0x000fe400030f0eff */
[----:B------:R-:W-:-:S05]  /*790d0*/  PRMT R5, R14, 0x7770, RZ ;  /* 0x000077700e057816 */ /* 0x000fca00000000ff */
[----:B------:R1:W-:Y:S02]  /*790e0*/  @P5 STG.E.U8 desc[UR10][R6.64], R5 ;  /* 0x0000000506005986 */ /* 0x0003e4000c10110a */
[----:B-1----:R-:W-:Y:S02]  /*790f0*/  IMAD R7, R24, 0x2, R0 ;  /* 0x0000000218077824 */ /* 0x002fe400078e0200 */
[----:B------:R-:W1:Y:S01]  /*79100*/  LDC R24, c[0x0][0x3b8] ;  /* 0x0000ee00ff187b82 */ /* 0x000e620000000800 */
[----:B----4-:R-:W-:Y:S01]  /*79110*/  ISETP.LT.AND P2, PT, R4, UR4, !P0 ;  /* 0x0000000404007c0c */ /* 0x010fe2000c741270 */
[----:B------:R-:W4:Y:S01]  /*79120*/  LDCU UR4, c[0x0][0x39c] ;  /* 0x00007380ff0477ac */ /* 0x000f220008000800 */
[----:B------:R-:W-:-:S04]  /*79130*/  IADD3 R4, P6, PT, R0, R2, RZ ;  /* 0x0000000200047210 */ /* 0x000fc80007fde0ff */
[----:B------:R-:W-:Y:S02]  /*79140*/  LEA.HI.X.SX32 R5, R0, R3, 0x1, P6 ;  /* 0x0000000300057211 */ /* 0x000fe400030f0eff */
[----:B--2---:R-:W-:Y:S02]  /*79150*/  PRMT R0, R15, 0x7770, RZ ;  /* 0x000077700f007816 */ /* 0x004fe400000000ff */
[----:B------:R-:W-:-:S03]  /*79160*/  IADD3 R6, P6, PT, R7, R2, RZ ;  /* 0x0000000207067210 */ /* 0x000fc60007fde0ff */
[----:B------:R3:W-:Y:S02]  /*79170*/  @P4 STG.E.U8 desc[UR10][R4.64], R0 ;  /* 0x0000000004004986 */ /* 0x0007e4000c10110a */
[----:B---3--:R-:W-:Y:S01]  /*79180*/  IMAD R0, R27, 0x2, R7 ;  /* 0x000000021b007824 */ /* 0x008fe200078e0207 */
[----:B------:R-:W-:Y:S01]  /*79190*/  LEA.HI.X.SX32 R7, R7, R3, 0x1, P6 ;  /* 0x0000000307077211 */ /* 0x000fe200030f0eff */
[----:B------:R-:W2:Y:S01]  /*791a0*/  LDC R27, c[0x0][0x3b8] ;  /* 0x0000ee00ff1b7b82 */ /* 0x000ea20000000800 */
[----:B------:R-:W-:Y:S02]  /*791b0*/  PRMT R5, R8, 0x7771, RZ ;  /* 0x0000777108057816 */ /* 0x000fe400000000ff */
[----:B------:R-:W-:-:S03]  /*791c0*/  IADD3 R4, P6, PT, R0, R2, RZ ;  /* 0x0000000200047210 */ /* 0x000fc60007fde0ff */
[----:B------:R0:W-:Y:S01]  /*791d0*/  @P3 STG.E.U8 desc[UR10][R6.64], R5 ;  /* 0x0000000506003986 */ /* 0x0001e2000c10110a */
[----:B------:R-:W-:Y:S01]  /*791e0*/  ISETP.LT.AND P4, PT, R28, UR5, !P0 ;  /* 0x000000051c007c0c */ /* 0x000fe2000c781270 */
[----:B------:R-:W3:Y:S01]  /*791f0*/  LDCU UR5, c[0x0][0x39c] ;  /* 0x00007380ff0577ac */ /* 0x000ee20008000800 */
[----:B----4-:R-:W-:Y:S01]  /*79200*/  ISETP.LT.AND P3, PT, R29, UR4, !P0 ;  /* 0x000000041d007c0c */ /* 0x010fe2000c761270 */
[----:B------:R-:W4:Y:S01]  /*79210*/  LDL.LU R28, [R1+0x308] ;  /* 0x00030800011c7983 */ /* 0x000f220000300800 */
[----:B------:R-:W-:Y:S01]  /*79220*/  ISETP.LT.AND P5, PT, R25, UR6, !P0 ;  /* 0x0000000619007c0c */ /* 0x000fe2000c7a1270 */
[----:B------:R-:W4:Y:S01]  /*79230*/  LDCU UR4, c[0x0][0x39c] ;  /* 0x00007380ff0477ac */ /* 0x000f220008000800 */
[----:B------:R-:W1:Y:S01]  /*79240*/  LDC R25, c[0x0][0x3b8] ;  /* 0x0000ee00ff197b82 */ /* 0x000e620000000800 */
[----:B------:R-:W2:Y:S01]  /*79250*/  LDL.LU R29, [R1+0x30c] ;  /* 0x00030c00011d7983 */ /* 0x000ea20000300800 */
[----:B------:R-:W1:Y:S01]  /*79260*/  LDCU UR6, c[0x0][0x39c] ;  /* 0x00007380ff0677ac */ /* 0x000e620008000800 */
[----:B0-----:R-:W-:Y:S01]  /*79270*/  IMAD R7, R26, 0x2, R0 ;  /* 0x000000021a077824 */ /* 0x001fe200078e0200 */
[----:B------:R-:W-:-:S02]  /*79280*/  LEA.HI.X.SX32 R5, R0, R3, 0x1, P6 ;  /* 0x0000000300057211 */ /* 0x000fc400030f0eff */
[----:B------:R-:W-:Y:S02]  /*79290*/  PRMT R0, R9, 0x7771, RZ ;  /* 0x0000777109007816 */ /* 0x000fe400000000ff */
[----:B------:R-:W0:Y:S03]  /*792a0*/  LDC R26, c[0x0][0x3b8] ;  /* 0x0000ee00ff1a7b82 */ /* 0x000e260000000800 */
[----:B------:R3:W-:Y:S04]  /*792b0*/  @P2 STG.E.U8 desc[UR10][R4.64], R0 ;  /* 0x0000000004002986 */ /* 0x0007e8000c10110a */
[----:B---3--:R-:W3:Y:S01]  /*792c0*/  LDL.LU R4, [R1+0x300] ;  /* 0x0003000001047983 */ /* 0x008ee20000300800 */
[----:B------:R-:W-:Y:S01]  /*792d0*/  IADD3 R6, P6, PT, R7, R2, RZ ;  /* 0x0000000207067210 */ /* 0x000fe20007fde0ff */
[----:B-1----:R-:W-:Y:S01]  /*792e0*/  IMAD R0, R25, 0x2, R7 ;  /* 0x0000000219007824 */ /* 0x002fe200078e0207 */
[----:B------:R-:W-:Y:S01]  /*792f0*/  PRMT R5, R10, 0x7771, RZ ;  /* 0x000077710a057816 */ /* 0x000fe200000000ff */
[----:B------:R-:W2:Y:S01]  /*79300*/  LDL.LU R25, [R1+0x304] ;  /* 0x0003040001197983 */ /* 0x000ea20000300800 */
[----:B------:R-:W-:-:S05]  /*79310*/  LEA.HI.X.SX32 R7, R7, R3, 0x1, P6 ;  /* 0x0000000307077211 */ /* 0x000fca00030f0eff */
[----:B------:R1:W-:Y:S02]  /*79320*/  @P5 STG.E.U8 desc[UR10][R6.64], R5 ;  /* 0x0000000506005986 */ /* 0x0003e4000c10110a */
[----:B-1----:R-:W-:Y:S02]  /*79330*/  IMAD R7, R24, 0x2, R0 ;  /* 0x0000000218077824 */ /* 0x002fe400078e0200 */
[----:B------:R-:W1:Y:S01]  /*79340*/  LDC R24, c[0x0][0x3b8] ;  /* 0x0000ee00ff187b82 */ /* 0x000e620000000800 */
[----:B---3--:R-:W-:Y:S01]  /*79350*/  ISETP.LT.AND P2, PT, R4, UR5, !P0 ;  /* 0x0000000504007c0c */ /* 0x008fe2000c741270 */
[----:B------:R-:W3:Y:S01]  /*79360*/  LDCU UR5, c[0x0][0x39c] ;  /* 0x00007380ff0577ac */ /* 0x000ee20008000800 */
[----:B------:R-:W-:-:S04]  /*79370*/  IADD3 R4, P6, PT, R0, R2, RZ ;  /* 0x0000000200047210 */ /* 0x000fc80007fde0ff */
[----:B------:R-:W-:Y:S02]  /*79380*/  LEA.HI.X.SX32 R5, R0, R3, 0x1, P6 ;  /* 0x0000000300057211 */ /* 0x000fe400030f0eff */
        /* <DEDUP_REMOVED lines=8> */
[----:B------:R0:W-:Y:S01]  /*79410*/  @P3 STG.E.U8 desc[UR10][R6.64], R5 ;  /* 0x0000000506003986 */ /* 0x0001e2000c10110a */
[----:B----4-:R-:W-:Y:S01]  /*79420*/  ISETP.LT.AND P4, PT, R28, UR4, !P0 ;  /* 0x000000041c007c0c */ /* 0x010fe2000c781270 */
[----:B------:R-:W4:Y:S01]  /*79430*/  LDCU UR4, c[0x0][0x39c] ;  /* 0x00007380ff0477ac */ /* 0x000f220008000800 */
[----:B---3--:R-:W-:Y:S01]  /*79440*/  ISETP.LT.AND P3, PT, R29, UR5, !P0 ;  /* 0x000000051d007c0c */ /* 0x008fe2000c761270 */
[----:B------:R-:W3:Y:S01]  /*79450*/  LDL.LU R28, [R1+0x318] ;  /* 0x00031800011c7983 */ /* 0x000ee20000300800 */
[----:B------:R-:W-:Y:S01]  /*79460*/  ISETP.LT.AND P5, PT, R25, UR6, !P0 ;  /* 0x0000000619007c0c */ /* 0x000fe2000c7a1270 */
[----:B------:R-:W3:Y:S01]  /*79470*/  LDCU UR5, c[0x0][0x39c] ;  /* 0x00007380ff0577ac */ /* 0x000ee20008000800 */
        /* <DEDUP_REMOVED lines=8> */
[----:B----4-:R-:W4:Y:S01]  /*79500*/  LDL.LU R4, [R1+0x310] ;  /* 0x0003100001047983 */ /* 0x010f220000300800 */
        /* <DEDUP_REMOVED lines=8> */
[----:B----4-:R-:W-:Y:S01]  /*79590*/  ISETP.LT.AND P2, PT, R4, UR4, !P0 ;  /* 0x0000000404007c0c */ /* 0x010fe2000c741270 */
[----:B------:R-:W4:Y:S01]  /*795a0*/  LDCU UR4, c[0x0][0x39c] ;  /* 0x00007380ff0477ac */ /* 0x000f220008000800 */
        /* <DEDUP_REMOVED lines=11> */
[----:B---3--:R-:W-:Y:S01]  /*79660*/  ISETP.LT.AND P4, PT, R28, UR5, !P0 ;  /* 0x000000051c007c0c */ /* 0x008fe2000c781270 */
[----:B------:R-:W3:Y:S01]  /*79670*/  LDCU UR5, c[0x0][0x39c] ;  /* 0x00007380ff0577ac */ /* 0x000ee20008000800 */
[----:B----4-:R-:W-:Y:S01]  /*79680*/  ISETP.LT.AND P3, PT, R29, UR4, !P0 ;  /* 0x000000041d007c0c */ /* 0x010fe2000c761270 */
[----:B------:R-:W4:Y:S01]  /*79690*/  LDL.LU R28, [R1+0x328] ;  /* 0x00032800011c7983 */ /* 0x000f220000300800 */
[----:B------:R-:W-:Y:S01]  /*796a0*/  ISETP.LT.AND P5, PT, R25, UR6, !P0 ;  /* 0x0000000619007c0c */ /* 0x000fe2000c7a1270 */
[----:B------:R-:W1:Y:S01]  /*796b0*/  LDCU UR6, c[0x0][0x39c] ;  /* 0x00007380ff0677ac */ /* 0x000e620008000800 */
[----:B------:R-:W1:Y:S01]  /*796c0*/  LDC R25, c[0x0][0x3b8] ;  /* 0x0000ee00ff197b82 */ /* 0x000e620000000800 */
[----:B------:R-:W2:Y:S01]  /*796d0*/  LDL.LU R29, [R1+0x32c] ;  /* 0x00032c00011d7983 */ /* 0x000ea20000300800 */
[----:B------:R-:W4:Y:S01]  /*796e0*/  LDCU UR4, c[0x0][0x39c] ;  /* 0x00007380ff0477ac */ /* 0x000f220008000800 */
        /* <DEDUP_REMOVED lines=29> */
[----:B0-----:R-:W-:Y:S01]  /*798c0*/  IMAD R7, R26, 0x2, R0 ;  /* 0x000000021a077824 */ /* 0x001fe200078e0200 */
[----:B------:R-:W-:Y:S01]  /*798d0*/  LEA.HI.X.SX32 R5, R0, R3, 0x1, P6 ;  /* 0x0000000300057211 */ /* 0x000fe200030f0eff */
[----:B------:R-:W2:Y:S01]  /*798e0*/  LDL.LU R26, [R1+0x334] ;  /* 0x00033400011a7983 */ /* 0x000ea20000300800 */
[----:B------:R-:W-:-:S03]  /*798f0*/  PRMT R0, R13, 0x7772, RZ ;  /* 0x000077720d007816 */ /* 0x000fc600000000ff */
[----:B------:R-:W2:Y:S04]  /*79900*/  LDL.LU R29, [R1+0x33c] ;  /* 0x00033c00011d7983 */ /* 0x000ea80000300800 */
[----:B------:R0:W-:Y:S04]  /*79910*/  @P2 STG.E.U8 desc[UR10][R4.64], R0 ;  /* 0x0000000004002986 */ /* 0x0001e8000c10110a */
[----:B0-----:R-:W2:Y:S01]  /*79920*/  LDL.LU R4, [R1+0x330] ;  /* 0x0003300001047983 */ /* 0x001ea20000300800 */
[----:B------:R-:W-:Y:S01]  /*79930*/  ISETP.LT.AND P5, PT, R25, UR6, !P0 ;  /* 0x0000000619007c0c */ /* 0x000fe2000c7a1270 */
[----:B------:R-:W0:Y:S01]  /*79940*/  LDCU UR6, c[0x0][0x39c] ;  /* 0x00007380ff0677ac */ /* 0x000e220008000800 */
[----:B------:R-:W0:Y:S01]  /*79950*/  LDC R25, c[0x0][0x3b8] ;  /* 0x0000ee00ff197b82 */ /* 0x000e220000000800 */
[----:B----4-:R-:W-:Y:S01]  /*79960*/  ISETP.LT.AND P4, PT, R28, UR4, !P0 ;  /* 0x000000041c007c0c */ /* 0x010fe2000c781270 */
[----:B------:R-:W2:Y:S06]  /*79970*/  LDCU UR4, c[0x0][0x39c] ;  /* 0x00007380ff0477ac */ /* 0x000eac0008000800 */
[----:B------:R-:W4:Y:S01]  /*79980*/  LDC R28, c[0x0][0x3b8] ;  /* 0x0000ee00ff1c7b82 */ /* 0x000f220000000800 */
[----:B------:R-:W-:-:S02]  /*79990*/  IADD3 R6, P6, PT, R7, R2, RZ ;  /* 0x0000000207067210 */ /* 0x000fc40007fde0ff */
[----:B------:R-:W-:Y:S01]  /*799a0*/  PRMT R5, R14, 0x7772, RZ ;  /* 0x000077720e057816 */ /* 0x000fe200000000ff */
[----:B0-----:R-:W-:Y:S01]  /*799b0*/  IMAD R0, R25, 0x2, R7 ;  /* 0x0000000219007824 */ /* 0x001fe200078e0207 */
[----:B------:R-:W-:Y:S01]  /*799c0*/  LEA.HI.X.SX32 R7, R7, R3, 0x1, P6 ;  /* 0x0000000307077211 */ /* 0x000fe200030f0eff */
[----:B------:R-:W3:Y:S04]  /*799d0*/  LDL.LU R25, [R1+0x338] ;  /* 0x0003380001197983 */ /* 0x000ee80000300800 */
[----:B------:R1:W-:Y:S02]  /*799e0*/  @P5 STG.E.U8 desc[UR10][R6.64], R5 ;  /* 0x0000000506005986 */ /* 0x0003e4000c10110a */
[----:B-1----:R-:W-:Y:S01]  /*799f0*/  IMAD R7, R24, 0x2, R0 ;  /* 0x0000000218077824 */ /* 0x002fe200078e0200 */
[----:B------:R-:W-:Y:S01]  /*79a00*/  PRMT R8, R8, 0x7773, RZ ;  /* 0x0000777308087816 */ /* 0x000fe200000000ff */
[----:B------:R-:W0:Y:S01]  /*79a10*/  LDC R24, c[0x0][0x3b8] ;  /* 0x0000ee00ff187b82 */ /* 0x000e220000000800 */
[----:B------:R-:W-:-:S02]  /*79a20*/  PRMT R9, R9, 0x7773, RZ ;  /* 0x0000777309097816 */ /* 0x000fc400000000ff */
[----:B--2---:R-:W-:Y:S01]  /*79a30*/  ISETP.LT.AND P2, PT, R4, UR4, !P0 ;  /* 0x0000000404007c0c */ /* 0x004fe2000c741270 */
[----:B------:R-:W1:Y:S01]  /*79a40*/  LDCU UR4, c[0x0][0x39c] ;  /* 0x00007380ff0477ac */ /* 0x000e620008000800 */
[----:B------:R-:W-:-:S04]  /*79a50*/  IADD3 R4, P6, PT, R0, R2, RZ ;  /* 0x0000000200047210 */ /* 0x000fc80007fde0ff */
[----:B------:R-:W-:Y:S02]  /*79a60*/  LEA.HI.X.SX32 R5, R0, R3, 0x1, P6 ;  /* 0x0000000300057211 */ /* 0x000fe400030f0eff */
[----:B------:R-:W-:Y:S02]  /*79a70*/  PRMT R0, R15, 0x7772, RZ ;  /* 0x000077720f007816 */ /* 0x000fe400000000ff */
[----:B------:R-:W-:-:S03]  /*79a80*/  IADD3 R6, P6, PT, R7, R2, RZ ;  /* 0x0000000207067210 */ /* 0x000fc60007fde0ff */
[----:B------:R4:W-:Y:S02]  /*79a90*/  @P4 STG.E.U8 desc[UR10][R4.64], R0 ;  /* 0x0000000004004986 */ /* 0x0009e4000c10110a */
[----:B----4-:R-:W-:Y:S01]  /*79aa0*/  IMAD R0, R28, 0x2, R7 ;  /* 0x000000021c007824 */ /* 0x010fe200078e0207 */
[-C--:B------:R-:W-:Y:S01]  /*79ab0*/  LEA.HI.X.SX32 R7, R7, R3.reuse, 0x1, P6 ;  /* 0x0000000307077211 */ /* 0x080fe200030f0eff */
[----:B------:R-:W2:Y:S03]  /*79ac0*/  LDL.LU R28, [R1+0x348] ;  /* 0x00034800011c7983 */ /* 0x000ea60000300800 */
[C---:B------:R-:W-:Y:S01]  /*79ad0*/  IADD3 R4, P6, PT, R0.reuse, R2, RZ ;  /* 0x0000000200047210 */ /* 0x040fe20007fde0ff */
[----:B------:R4:W-:Y:S03]  /*79ae0*/  @P3 STG.E.U8 desc[UR10][R6.64], R8 ;  /* 0x0000000806003986 */ /* 0x0009e6000c10110a */
[----:B------:R-:W-:-:S02]  /*79af0*/  LEA.HI.X.SX32 R5, R0, R3, 0x1, P6 ;  /* 0x0000000300057211 */ /* 0x000fc400030f0eff */
[----:B-1----:R-:W-:Y:S01]  /*79b00*/  ISETP.LT.AND P3, PT, R29, UR4, !P0 ;  /* 0x000000041d007c0c */ /* 0x002fe2000c761270 */
[----:B------:R-:W2:Y:S02]  /*79b10*/  LDCU UR4, c[0x0][0x39c] ;  /* 0x00007380ff0477ac */ /* 0x000ea40008000800 */
[----:B------:R1:W-:Y:S01]  /*79b20*/  @P2 STG.E.U8 desc[UR10][R4.64], R9 ;  /* 0x0000000904002986 */ /* 0x0003e2000c10110a */
[----:B----4-:R-:W-:Y:S01]  /*79b30*/  IMAD R7, R27, 0x2, R0 ;  /* 0x000000021b077824 */ /* 0x010fe200078e0200 */
[----:B------:R-:W-:Y:S02]  /*79b40*/  ISETP.LT.AND P5, PT, R26, UR6, !P0 ;  /* 0x000000061a007c0c */ /* 0x000fe4000c7a1270 */
[----:B------:R-:W4:Y:S01]  /*79b50*/  LDL.LU R27, [R1+0x344] ;  /* 0x00034400011b7983 */ /* 0x000f220000300800 */
[----:B------:R-:W0:Y:S01]  /*79b60*/  LDC R26, c[0x0][0x3b8] ;  /* 0x0000ee00ff1a7b82 */ /* 0x000e220000000800 */
[----:B---3--:R-:W-:Y:S01]  /*79b70*/  ISETP.LT.AND P4, PT, R25, UR5, !P0 ;  /* 0x0000000519007c0c */ /* 0x008fe2000c781270 */
[----:B------:R-:W3:Y:S01]  /*79b80*/  LDCU UR5, c[0x0][0x39c] ;  /* 0x00007380ff0577ac */ /* 0x000ee20008000800 */
[----:B------:R-:W2:Y:S01]  /*79b90*/  LDL.LU R29, [R1+0x34c] ;  /* 0x00034c00011d7983 */ /* 0x000ea20000300800 */
[----:B------:R-:W-:Y:S01]  /*79ba0*/  IADD3 R6, P6, PT, R7, R2, RZ ;  /* 0x0000000207067210 */ /* 0x000fe20007fde0ff */
[----:B------:R-:W4:Y:S02]  /*79bb0*/  LDCU UR6, c[0x0][0x39c] ;  /* 0x00007380ff0677ac */ /* 0x000f240008000800 */
[----:B-1----:R-:W3:Y:S01]  /*79bc0*/  LDL.LU R5, [R1+0x340] ;  /* 0x0003400001057983 */ /* 0x002ee20000300800 */
[----:B------:R-:W1:Y:S01]  /*79bd0*/  LDC R25, c[0x0][0x3b8] ;  /* 0x0000ee00ff197b82 */ /* 0x000e620000000800 */
[----:B------:R-:W-:-:S07]  /*79be0*/  PRMT R10, R10, 0x7773, RZ ;  /* 0x000077730a0a7816 */ /* 0x000fce00000000ff */
[----:B------:R-:W1:Y:S01]  /*79bf0*/  LDC R8, c[0x0][0x3b8] ;  /* 0x0000ee00ff087b82 */ /* 0x000e620000000800 */
[----:B0-----:R-:W-:Y:S01]  /*79c00*/  IMAD R0, R26, 0x2, R7 ;  /* 0x000000021a007824 */ /* 0x001fe200078e0207 */
[----:B------:R-:W-:-:S06]  /*79c10*/  LEA.HI.X.SX32 R7, R7, R3, 0x1, P6 ;  /* 0x0000000307077211 */ /* 0x000fcc00030f0eff */
[----:B------:R-:W0:Y:S01]  /*79c20*/  LDC R9, c[0x0][0x3b8] ;  /* 0x0000ee00ff097b82 */ /* 0x000e220000000800 */
[----:B------:R-:W-:Y:S01]  /*79c30*/  IADD3 R4, P6, PT, R0, R2, RZ ;  /* 0x0000000200047210 */ /* 0x000fe20007fde0ff */
[----:B------:R1:W-:Y:S01]  /*79c40*/  @P5 STG.E.U8 desc[UR10][R6.64], R10 ;  /* 0x0000000a06005986 */ /* 0x0003e2000c10110a */
[----:B------:R-:W-:-:S05]  /*79c50*/  PRMT R11, R11, 0x7773, RZ ;  /* 0x000077730b0b7816 */ /* 0x000fca00000000ff */
[----:B-1----:R-:W1:Y:S01]  /*79c60*/  LDC R10, c[0x0][0x3b8] ;  /* 0x0000ee00ff0a7b82 */ /* 0x002e620000000800 */
[----:B------:R-:W-:Y:S01]  /*79c70*/  IMAD R7, R25, 0x2, R0 ;  /* 0x0000000219077824 */ /* 0x000fe200078e0200 */
[----:B------:R-:W-:Y:S02]  /*79c80*/  PRMT R12, R12, 0x7773, RZ ;  /* 0x000077730c0c7816 */ /* 0x000fe400000000ff */
[----:B------:R-:W-:Y:S02]  /*79c90*/  PRMT R13, R13, 0x7773, RZ ;  /* 0x000077730d0d7816 */ /* 0x000fe400000000ff */
[----:B------:R-:W-:Y:S02]  /*79ca0*/  PRMT R14, R14, 0x7773, RZ ;  /* 0x000077730e0e7816 */ /* 0x000fe400000000ff */
[----:B---3--:R-:W-:Y:S01]  /*79cb0*/  ISETP.LT.AND P2, PT, R5, UR5, !P0 ;  /* 0x0000000505007c0c */ /* 0x008fe2000c741270 */
[----:B------:R-:W3:Y:S01]  /*79cc0*/  LDCU UR5, c[0x0][0x39c] ;  /* 0x00007380ff0577ac */ /* 0x000ee20008000800 */
[----:B------:R-:W-:-:S02]  /*79cd0*/  LEA.HI.X.SX32 R5, R0, R3, 0x1, P6 ;  /* 0x0000000300057211 */ /* 0x000fc400030f0eff */
[----:B------:R-:W-:-:S03]  /*79ce0*/  IADD3 R6, P6, PT, R7, R2, RZ ;  /* 0x0000000207067210 */ /* 0x000fc60007fde0ff */
[----:B------:R0:W-:Y:S01]  /*79cf0*/  @P4 STG.E.U8 desc[UR10][R4.64], R11 ;  /* 0x0000000b04004986 */ /* 0x0001e2000c10110a */
[----:B--2---:R-:W-:Y:S01]  /*79d00*/  ISETP.LT.AND P4, PT, R28, UR4, !P0 ;  /* 0x000000041c007c0c */ /* 0x004fe2000c781270 */
[----:B------:R-:W2:Y:S01]  /*79d10*/  LDCU UR4, c[0x0][0x39c] ;  /* 0x00007380ff0477ac */ /* 0x000ea20008000800 */
[----:B------:R-:W-:Y:S01]  /*79d20*/  IMAD R0, R24, 0x2, R7 ;  /* 0x0000000218007824 */ /* 0x000fe200078e0207 */
[-C--:B------:R-:W-:Y:S02]  /*79d30*/  LEA.HI.X.SX32 R7, R7, R3.reuse, 0x1, P6 ;  /* 0x0000000307077211 */ /* 0x080fe400030f0eff */
[----:B----4-:R-:W-:Y:S01]  /*79d40*/  ISETP.LT.AND P5, PT, R27, UR6, !P0 ;  /* 0x000000061b007c0c */ /* 0x010fe2000c7a1270 */
[----:B------:R-:W4:Y:S02]  /*79d50*/  LDCU UR6, c[0x0][0x39c] ;  /* 0x00007380ff0677ac */ /* 0x000f240008000800 */
[----:B------:R1:W-:Y:S01]  /*79d60*/  @P3 STG.E.U8 desc[UR10][R6.64], R12 ;  /* 0x0000000c06003986 */ /* 0x0003e2000c10110a */
[C---:B0-----:R-:W-:Y:S01]  /*79d70*/  IADD3 R4, P6, PT, R0.reuse, R2, RZ ;  /* 0x0000000200047210 */ /* 0x041fe20007fde0ff */
[----:B------:R-:W0:Y:S03]  /*79d80*/  LDC R11, c[0x0][0x3b8] ;  /* 0x0000ee00ff0b7b82 */ /* 0x000e260000000800 */
[----:B------:R-:W-:Y:S01]  /*79d90*/  LEA.HI.X.SX32 R5, R0, R3, 0x1, P6 ;  /* 0x0000000300057211 */ /* 0x000fe200030f0eff */
[----:B-1----:R-:W-:-:S04]  /*79da0*/  IMAD R7, R8, 0x2, R0 ;  /* 0x0000000208077824 */ /* 0x002fc800078e0200 */
[----:B------:R1:W-:Y:S01]  /*79db0*/  @P2 STG.E.U8 desc[UR10][R4.64], R13 ;  /* 0x0000000d04002986 */ /* 0x0003e2000c10110a */
[----:B--2---:R-:W-:Y:S01]  /*79dc0*/  ISETP.LT.AND P2, PT, R16, UR4, !P0 ;  /* 0x0000000410007c0c */ /* 0x004fe2000c741270 */
[----:B------:R-:W2:Y:S01]  /*79dd0*/  LDC R8, c[0x0][0x3b8] ;  /* 0x0000ee00ff087b82 */ /* 0x000ea20000000800 */
[----:B------:R-:W-:Y:S01]  /*79de0*/  IMAD R0, R10, 0x2, R7 ;  /* 0x000000020a007824 */ /* 0x000fe200078e0207 */
[----:B------:R-:W-:Y:S01]  /*79df0*/  IADD3 R6, P6, PT, R7, R2, RZ ;  /* 0x0000000207067210 */ /* 0x000fe20007fde0ff */
[----:B------:R-:W2:Y:S01]  /*79e00*/  LDL.LU R16, [R1+0x1e60] ;  /* 0x001e600001107983 */ /* 0x000ea20000300800 */
[----:B---3--:R-:W-:Y:S01]  /*79e10*/  ISETP.LT.AND P3, PT, R29, UR5, !P0 ;  /* 0x000000051d007c0c */ /* 0x008fe2000c761270 */
[----:B------:R-:W3:Y:S01]  /*79e20*/  LDCU UR5, c[0x0][0x39c] ;  /* 0x00007380ff0577ac */ /* 0x000ee20008000800 */
[----:B------:R-:W-:Y:S02]  /*79e30*/  LEA.HI.X.SX32 R7, R7, R3, 0x1, P6 ;  /* 0x0000000307077211 */ /* 0x000fe400030f0eff */
[----:B------:R-:W0:Y:S01]  /*79e40*/  LDC R10, c[0x0][0x3b8] ;  /* 0x0000ee00ff0a7b82 */ /* 0x000e220000000800 */
[----:B------:R-:W-:Y:S01]  /*79e50*/  PRMT R15, R15, 0x7773, RZ ;  /* 0x000077730f0f7816 */ /* 0x000fe200000000ff */
[----:B------:R-:W0:Y:S01]  /*79e60*/  LDCU UR4, c[0x0][0x39c] ;  /* 0x00007380ff0477ac */ /* 0x000e220008000800 */
[----:B------:R3:W-:Y:S01]  /*79e70*/  @P5 STG.E.U8 desc[UR10][R6.64], R14 ;  /* 0x0000000e06005986 */ /* 0x0007e2000c10110a */
[----:B----4-:R-:W-:-:S02]  /*79e80*/  ISETP.LT.AND P5, PT, R17, UR6, !P0 ;  /* 0x0000000611007c0c */ /* 0x010fc4000c7a1270 */
[C---:B-1----:R-:W-:Y:S01]  /*79e90*/  IADD3 R4, P6, PT, R0.reuse, R2, RZ ;  /* 0x0000000200047210 */ /* 0x042fe20007fde0ff */
[----:B------:R-:W4:Y:S01]  /*79ea0*/  LDL.LU R17, [R1+0x1e5c] ;  /* 0x001e5c0001117983 */ /* 0x000f220000300800 */
[----:B------:R-:W1:Y:S01]  /*79eb0*/  LDCU UR6, c[0x0][0x39c] ;  /* 0x00007380ff0677ac */ /* 0x000e620008000800 */
[----:B------:R-:W0:Y:S01]  /*79ec0*/  LDC R12, c[0x0][0x3b8] ;  /* 0x0000ee00ff0c7b82 */ /* 0x000e220000000800 */
[----:B------:R-:W-:Y:S01]  /*79ed0*/  LEA.HI.X.SX32 R5, R0, R3, 0x1, P6 ;  /* 0x0000000300057211 */ /* 0x000fe200030f0eff */
[----:B---3--:R-:W-:-:S04]  /*79ee0*/  IMAD R7, R9, 0x2, R0 ;  /* 0x0000000209077824 */ /* 0x008fc800078e0200 */
[----:B------:R3:W-:Y:S01]  /*79ef0*/  @P4 STG.E.U8 desc[UR10][R4.64], R15 ;  /* 0x0000000f04004986 */ /* 0x0007e2000c10110a */
[----:B------:R-:W-:Y:S01]  /*79f00*/  ISETP.LT.AND P4, PT, R18, UR5, !P0 ;  /* 0x0000000512007c0c */ /* 0x000fe2000c781270 */
[----:B------:R-:W0:Y:S01]  /*79f10*/  LDCU UR5, c[0x0][0x39c] ;  /* 0x00007380ff0577ac */ /* 0x000e220008000800 */
[----:B--2---:R-:W-:Y:S01]  /*79f20*/  IMAD R0, R8, 0x2, R7 ;  /* 0x0000000208007824 */ /* 0x004fe200078e0207 */
[CC--:B------:R-:W-:Y:S01]  /*79f30*/  IADD3 R6, P6, PT, R7.reuse, R2.reuse, RZ ;  /* 0x0000000207067210 */ /* 0x0c0fe20007fde0ff */
[----:B------:R-:W2:Y:S01]  /*79f40*/  LDL.LU R18, [R1+0x1e58] ;  /* 0x001e580001127983 */ /* 0x000ea20000300800 */
[----:B------:R-:W0:Y:S02]  /*79f50*/  LDC R9, c[0x0][0x3b8] ;  /* 0x0000ee00ff097b82 */ /* 0x000e240000000800 */
[----:B------:R-:W-:Y:S02]  /*79f60*/  LEA.HI.X.SX32 R7, R7, R3, 0x1, P6 ;  /* 0x0000000307077211 */ /* 0x000fe400030f0eff */
[----:B---3--:R-:W-:-:S04]  /*79f70*/  IADD3 R4, P6, PT, R0, R2, RZ ;  /* 0x0000000200047210 */ /* 0x008fc80007fde0ff */
[----:B------:R-:W3:Y:S08]  /*79f80*/  LDC R8, c[0x0][0x3b8] ;  /* 0x0000ee00ff087b82 */ /* 0x000ef00000000800 */
[----:B------:R-:W0:Y:S08]  /*79f90*/  LDC R15, c[0x0][0x3b8] ;  /* 0x0000ee00ff0f7b82 */ /* 0x000e300000000800 */
[----:B------:R-:W0:Y:S08]  /*79fa0*/  LDC R14, c[0x0][0x3b8] ;  /* 0x0000ee00ff0e7b82 */ /* 0x000e300000000800 */
[----:B------:R-:W0:Y:S01]  /*79fb0*/  LDC R13, c[0x0][0x3b8] ;  /* 0x0000ee00ff0d7b82 */ /* 0x000e220000000800 */
[----:B------:R-:W-:-:S05]  /*79fc0*/  PRMT R5, R16, 0x7770, RZ ;  /* 0x0000777010057816 */ /* 0x000fca00000000ff */
[----:B------:R1:W-:Y:S01]  /*79fd0*/  @P3 STG.E.U8 desc[UR10][R6.64], R5 ;  /* 0x0000000506003986 */ /* 0x0003e2000c10110a */
[----:B0-----:R-:W-:Y:S01]  /*79fe0*/  ISETP.LT.AND P3, PT, R19, UR4, !P0 ;  /* 0x0000000413007c0c */ /* 0x001fe2000c761270 */
[----:B------:R-:W0:Y:S02]  /*79ff0*/  LDCU UR4, c[0x0][0x39c] ;  /* 0x00007380ff0477ac */ /* 0x000e240008000800 */
[----:B------:R-:W3:Y:S01]  /*7a000*/  LDL.LU R19, [R1+0x1e54] ;  /* 0x001e540001137983 */ /* 0x000ee20000300800 */
[----:B-1----:R-:W-:Y:S01]  /*7a010*/  IMAD R7, R10, 0x2, R0 ;  /* 0x000000020a077824 */ /* 0x002fe200078e0200 */
[----:B------:R-:W-:Y:S01]  /*7a020*/  LEA.HI.X.SX32 R5, R0, R3, 0x1, P6 ;  /* 0x0000000300057211 */ /* 0x000fe200030f0eff */
[----:B------:R-:W1:Y:S01]  /*7a030*/  LDC R10, c[0x0][0x3b8] ;  /* 0x0000ee00ff0a7b82 */ /* 0x000e620000000800 */
[----:B----4-:R-:W-:-:S05]  /*7a040*/  PRMT R0, R17, 0x7770, RZ ;  /* 0x0000777011007816 */ /* 0x010fca00000000ff */
        /* <DEDUP_REMOVED lines=8> */
[----:B--2---:R-:W-:Y:S02]  /*7a0d0*/  PRMT R5, R18, 0x7770, RZ ;  /* 0x0000777012057816 */ /* 0x004fe400000000ff */
[----:B------:R-:W-:-:S03]  /*7a0e0*/  IADD3 R4, P6, PT, R0, R2, RZ ;  /* 0x0000000200047210 */ /* 0x000fc60007fde0ff */
[----:B------:R3:W-:Y:S01]  /*7a0f0*/  @P5 STG.E.U8 desc[UR10][R6.64], R5 ;  /* 0x0000000506005986 */ /* 0x0007e2000c10110a */
[----:B------:R-:W-:Y:S01]  /*7a100*/  ISETP.LT.AND P5, PT, R21, UR6, !P0 ;  /* 0x0000000615007c0c */ /* 0x000fe2000c7a1270 */
[----:B------:R-:W2:Y:S02]  /*7a110*/  LDCU UR6, c[0x0][0x39c] ;  /* 0x00007380ff0677ac */ /* 0x000ea40008000800 */
[----:B------:R-:W2:Y:S04]  /*7a120*/  LDL.LU R21, [R1+0x1e4c] ;  /* 0x001e4c0001157983 */ /* 0x000ea80000300800 */
[----:B------:R-:W4:Y:S01]  /*7a130*/  LDL.LU R27, [R1+0x370] ;  /* 0x00037000011b7983 */ /* 0x000f220000300800 */
[----:B---3--:R-:W-:Y:S01]  /*7a140*/  IMAD R7, R8, 0x2, R0 ;  /* 0x0000000208077824 */ /* 0x008fe200078e0200 */
[----:B------:R-:W-:-:S02]  /*7a150*/  LEA.HI.X.SX32 R5, R0, R3, 0x1, P6 ;  /* 0x0000000300057211 */ /* 0x000fc400030f0eff */
[----:B------:R-:W3:Y:S01]  /*7a160*/  LDL.LU R28, [R1+0x374] ;  /* 0x00037400011c7983 */ /* 0x000ee20000300800 */
[----:B------:R-:W0:Y:S01]  /*7a170*/  LDC R8, c[0x0][0x3b8] ;  /* 0x0000ee00ff087b82 */ /* 0x000e220000000800 */
[----:B------:R-:W-:Y:S02]  /*7a180*/  IADD3 R6, P6, PT, R7, R2, RZ ;  /* 0x0000000207067210 */ /* 0x000fe40007fde0ff */
[----:B------:R-:W-:-:S05]  /*7a190*/  PRMT R0, R19, 0x7770, RZ ;  /* 0x0000777013007816 */ /* 0x000fca00000000ff */
[----:B------:R1:W-:Y:S01]  /*7a1a0*/  @P4 STG.E.U8 desc[UR10][R4.64], R0 ;  /* 0x0000000004004986 */ /* 0x0003e2000c10110a */
[----:B0-----:R-:W-:Y:S01]  /*7a1b0*/  ISETP.LT.AND P4, PT, R22, UR4, !P0 ;  /* 0x0000000416007c0c */ /* 0x001fe2000c781270 */
[----:B------:R-:W0:Y:S02]  /*7a1c0*/  LDCU UR4, c[0x0][0x39c] ;  /* 0x00007380ff0477ac */ /* 0x000e240008000800 */
[----:B------:R-:W3:Y:S04]  /*7a1d0*/  LDL.LU R22, [R1+0x1e48] ;  /* 0x001e480001167983 */ /* 0x000ee80000300800 */
[----:B------:R-:W3:Y:S01]  /*7a1e0*/  LDL.LU R29, [R1+0x378] ;  /* 0x00037800011d7983 */ /* 0x000ee20000300800 */
[----:B-1----:R-:W-:Y:S01]  /*7a1f0*/  IMAD R0, R11, 0x2, R7 ;  /* 0x000000020b007824 */ /* 0x002fe200078e0207 */
[----:B------:R-:W-:Y:S01]  /*7a200*/  LEA.HI.X.SX32 R7, R7, R3, 0x1, P6 ;  /* 0x0000000307077211 */ /* 0x000fe200030f0eff */
[----:B------:R-:W1:Y:S01]  /*7a210*/  LDC R11, c[0x0][0x3b8] ;  /* 0x0000ee00ff0b7b82 */ /* 0x000e620000000800 */
[----:B------:R-:W-:-:S05]  /*7a220*/  PRMT R5, R20, 0x7770, RZ ;  /* 0x0000777014057816 */ /* 0x000fca00000000ff */
[----:B------:R0:W-:Y:S01]  /*7a230*/  @P3 STG.E.U8 desc[UR10][R6.64], R5 ;  /* 0x0000000506003986 */ /* 0x0001e2000c10110a */
[----:B------:R-:W-:Y:S01]  /*7a240*/  ISETP.LT.AND P3, PT, R23, UR5, !P0 ;  /* 0x0000000517007c0c */ /* 0x000fe2000c761270 */
[----:B------:R-:W1:Y:S02]  /*7a250*/  LDCU UR5, c[0x0][0x39c] ;  /* 0x00007380ff0577ac */ /* 0x000e640008000800 */
[----:B------:R-:W3:Y:S01]  /*7a260*/  LDL.LU R23, [R1+0x1e44] ;  /* 0x001e440001177983 */ /* 0x000ee20000300800 */
[----:B------:R-:W-:-:S03]  /*7a270*/  IADD3 R4, P6, PT, R0, R2, RZ ;  /* 0x0000000200047210 */ /* 0x000fc60007fde0ff */
[----:B------:R-:W3:Y:S01]  /*7a280*/  LDL.LU R26, [R1+0x37c] ;  /* 0x00037c00011a7983 */ /* 0x000ee20000300800 */
[----:B0-----:R-:W-:Y:S01]  /*7a290*/  IMAD R7, R10, 0x2, R0 ;  /* 0x000000020a077824 */ /* 0x001fe200078e0200 */
[----:B------:R-:W-:Y:S01]  /*7a2a0*/  LEA.HI.X.SX32 R5, R0, R3, 0x1, P6 ;  /* 0x0000000300057211 */ /* 0x000fe200030f0eff */
[----:B------:R-:W0:Y:S01]  /*7a2b0*/  LDC R10, c[0x0][0x3b8] ;  /* 0x0000ee00ff0a7b82 */ /* 0x000e220000000800 */
[----:B--2---:R-:W-:Y:S02]  /*7a2c0*/  PRMT R0, R21, 0x7770, RZ ;  /* 0x0000777015007816 */ /* 0x004fe400000000ff */
[----:B------:R-:W-:-:S03]  /*7a2d0*/  IADD3 R6, P6, PT, R7, R2, RZ ;  /* 0x0000000207067210 */ /* 0x000fc60007fde0ff */
[----:B------:R4:W-:Y:S02]  /*7a2e0*/  @P2 STG.E.U8 desc[UR10][R4.64], R0 ;  /* 0x0000000004002986 */ /* 0x0009e4000c10110a */
[----:B----4-:R-:W-:Y:S01]  /*7a2f0*/  IMAD R0, R9, 0x2, R7 ;  /* 0x0000000209007824 */ /* 0x010fe200078e0207 */
[----:B------:R-:W-:Y:S01]  /*7a300*/  LEA.HI.X.SX32 R7, R7, R3, 0x1, P6 ;  /* 0x0000000307077211 */ /* 0x000fe200030f0eff */
[----:B------:R-:W2:Y:S03]  /*7a310*/  LDC R9, c[0x0][0x3b8] ;  /* 0x0000ee00ff097b82 */ /* 0x000ea60000000800 */
[----:B------:R-:W-:Y:S02]  /*7a320*/  IADD3 R4, P6, PT, R0, R2, RZ ;  /* 0x0000000200047210 */ /* 0x000fe40007fde0ff */
[----:B------:R-:W-:Y:S01]  /*7a330*/  ISETP.LT.AND P2, PT, R27, UR4, !P0 ;  /* 0x000000041b007c0c */ /* 0x000fe2000c741270 */
[----:B------:R-:W4:Y:S01]  /*7a340*/  LDCU UR4, c[0x0][0x39c] ;  /* 0x00007380ff0477ac */ /* 0x000f220008000800 */
[----:B------:R-:W2:Y:S01]  /*7a350*/  LDL.LU R27, [R1+0x380] ;  /* 0x00038000011b7983 */ /* 0x000ea20000300800 */
[----:B---3--:R-:W-:-:S05]  /*7a360*/  PRMT R5, R22, 0x7770, RZ ;  /* 0x0000777016057816 */ /* 0x008fca00000000ff */
[----:B------:R3:W-:Y:S01]  /*7a370*/  @P5 STG.E.U8 desc[UR10][R6.64], R5 ;  /* 0x0000000506005986 */ /* 0x0007e2000c10110a */
[----:B------:R-:W-:Y:S01]  /*7a380*/  ISETP.LT.AND P5, PT, R28, UR6, !P0 ;  /* 0x000000061c007c0c */ /* 0x000fe2000c7a1270 */
[----:B------:R-:W0:Y:S02]  /*7a390*/  LDCU UR6, c[0x0][0x39c] ;  /* 0x00007380ff0677ac */ /* 0x000e240008000800 */
[----:B------:R-:W2:Y:S01]  /*7a3a0*/  LDL.LU R28, [R1+0x384] ;  /* 0x00038400011c7983 */ /* 0x000ea20000300800 */
[----:B---3--:R-:W-:Y:S01]  /*7a3b0*/  IMAD R7, R8, 0x2, R0 ;  /* 0x0000000208077824 */ /* 0x008fe200078e0200 */
[----:B------:R-:W-:Y:S01]  /*7a3c0*/  LEA.HI.X.SX32 R5, R0, R3, 0x1, P6 ;  /* 0x0000000300057211 */ /* 0x000fe200030f0eff */
[----:B------:R-:W3:Y:S01]  /*7a3d0*/  LDC R8, c[0x0][0x3b8] ;  /* 0x0000ee00ff087b82 */ /* 0x000ee20000000800 */
[----:B------:R-:W-:-:S05]  /*7a3e0*/  PRMT R0, R23, 0x7770, RZ ;  /* 0x0000777017007816 */ /* 0x000fca00000000ff */
[----:B------:R0:W-:Y:S01]  /*7a3f0*/  @P4 STG.E.U8 desc[UR10][R4.64], R0 ;  /* 0x0000000004004986 */ /* 0x0001e2000c10110a */
[----:B-1----:R-:W-:Y:S01]  /*7a400*/  ISETP.LT.AND P4, PT, R29, UR5, !P0 ;  /* 0x000000051d007c0c */ /* 0x002fe2000c781270 */
[----:B------:R-:W1:Y:S02]  /*7a410*/  LDCU UR5, c[0x0][0x39c] ;  /* 0x00007380ff0577ac */ /* 0x000e640008000800 */
[----:B------:R-:W2:Y:S01]  /*7a420*/  LDL.LU R29, [R1+0x388] ;  /* 0x00038800011d7983 */ /* 0x000ea20000300800 */
[----:B------:R-:W-:Y:S01]  /*7a430*/  IADD3 R6, P6, PT, R7, R2, RZ ;  /* 0x0000000207067210 */ /* 0x000fe20007fde0ff */
[----:B0-----:R-:W-:-:S03]  /*7a440*/  IMAD R0, R11, 0x2, R7 ;  /* 0x000000020b007824 */ /* 0x001fc600078e0207 */
[----:B------:R-:W-:Y:S01]  /*7a450*/  LEA.HI.X.SX32 R7, R7, R3, 0x1, P6 ;  /* 0x0000000307077211 */ /* 0x000fe200030f0eff */
[----:B------:R-:W0:Y:S01]  /*7a460*/  LDC R11, c[0x0][0x3b8] ;  /* 0x0000ee00ff0b7b82 */ /* 0x000e220000000800 */
[----:B------:R-:W-:Y:S02]  /*7a470*/  PRMT R5, R16, 0x7771, RZ ;  /* 0x0000777110057816 */ /* 0x000fe400000000ff */
[----:B------:R-:W-:-:S03]  /*7a480*/  IADD3 R4, P6, PT, R0, R2, RZ ;  /* 0x0000000200047210 */ /* 0x000fc60007fde0ff */
[----:B------:R1:W-:Y:S01]  /*7a490*/  @P3 STG.E.U8 desc[UR10][R6.64], R5 ;  /* 0x0000000506003986 */ /* 0x0003e2000c10110a */
[----:B----4-:R-:W-:Y:S01]  /*7a4a0*/  ISETP.LT.AND P3, PT, R26, UR4, !P0 ;  /* 0x000000041a007c0c */ /* 0x010fe2000c761270 */
[----:B------:R-:W4:Y:S02]  /*7a4b0*/  LDCU UR4, c[0x0][0x39c] ;  /* 0x00007380ff0477ac */ /* 0x000f240008000800 */
[----:B------:R-:W2:Y:S01]  /*7a4c0*/  LDL.LU R26, [R1+0x38c] ;  /* 0x00038c00011a7983 */ /* 0x000ea20000300800 */
        /* <DEDUP_REMOVED lines=20> */
[----:B------:R-:W-:Y:S01]  /*7a610*/  ISETP.LT.AND P5, PT, R28, UR6, !P0 ;  /* 0x000000061c007c0c */ /* 0x000fe2000c7a1270 */
[----:B0-----:R-:W-:Y:S02]  /*7a620*/  IMAD R0, R11, 0x2, R7 ;  /* 0x000000020b007824 */ /* 0x001fe400078e0207 */
[----:B------:R-:W3:Y:S01]  /*7a630*/  LDL.LU R28, [R1+0x394] ;  /* 0x00039400011c7983 */ /* 0x000ee20000300800 */
[----:B------:R-:W-:Y:S01]  /*7a640*/  IADD3 R6, P6, PT, R7, R2, RZ ;  /* 0x0000000207067210 */ /* 0x000fe20007fde0ff */
[----:B------:R-:W0:Y:S01]  /*7a650*/  LDCU UR6, c[0x0][0x39c] ;  /* 0x00007380ff0677ac */ /* 0x000e220008000800 */
[----:B------:R-:W-:Y:S01]  /*7a660*/  PRMT R5, R20, 0x7771, RZ ;  /* 0x0000777114057816 */ /* 0x000fe200000000ff */
[----:B------:R-:W0:Y:S01]  /*7a670*/  LDC R11, c[0x0][0x3b8] ;  /* 0x0000ee00ff0b7b82 */ /* 0x000e220000000800 */
[----:B----4-:R-:W-:Y:S01]  /*7a680*/  ISETP.LT.AND P4, PT, R29, UR4, !P0 ;  /* 0x000000041d007c0c */ /* 0x010fe2000c781270 */
[----:B------:R-:W4:Y:S01]  /*7a690*/  LDCU UR4, c[0x0][0x39c] ;  /* 0x00007380ff0477ac */ /* 0x000f220008000800 */
[----:B------:R-:W3:Y:S01]  /*7a6a0*/  LDL.LU R29, [R1+0x398] ;  /* 0x00039800011d7983 */ /* 0x000ee20000300800 */
[----:B------:R-:W-:-:S02]  /*7a6b0*/  LEA.HI.X.SX32 R7, R7, R3, 0x1, P6 ;  /* 0x0000000307077211 */ /* 0x000fc400030f0eff */
[----:B------:R-:W-:-:S03]  /*7a6c0*/  IADD3 R4, P6, PT, R0, R2, RZ ;  /* 0x0000000200047210 */ /* 0x000fc60007fde0ff */
[----:B------:R1:W-:Y:S02]  /*7a6d0*/  @P3 STG.E.U8 desc[UR10][R6.64], R5 ;  /* 0x0000000506003986 */ /* 0x0003e4000c10110a */
[----:B-1----:R-:W-:Y:S01]  /*7a6e0*/  IMAD R7, R10, 0x2, R0 ;  /* 0x000000020a077824 */ /* 0x002fe200078e0200 */
[----:B------:R-:W-:Y:S01]  /*7a6f0*/  LEA.HI.X.SX32 R5, R0, R3, 0x1, P6 ;  /* 0x0000000300057211 */ /* 0x000fe200030f0eff */
[----:B------:R-:W1:Y:S01]  /*7a700*/  LDC R10, c[0x0][0x3b8] ;  /* 0x0000ee00ff0a7b82 */ /* 0x000e620000000800 */
[----:B------:R-:W-:Y:S02]  /*7a710*/  PRMT R0, R21, 0x7771, RZ ;  /* 0x0000777115007816 */ /* 0x000fe400000000ff */
[----:B------:R-:W-:Y:S01]  /*7a720*/  ISETP.LT.AND P3, PT, R26, UR5, !P0 ;  /* 0x000000051a007c0c */ /* 0x000fe2000c761270 */
[----:B------:R-:W0:Y:S01]  /*7a730*/  LDCU UR5, c[0x0][0x39c] ;  /* 0x00007380ff0577ac */ /* 0x000e220008000800 */
[----:B------:R-:W3:Y:S01]  /*7a740*/  LDL.LU R26, [R1+0x39c] ;  /* 0x00039c00011a7983 */ /* 0x000ee20000300800 */
        /* <DEDUP_REMOVED lines=8> */
[----:B---3--:R-:W-:Y:S01]  /*7a7d0*/  IMAD R7, R8, 0x2, R0 ;  /* 0x0000000208077824 */ /* 0x008fe200078e0200 */
[-C--:B------:R-:W-:Y:S01]  /*7a7e0*/  LEA.HI.X.SX32 R5, R0, R3.reuse, 0x1, P6 ;  /* 0x0000000300057211 */ /* 0x080fe200030f0eff */
[----:B------:R-:W3:Y:S01]  /*7a7f0*/  LDC R8, c[0x0][0x3b8] ;  /* 0x0000ee00ff087b82 */ /* 0x000ee20000000800 */
[----:B------:R-:W-:Y:S02]  /*7a800*/  PRMT R0, R23, 0x7771, RZ ;  /* 0x0000777117007816 */ /* 0x000fe400000000ff */
[----:B----4-:R-:W-:Y:S01]  /*7a810*/  ISETP.LT.AND P2, PT, R27, UR4, !P0 ;  /* 0x000000041b007c0c */ /* 0x010fe2000c741270 */
[----:B------:R-:W4:Y:S01]  /*7a820*/  LDCU UR4, c[0x0][0x39c] ;  /* 0x00007380ff0477ac */ /* 0x000f220008000800 */
[----:B------:R-:W3:Y:S04]  /*7a830*/  LDL.LU R27, [R1+0x3a0] ;  /* 0x0003a000011b7983 */ /* 0x000ee80000300800 */
[----:B------:R0:W-:Y:S02]  /*7a840*/  @P4 STG.E.U8 desc[UR10][R4.64], R0 ;  /* 0x0000000004004986 */ /* 0x0001e4000c10110a */
[----:B0-----:R-:W-:Y:S01]  /*7a850*/  ISETP.LT.AND P5, PT, R28, UR6, !P0 ;  /* 0x000000061c007c0c */ /* 0x001fe2000c7a1270 */
[----:B------:R-:W-:Y:S01]  /*7a860*/  IMAD R0, R11, 0x2, R7 ;  /* 0x000000020b007824 */ /* 0x000fe200078e0207 */
[----:B------:R-:W3:Y:S01]  /*7a870*/  LDL.LU R28, [R1+0x3a4] ;  /* 0x0003a400011c7983 */ /* 0x000ee20000300800 */
[----:B------:R-:W-:Y:S01]  /*7a880*/  IADD3 R6, P6, PT, R7, R2, RZ ;  /* 0x0000000207067210 */ /* 0x000fe20007fde0ff */
[----:B------:R-:W0:Y:S01]  /*7a890*/  LDCU UR6, c[0x0][0x39c] ;  /* 0x00007380ff0677ac */ /* 0x000e220008000800 */
[----:B------:R-:W-:Y:S01]  /*7a8a0*/  PRMT R5, R16, 0x7772, RZ ;  /* 0x0000777210057816 */ /* 0x000fe200000000ff */
[----:B------:R-:W0:Y:S01]  /*7a8b0*/  LDC R11, c[0x0][0x3b8] ;  /* 0x0000ee00ff0b7b82 */ /* 0x000e220000000800 */
[----:B------:R-:W-:Y:S01]  /*7a8c0*/  ISETP.LT.AND P4, PT, R29, UR5, !P0 ;  /* 0x000000051d007c0c */ /* 0x000fe2000c781270 */
[----:B------:R-:W0:Y:S01]  /*7a8d0*/  LDCU UR5, c[0x0][0x39c] ;  /* 0x00007380ff0577ac */ /* 0x000e220008000800 */
        /* <DEDUP_REMOVED lines=8> */
[----:B----4-:R-:W-:Y:S01]  /*7a960*/  ISETP.LT.AND P3, PT, R26, UR4, !P0 ;  /* 0x000000041a007c0c */ /* 0x010fe2000c761270 */
[----:B------:R-:W4:Y:S01]  /*7a970*/  LDCU UR4, c[0x0][0x39c] ;  /* 0x00007380ff0477ac */ /* 0x000f220008000800 */
        /* <DEDUP_REMOVED lines=10> */
[----:B------:R-:W-:Y:S01]  /*7aa20*/  LEA.HI.X.SX32 R5, R0, R3, 0x1, P6 ;  /* 0x0000000300057211 */ /* 0x000fe200030f0eff */
[----:B------:R-:W3:Y:S01]  /*7aa30*/  LDC R8, c[0x0][0x3b8] ;  /* 0x0000ee00ff087b82 */ /* 0x000ee20000000800 */
[----:B------:R-:W-:Y:S02]  /*7aa40*/  PRMT R0, R19, 0x7772, RZ ;  /* 0x0000777213007816 */ /* 0x000fe400000000ff */
[----:B0-----:R-:W-:Y:S01]  /*7aa50*/  ISETP.LT.AND P2, PT, R27, UR5, !P0 ;  /* 0x000000051b007c0c */ /* 0x001fe2000c741270 */
[----:B------:R-:W0:Y:S01]  /*7aa60*/  LDCU UR5, c[0x0][0x39c] ;  /* 0x00007380ff0577ac */ /* 0x000e220008000800 */
[----:B------:R-:W3:Y:S04]  /*7aa70*/  LDL.LU R27, [R1+0x3b0] ;  /* 0x0003b000011b7983 */ /* 0x000ee80000300800 */
[----:B------:R0:W-:Y:S01]  /*7aa80*/  @P4 STG.E.U8 desc[UR10][R4.64], R0 ;  /* 0x0000000004004986 */ /* 0x0001e2000c10110a */
        /* <DEDUP_REMOVED lines=10> */
[-C--:B------:R-:W-:Y:S02]  /*7ab30*/  LEA.HI.X.SX32 R7, R7, R3.reuse, 0x1, P6 ;  /* 0x0000000307077211 */ /* 0x080fe400030f0eff */
[----:B------:R-:W-:Y:S01]  /*7ab40*/  IADD3 R4, P6, PT, R0, R2, RZ ;  /* 0x0000000200047210 */ /* 0x000fe20007fde0ff */
[----:B------:R-:W3:Y:S04]  /*7ab50*/  LDL.LU R24, [R1+0x3bc] ;  /* 0x0003bc0001187983 */ /* 0x000ee80000300800 */
[----:B------:R1:W-:Y:S02]  /*7ab60*/  @P3 STG.E.U8 desc[UR10][R6.64], R5 ;  /* 0x0000000506003986 */ /* 0x0003e4000c10110a */
[----:B-1----:R-:W-:Y:S01]  /*7ab70*/  IMAD R7, R10, 0x2, R0 ;  /* 0x000000020a077824 */ /* 0x002fe200078e0200 */
[----:B------:R-:W-:Y:S01]  /*7ab80*/  LEA.HI.X.SX32 R5, R0, R3, 0x1, P6 ;  /* 0x0000000300057211 */ /* 0x000fe200030f0eff */
[----:B------:R-:W1:Y:S01]  /*7ab90*/  LDC R10, c[0x0][0x3b8] ;  /* 0x0000ee00ff0a7b82 */ /* 0x000e620000000800 */
[----:B------:R-:W-:-:S02]  /*7aba0*/  PRMT R0, R21, 0x7772, RZ ;  /* 0x0000777215007816 */ /* 0x000fc400000000ff */
[----:B------:R-:W-:Y:S01]  /*7abb0*/  ISETP.LT.AND P3, PT, R26, UR5, !P0 ;  /* 0x000000051a007c0c */ /* 0x000fe2000c761270 */
[----:B------:R-:W0:Y:S01]  /*7abc0*/  LDCU UR5, c[0x0][0x39c] ;  /* 0x00007380ff0577ac */ /* 0x000e220008000800 */
[----:B------:R-:W3:Y:S01]  /*7abd0*/  LDL.LU R26, [R1+0x3c0] ;  /* 0x0003c000011a7983 */ /* 0x000ee20000300800 */
[----:B------:R-:W-:-:S03]  /*7abe0*/  IADD3 R6, P6, PT, R7, R2, RZ ;  /* 0x0000000207067210 */ /* 0x000fc60007fde0ff */
[----:B------:R-:W3:Y:S04]  /*7abf0*/  LDL.LU R25, [R1+0x3c4] ;  /* 0x0003c40001197983 */ /* 0x000ee80000300800 */
        /* <DEDUP_REMOVED lines=8> */
[-C--:B------:R-:W-:Y:S02]  /*7ac80*/  LEA.HI.X.SX32 R5, R0, R3.reuse, 0x1, P6 ;  /* 0x0000000300057211 */ /* 0x080fe400030f0eff */
[----:B------:R-:W-:Y:S02]  /*7ac90*/  PRMT R0, R23, 0x7772, RZ ;  /* 0x0000777217007816 */ /* 0x000fe400000000ff */
[----:B----4-:R-:W-:Y:S01]  /*7aca0*/  ISETP.LT.AND P2, PT, R27, UR4, !P0 ;  /* 0x000000041b007c0c */ /* 0x010fe2000c741270 */
[----:B------:R-:W3:Y:S01]  /*7acb0*/  LDCU UR4, c[0x0][0x39c] ;  /* 0x00007380ff0477ac */ /* 0x000ee20008000800 */
[----:B------:R-:W4:Y:S04]  /*7acc0*/  LDL.LU R27, [R1+0x34] ;  /* 0x00003400011b7983 */ /* 0x000f280000300800 */
[----:B------:R0:W-:Y:S02]  /*7acd0*/  @P4 STG.E.U8 desc[UR10][R4.64], R0 ;  /* 0x0000000004004986 */ /* 0x0001e4000c10110a */
[----:B0-----:R-:W-:Y:S01]  /*7ace0*/  ISETP.LT.AND P5, PT, R28, UR6, !P0 ;  /* 0x000000061c007c0c */ /* 0x001fe2000c7a1270 */
[----:B------:R-:W0:Y:S01]  /*7acf0*/  LDCU UR6, c[0x0][0x39c] ;  /* 0x00007380ff0677ac */ /* 0x000e220008000800 */
[----:B------:R-:W4:Y:S01]  /*7ad00*/  LDL.LU R28, [R1+0x3cc] ;  /* 0x0003cc00011c7983 */ /* 0x000f220000300800 */
[----:B------:R-:W-:Y:S01]  /*7ad10*/  ISETP.LT.AND P4, PT, R29, UR5, !P0 ;  /* 0x000000051d007c0c */ /* 0x000fe2000c781270 */
[----:B------:R-:W0:Y:S02]  /*7ad20*/  LDCU UR5, c[0x0][0x39c] ;  /* 0x00007380ff0577ac */ /* 0x000e240008000800 */
[----:B------:R-:W4:Y:S01]  /*7ad30*/  LDL.LU R29, [R1+0x3d0] ;  /* 0x0003d000011d7983 */ /* 0x000f220000300800 */
[CC--:B------:R-:W-:Y:S01]  /*7ad40*/  IADD3 R6, P6, PT, R7.reuse, R2.reuse, RZ ;  /* 0x0000000207067210 */ /* 0x0c0fe20007fde0ff */
[----:B------:R-:W-:Y:S01]  /*7ad50*/  IMAD R0, R12, 0x2, R7 ;  /* 0x000000020c007824 */ /* 0x000fe200078e0207 */
[----:B------:R-:W-:Y:S01]  /*7ad60*/  PRMT R16, R16, 0x7773, RZ ;  /* 0x0000777310107816 */ /* 0x000fe200000000ff */
[----:B------:R-:W2:Y:S01]  /*7ad70*/  LDC R12, c[0x0][0x3b8] ;  /* 0x0000ee00ff0c7b82 */ /* 0x000ea20000000800 */
[----:B------:R-:W-:Y:S01]  /*7ad80*/  LEA.HI.X.SX32 R7, R7, R3, 0x1, P6 ;  /* 0x0000000307077211 */ /* 0x000fe200030f0eff */
[----:B------:R-:W-:Y:S01]  /*7ad90*/  IMAD R8, R11, 0x2, R0 ;  /* 0x000000020b087824 */ /* 0x000fe200078e0200 */
[----:B------:R-:W-:-:S02]  /*7ada0*/  IADD3 R4, P6, PT, R0, R2, RZ ;  /* 0x0000000200047210 */ /* 0x000fc40007fde0ff */
[----:B------:R-:W-:Y:S01]  /*7adb0*/  PRMT R17, R17, 0x7773, RZ ;  /* 0x0000777311117816 */ /* 0x000fe200000000ff */
[----:B------:R0:W-:Y:S01]  /*7adc0*/  @P3 STG.E.U8 desc[UR10][R6.64], R16 ;  /* 0x0000001006003986 */ /* 0x0001e2000c10110a */
[-C--:B------:R-:W-:Y:S02]  /*7add0*/  LEA.HI.X.SX32 R5, R0, R3.reuse, 0x1, P6 ;  /* 0x0000000300057211 */ /* 0x080fe400030f0eff */
[----:B------:R-:W-:Y:S02]  /*7ade0*/  PRMT R18, R18, 0x7773, RZ ;  /* 0x0000777312127816 */ /* 0x000fe400000000ff */
[----:B---3--:R-:W-:Y:S01]  /*7adf0*/  ISETP.LT.AND P3, PT, R24, UR4, !P0 ;  /* 0x0000000418007c0c */ /* 0x008fe2000c761270 */
[----:B------:R3:W-:Y:S01]  /*7ae00*/  @P2 STG.E.U8 desc[UR10][R4.64], R17 ;  /* 0x0000001104002986 */ /* 0x0007e2000c10110a */
[----:B------:R-:W2:Y:S01]  /*7ae10*/  LDCU UR4, c[0x0][0x39c] ;  /* 0x00007380ff0477ac */ /* 0x000ea20008000800 */
[CC--:B0-----:R-:W-:Y:S01]  /*7ae20*/  IADD3 R6, P6, PT, R8.reuse, R2.reuse, RZ ;  /* 0x0000000208067210 */ /* 0x0c1fe20007fde0ff */
[----:B------:R-:W0:Y:S03]  /*7ae30*/  LDC R16, c[0x0][0x3b8] ;  /* 0x0000ee00ff107b82 */ /* 0x000e260000000800 */
[-C--:B------:R-:W-:Y:S01]  /*7ae40*/  LEA.HI.X.SX32 R7, R8, R3.reuse, 0x1, P6 ;  /* 0x0000000308077211 */ /* 0x080fe200030f0eff */
[----:B-1----:R-:W-:Y:S01]  /*7ae50*/  IMAD R8, R10, 0x2, R8 ;  /* 0x000000020a087824 */ /* 0x002fe200078e0208 */
[----:B------:R-:W-:Y:S01]  /*7ae60*/  ISETP.LT.AND P2, PT, R26, UR6, !P0 ;  /* 0x000000061a007c0c */ /* 0x000fe2000c741270 */
[----:B------:R-:W1:Y:S01]  /*7ae70*/  LDCU UR6, c[0x0][0x39c] ;  /* 0x00007380ff0677ac */ /* 0x000e620008000800 */
[----:B------:R-:W-:Y:S01]  /*7ae80*/  ISETP.LT.AND P6, PT, R25, UR5, !P0 ;  /* 0x0000000519007c0c */ /* 0x000fe2000c7c1270 */
[----:B------:R-:W1:Y:S01]  /*7ae90*/  LDL.LU R26, [R1+0x3d4] ;  /* 0x0003d400011a7983 */ /* 0x000e620000300800 */
[----:B------:R-:W-:Y:S01]  /*7aea0*/  PRMT R19, R19, 0x7773, RZ ;  /* 0x0000777313137816 */ /* 0x000fe200000000ff */
[----:B------:R-:W0:Y:S01]  /*7aeb0*/  LDCU UR5, c[0x0][0x39c] ;  /* 0x00007380ff0577ac */ /* 0x000e220008000800 */
[----:B--2---:R-:W-:Y:S01]  /*7aec0*/  IMAD R0, R9, 0x2, R8 ;  /* 0x0000000209007824 */ /* 0x004fe200078e0208 */
[----:B------:R2:W-:Y:S01]  /*7aed0*/  @P5 STG.E.U8 desc[UR10][R6.64], R18 ;  /* 0x0000001206005986 */ /* 0x0005e2000c10110a */
[----:B---3--:R-:W-:Y:S01]  /*7aee0*/  IADD3 R4, P5, PT, R8, R2, RZ ;  /* 0x0000000208047210 */ /* 0x008fe20007fbe0ff */
[----:B------:R-:W3:Y:S01]  /*7aef0*/  LDC R17, c[0x0][0x3b8] ;  /* 0x0000ee00ff117b82 */ /* 0x000ee20000000800 */
[----:B------:R-:W-:Y:S01]  /*7af00*/  PRMT R20, R20, 0x7773, RZ ;  /* 0x0000777314147816 */ /* 0x000fe200000000ff */
[----:B------:R-:W3:Y:S01]  /*7af10*/  LDL.LU R25, [R1+0x3d8] ;  /* 0x0003d80001197983 */ /* 0x000ee20000300800 */
[----:B------:R-:W-:-:S02]  /*7af20*/  LEA.HI.X.SX32 R5, R8, R3, 0x1, P5 ;  /* 0x0000000308057211 */ /* 0x000fc400028f0eff */
[----:B------:R-:W-:-:S04]  /*7af30*/  IADD3 R8, P5, PT, R0, R2, RZ ;  /* 0x0000000200087210 */ /* 0x000fc80007fbe0ff */
[----:B------:R-:W-:Y:S01]  /*7af40*/  LEA.HI.X.SX32 R9, R0, R3, 0x1, P5 ;  /* 0x0000000300097211 */ /* 0x000fe200028f0eff */
[----:B------:R2:W-:Y:S01]  /*7af50*/  @P4 STG.E.U8 desc[UR10][R4.64], R19 ;  /* 0x0000001304004986 */ /* 0x0005e2000c10110a */
[----:B------:R-:W-:Y:S01]  /*7af60*/  IMAD R12, R12, 0x2, R0 ;  /* 0x000000020c0c7824 */ /* 0x000fe200078e0200 */
[----:B------:R-:W-:Y:S01]  /*7af70*/  PRMT R21, R21, 0x7773, RZ ;  /* 0x0000777315157816 */ /* 0x000fe200000000ff */
[----:B--2---:R-:W2:Y:S01]  /*7af80*/  LDC R18, c[0x0][0x3b8] ;  /* 0x0000ee00ff127b82 */ /* 0x004ea20000000800 */
[----:B------:R0:W-:Y:S01]  /*7af90*/  @P3 STG.E.U8 desc[UR10][R8.64], R20 ;  /* 0x0000001408003986 */ /* 0x0001e2000c10110a */
[----:B------:R-:W-:Y:S02]  /*7afa0*/  PRMT R22, R22, 0x7773, RZ ;  /* 0x0000777316167816 */ /* 0x000fe400000000ff */
[----:B------:R-:W-:-:S04]  /*7afb0*/  PRMT R23, R23, 0x7773, RZ ;  /* 0x0000777317177816 */ /* 0x000fc800000000ff */
[----:B------:R-:W0:Y:S01]  /*7afc0*/  LDC R19, c[0x0][0x3b8] ;  /* 0x0000ee00ff137b82 */ /* 0x000e220000000800 */
[----:B----4-:R-:W4:Y:S01]  /*7afd0*/  LDS.128 R4, [R27] ;  /* 0x000000001b047984 */ /* 0x010f220000000c00 */
[----:B------:R-:W-:Y:S01]  /*7afe0*/  ISETP.LT.AND P4, PT, R28, UR4, !P0 ;  /* 0x000000041c007c0c */ /* 0x000fe2000c781270 */
[----:B------:R-:W3:Y:S02]  /*7aff0*/  LDCU UR4, c[0x0][0x39c] ;  /* 0x00007380ff0477ac */ /* 0x000ee40008000800 */
[----:B------:R-:W2:Y:S01]  /*7b000*/  LDL.LU R28, [R1+0x3e4] ;  /* 0x0003e400011c7983 */ /* 0x000ea20000300800 */
[C---:B------:R-:W-:Y:S02]  /*7b010*/  IADD3 R10, P5, PT, R12.reuse, R2, RZ ;  /* 0x000000020c0a7210 */ /* 0x040fe40007fbe0ff */
[----:B0-----:R-:W0:Y:S01]  /*7b020*/  LDC R20, c[0x0][0x3b8] ;  /* 0x0000ee00ff147b82 */ /* 0x001e220000000800 */
[----:B------:R-:W-:Y:S01]  /*7b030*/  ISETP.LT.AND P3, PT, R29, UR5, !P0 ;  /* 0x000000051d007c0c */ /* 0x000fe2000c761270 */
[----:B------:R-:W2:Y:S01]  /*7b040*/  LDCU UR5, c[0x0][0x39c] ;  /* 0x00007380ff0577ac */ /* 0x000ea20008000800 */
[----:B------:R-:W3:Y:S01]  /*7b050*/  LDL.LU R29, [R1+0x3e8] ;  /* 0x0003e800011d7983 */ /* 0x000ee20000300800 */
[----:B------:R-:W-:Y:S01]  /*7b060*/  LEA.HI.X.SX32 R11, R12, R3, 0x1, P5 ;  /* 0x000000030c0b7211 */ /* 0x000fe200028f0eff */
[----:B------:R-:W-:-:S03]  /*7b070*/  IMAD R12, R15, 0x2, R12 ;  /* 0x000000020f0c7824 */ /* 0x000fc600078e020c */
[----:B------:R-:W0:Y:S01]  /*7b080*/  LDC R15, c[0x0][0x3b8] ;  /* 0x0000ee00ff0f7b82 */ /* 0x000e220000000800 */
[----:B------:R4:W-:Y:S01]  /*7b090*/  @P2 STG.E.U8 desc[UR10][R10.64], R21 ;  /* 0x000000150a002986 */ /* 0x0009e2000c10110a */
[----:B------:R-:W-:Y:S01]  /*7b0a0*/  IADD3 R8, P2, PT, R12, R2, RZ ;  /* 0x000000020c087210 */ /* 0x000fe20007f5e0ff */
[----:B------:R-:W-:-:S03]  /*7b0b0*/  IMAD R0, R14, 0x2, R12 ;  /* 0x000000020e007824 */ /* 0x000fc600078e020c */
[----:B------:R-:W-:Y:S02]  /*7b0c0*/  LEA.HI.X.SX32 R9, R12, R3, 0x1, P2 ;  /* 0x000000030c097211 */ /* 0x000fe400010f0eff */
[----:B----4-:R-:W-:-:S04]  /*7b0d0*/  IADD3 R10, P2, PT, R0, R2, RZ ;  /* 0x00000002000a7210 */ /* 0x010fc80007f5e0ff */
[----:B------:R-:W-:Y:S01]  /*7b0e0*/  LEA.HI.X.SX32 R11, R0, R3, 0x1, P2 ;  /* 0x00000003000b7211 */ /* 0x000fe200010f0eff */
[----:B------:R-:W-:Y:S01]  /*7b0f0*/  IMAD R0, R13, 0x2, R0 ;  /* 0x000000020d007824 */ /* 0x000fe200078e0200 */
[----:B-1----:R-:W-:Y:S01]  /*7b100*/  ISETP.LT.AND P5, PT, R26, UR6, !P0 ;  /* 0x000000061a007c0c */ /* 0x002fe2000c7a1270 */
[----:B------:R-:W1:Y:S01]  /*7b110*/  LDCU UR6, c[0x0][0x39c] ;  /* 0x00007380ff0677ac */ /* 0x000e620008000800 */
[----:B------:R-:W4:Y:S04]  /*7b120*/  LDL.LU R26, [R1+0x3ec] ;  /* 0x0003ec00011a7983 */ /* 0x000f280000300800 */
[----:B------:R-:W-:Y:S01]  /*7b130*/  @P6 STG.E.U8 desc[UR10][R8.64], R22 ;  /* 0x0000001608006986 */ /* 0x000fe2000c10110a */
[----:B------:R-:W-:Y:S01]  /*7b140*/  IADD3 R12, P6, PT, R0, R2, RZ ;  /* 0x00000002000c7210 */ /* 0x000fe20007fde0ff */
[----:B0-----:R-:W-:-:S02]  /*7b150*/  IMAD R15, R15, 0x2, R0 ;  /* 0x000000020f0f7824 */ /* 0x001fc400078e0200 */
[----:B------:R-:W-:Y:S01]  /*7b160*/  @P4 STG.E.U8 desc[UR10][R10.64], R23 ;  /* 0x000000170a004986 */ /* 0x000fe2000c10110a */
[----:B------:R-:W-:-:S03]  /*7b170*/  LEA.HI.X.SX32 R13, R0, R3, 0x1, P6 ;  /* 0x00000003000d7211 */ /* 0x000fc600030f0eff */
[----:B------:R0:W1:Y:S01]  /*7b180*/  LDS.128 R8, [R27+0x400] ;  /* 0x000400001b087984 */ /* 0x0000620000000c00 */
[----:B------:R-:W-:-:S03]  /*7b190*/  PRMT R0, R4, 0x7770, RZ ;  /* 0x0000777004007816 */ /* 0x000fc600000000ff */
[----:B0-----:R-:W4:Y:S04]  /*7b1a0*/  LDL.LU R27, [R1+0x3f0] ;  /* 0x0003f000011b7983 */ /* 0x001f280000300800 */
[----:B------:R0:W-:Y:S01]  /*7b1b0*/  @P3 STG.E.U8 desc[UR10][R12.64], R0 ;  /* 0x000000000c003986 */ /* 0x0001e2000c10110a */
[----:B--2---:R-:W-:Y:S02]  /*7b1c0*/  ISETP.LT.AND P4, PT, R28, UR5, !P0 ;  /* 0x000000051c007c0c */ /* 0x004fe4000c781270 */
[----:B---3--:R-:W-:Y:S01]  /*7b1d0*/  ISETP.LT.AND P2, PT, R25, UR4, !P0 ;  /* 0x0000000419007c0c */ /* 0x008fe2000c741270 */
[----:B------:R-:W2:Y:S01]  /*7b1e0*/  LDL.LU R28, [R1+0x3f4] ;  /* 0x0003f400011c7983 */ /* 0x000ea20000300800 */
[----:B------:R-:W4:Y:S01]  /*7b1f0*/  LDCU UR4, c[0x0][0x39c] ;  /* 0x00007380ff0477ac */ /* 0x000f220008000800 */
[----:B------:R-:W-:Y:S01]  /*7b200*/  IADD3 R14, P6, PT, R15, R2, RZ ;  /* 0x000000020f0e7210 */ /* 0x000fe20007fde0ff */
[----:B0-----:R-:W-:-:S02]  /*7b210*/  IMAD R0, R16, 0x2, R15 ;  /* 0x0000000210007824 */ /* 0x001fc400078e020f */
[----:B------:R-:W0:Y:S01]  /*7b220*/  LDC R16, c[0x0][0x3b8] ;  /* 0x0000ee00ff107b82 */ /* 0x000e220000000800 */
[----:B-1----:R-:W-:Y:S01]  /*7b230*/  ISETP.LT.AND P3, PT, R29, UR6, !P0 ;  /* 0x000000061d007c0c */ /* 0x002fe2000c761270 */
[----:B------:R-:W1:Y:S01]  /*7b240*/  LDCU UR5, c[0x0][0x39c] ;  /* 0x00007380ff0577ac */ /* 0x000e620008000800 */
[----:B------:R-:W3:Y:S01]  /*7b250*/  LDL.LU R29, [R1+0x3f8] ;  /* 0x0003f800011d7983 */ /* 0x000ee20000300800 */
[----:B------:R-:W-:Y:S02]  /*7b260*/  LEA.HI.X.SX32 R15, R15, R3, 0x1, P6 ;  /* 0x000000030f0f7211 */ /* 0x000fe400030f0eff */
[----:B------:R-:W-:Y:S01]  /*7b270*/  PRMT R13, R5, 0x7770, RZ ;  /* 0x00007770050d7816 */ /* 0x000fe200000000ff */
[----:B------:R-:W2:Y:S01]  /*7b280*/  LDCU UR6, c[0x0][0x39c] ;  /* 0x00007380ff0677ac */ /* 0x000ea20008000800 */
[----:B------:R-:W-:-:S03]  /*7b290*/  IADD3 R12, P6, PT, R0, R2, RZ ;  /* 0x00000002000c7210 */ /* 0x000fc60007fde0ff */
[----:B------:R1:W-:Y:S02]  /*7b2a0*/  @P5 STG.E.U8 desc[UR10][R14.64], R13 ;  /* 0x0000000d0e005986 */ /* 0x0003e4000c10110a */
[----:B-1----:R-:W-:Y:S01]  /*7b2b0*/  IMAD R15, R18, 0x2, R0 ;  /* 0x00000002120f7824 */ /* 0x002fe200078e0200 */
[-C--:B------:R-:W-:Y:S01]  /*7b2c0*/  LEA.HI.X.SX32 R13, R0, R3.reuse, 0x1, P6 ;  /* 0x00000003000d7211 */ /* 0x080fe200030f0eff */
[----:B------:R-:W1:Y:S01]  /*7b2d0*/  LDC R18, c[0x0][0x3b8] ;  /* 0x0000ee00ff127b82 */ /* 0x000e620000000800 */
[----:B------:R-:W-:Y:S02]  /*7b2e0*/  PRMT R0, R6, 0x7770, RZ ;  /* 0x0000777006007816 */ /* 0x000fe400000000ff */
[----:B------:R-:W-:Y:S02]  /*7b2f0*/  IADD3 R14, P6, PT, R15, R2, RZ ;  /* 0x000000020f0e7210 */ /* 0x000fe40007fde0ff */
[----:B----4-:R-:W-:Y:S01]  /*7b300*/  ISETP.LT.AND P5, PT, R26, UR4, !P0 ;  /* 0x000000041a007c0c */ /* 0x010fe2000c7a1270 */
[----:B------:R-:W3:Y:S01]  /*7b310*/  LDCU UR4, c[0x0][0x39c] ;  /* 0x00007380ff0477ac */ /* 0x000ee20008000800 */
[----:B------:R-:W4:Y:S04]  /*7b320*/  LDL.LU R26, [R1+0x3fc] ;  /* 0x0003fc00011a7983 */ /* 0x000f280000300800 */
[----:B------:R0:W-:Y:S02]  /*7b330*/  @P2 STG.E.U8 desc[UR10][R12.64], R0 ;  /* 0x000000000c002986 */ /* 0x0001e4000c10110a */
[----:B0-----:R-:W-:Y:S01]  /*7b340*/  IMAD R0, R17, 0x2, R15 ;  /* 0x0000000211007824 */ /* 0x001fe200078e020f */
[----:B------:R-:W-:Y:S01]  /*7b350*/  LEA.HI.X.SX32 R15, R15, R3, 0x1, P6 ;  /* 0x000000030f0f7211 */ /* 0x000fe200030f0eff */
[----:B------:R-:W0:Y:S01]  /*7b360*/  LDC R17, c[0x0][0x3b8] ;  /* 0x0000ee00ff117b82 */ /* 0x000e220000000800 */
[----:B------:R-:W-:-:S02]  /*7b370*/  PRMT R13, R7, 0x7770, RZ ;  /* 0x00007770070d7816 */ /* 0x000fc400000000ff */
[----:B------:R-:W-:Y:S02]  /*7b380*/  IADD3 R12, P6, PT, R0, R2, RZ ;  /* 0x00000002000c7210 */ /* 0x000fe40007fde0ff */
[----:B------:R-:W-:Y:S01]  /*7b390*/  ISETP.LT.AND P2, PT, R27, UR5, !P0 ;  /* 0x000000051b007c0c */ /* 0x000fe2000c741270 */
[----:B------:R1:W-:Y:S01]  /*7b3a0*/  @P4 STG.E.U8 desc[UR10][R14.64], R13 ;  /* 0x0000000d0e004986 */ /* 0x0003e2000c10110a */
[----:B------:R-:W4:Y:S03]  /*7b3b0*/  LDCU UR5, c[0x0][0x39c] ;  /* 0x00007380ff0577ac */ /* 0x000f260008000800 */
[----:B------:R-:W4:Y:S01]  /*7b3c0*/  LDL.LU R27, [R1+0x400] ;  /* 0x00040000011b7983 */ /* 0x000f220000300800 */
[----:B-1----:R-:W-:Y:S01]  /*7b3d0*/  IMAD R15, R16, 0x2, R0 ;  /* 0x00000002100f7824 */ /* 0x002fe200078e0200 */
[----:B------:R-:W-:Y:S01]  /*7b3e0*/  LEA.HI.X.SX32 R13, R0, R3, 0x1, P6 ;  /* 0x00000003000d7211 */ /* 0x000fe200030f0eff */
[----:B------:R-:W1:Y:S01]  /*7b3f0*/  LDC R16, c[0x0][0x3b8] ;  /* 0x0000ee00ff107b82 */ /* 0x000e620000000800 */
[----:B------:R-:W-:-:S05]  /*7b400*/  PRMT R0, R8, 0x7770, RZ ;  /* 0x0000777008007816 */ /* 0x000fca00000000ff */
[----:B------:R0:W-:Y:S01]  /*7b410*/  @P3 STG.E.U8 desc[UR10][R12.64], R0 ;  /* 0x000000000c003986 */ /* 0x0001e2000c10110a */
[----:B--2---:R-:W-:Y:S01]  /*7b420*/  ISETP.LT.AND P4, PT, R28, UR6, !P0 ;  /* 0x000000061c007c0c */ /* 0x004fe2000c781270 */
[----:B0-----:R-:W-:Y:S02]  /*7b430*/  IMAD R0, R19, 0x2, R15 ;  /* 0x0000000213007824 */ /* 0x001fe400078e020f */
[----:B------:R-:W2:Y:S01]  /*7b440*/  LDL.LU R28, [R1+0x404] ;  /* 0x00040400011c7983 */ /* 0x000ea20000300800 */
[----:B------:R-:W-:Y:S01]  /*7b450*/  IADD3 R14, P6, PT, R15, R2, RZ ;  /* 0x000000020f0e7210 */ /* 0x000fe20007fde0ff */
[----:B------:R-:W2:Y:S01]  /*7b460*/  LDCU UR6, c[0x0][0x39c] ;  /* 0x00007380ff0677ac */ /* 0x000ea20008000800 */
[----:B------:R-:W-:Y:S01]  /*7b470*/  PRMT R13, R9, 0x7770, RZ ;  /* 0x00007770090d7816 */ /* 0x000fe200000000ff */
[----:B------:R-:W0:Y:S01]  /*7b480*/  LDC R19, c[0x0][0x3b8] ;  /* 0x0000ee00ff137b82 */ /* 0x000e220000000800 */
[----:B---3--:R-:W-:Y:S01]  /*7b490*/  ISETP.LT.AND P3, PT, R29, UR4, !P0 ;  /* 0x000000041d007c0c */ /* 0x008fe2000c761270 */
[----:B------:R-:W3:Y:S01]  /*7b4a0*/  LDCU UR4, c[0x0][0x39c] ;  /* 0x00007380ff0477ac */ /* 0x000ee20008000800 */
[----:B------:R-:W2:Y:S01]  /*7b4b0*/  LDL.LU R29, [R1+0x408] ;  /* 0x00040800011d7983 */ /* 0x000ea20000300800 */
[----:B------:R-:W-:-:S02]  /*7b4c0*/  LEA.HI.X.SX32 R15, R15, R3, 0x1, P6 ;  /* 0x000000030f0f7211 */ /* 0x000fc400030f0eff */
[----:B------:R-:W-:-:S03]  /*7b4d0*/  IADD3 R12, P6, PT, R0, R2, RZ ;  /* 0x00000002000c7210 */ /* 0x000fc60007fde0ff */
[----:B------:R1:W-:Y:S02]  /*7b4e0*/  @P5 STG.E.U8 desc[UR10][R14.64], R13 ;  /* 0x0000000d0e005986 */ /* 0x0003e4000c10110a */
[----:B-1----:R-:W-:Y:S01]  /*7b4f0*/  IMAD R15, R18, 0x2, R0 ;  /* 0x00000002120f7824 */ /* 0x002fe200078e0200 */
[----:B------:R-:W-:Y:S01]  /*7b500*/  LEA.HI.X.SX32 R13, R0, R3, 0x1, P6 ;  /* 0x00000003000d7211 */ /* 0x000fe200030f0eff */
[----:B------:R-:W1:Y:S01]  /*7b510*/  LDC R18, c[0x0][0x3b8] ;  /* 0x0000ee00ff127b82 */ /* 0x000e620000000800 */
[----:B------:R-:W-:Y:S02]  /*7b520*/  PRMT R0, R10, 0x7770, RZ ;  /* 0x000077700a007816 */ /* 0x000fe400000000ff */
[----:B------:R-:W-:-:S03]  /*7b530*/  IADD3 R14, P6, PT, R15, R2, RZ ;  /* 0x000000020f0e7210 */ /* 0x000fc60007fde0ff */
[----:B------:R0:W-:Y:S01]  /*7b540*/  @P2 STG.E.U8 desc[UR10][R12.64], R0 ;  /* 0x000000000c002986 */ /* 0x0001e2000c10110a */
[----:B----4-:R-:W-:Y:S01]  /*7b550*/  ISETP.LT.AND P5, PT, R26, UR5, !P0 ;  /* 0x000000051a007c0c */ /* 0x010fe2000c7a1270 */
[----:B------:R-:W4:Y:S02]  /*7b560*/  LDCU UR5, c[0x0][0x39c] ;  /* 0x00007380ff0577ac */ /* 0x000f240008000800 */
[----:B------:R-:W2:Y:S01]  /*7b570*/  LDL.LU R26, [R1+0x40c] ;  /* 0x00040c00011a7983 */ /* 0x000ea20000300800 */
[----:B0-----:R-:W-:Y:S01]  /*7b580*/  IMAD R0, R17, 0x2, R15 ;  /* 0x0000000211007824 */ /* 0x001fe200078e020f */
[----:B------:R-:W-:Y:S01]  /*7b590*/  LEA.HI.X.SX32 R15, R15, R3, 0x1, P6 ;  /* 0x000000030f0f7211 */ /* 0x000fe200030f0eff */
[----:B------:R-:W0:Y:S01]  /*7b5a0*/  LDC R17, c[0x0][0x3b8] ;  /* 0x0000ee00ff117b82 */ /* 0x000e220000000800 */
[----:B------:R-:W-:Y:S02]  /*7b5b0*/  PRMT R13, R11, 0x7770, RZ ;  /* 0x000077700b0d7816 */ /* 0x000fe400000000ff */
[----:B------:R-:W-:-:S03]  /*7b5c0*/  IADD3 R12, P6, PT, R0, R2, RZ ;  /* 0x00000002000c7210 */ /* 0x000fc60007fde0ff */
[----:B------:R1:W-:Y:S01]  /*7b5d0*/  @P4 STG.E.U8 desc[UR10][R14.64], R13 ;  /* 0x0000000d0e004986 */ /* 0x0003e2000c10110a */
[----:B---3--:R-:W-:Y:S01]  /*7b5e0*/  ISETP.LT.AND P2, PT, R27, UR4, !P0 ;  /* 0x000000041b007c0c */ /* 0x008fe2000c741270 */
[----:B-1----:R-:W-:Y:S02]  /*7b5f0*/  IMAD R15, R16, 0x2, R0 ;  /* 0x00000002100f7824 */ /* 0x002fe400078e0200 */
[----:B------:R-:W3:Y:S01]  /*7b600*/  LDL.LU R27, [R1+0x410] ;  /* 0x00041000011b7983 */ /* 0x000ee20000300800 */
[----:B------:R-:W-:Y:S01]  /*7b610*/  LEA.HI.X.SX32 R13, R0, R3, 0x1, P6 ;  /* 0x00000003000d7211 */ /* 0x000fe200030f0eff */
[----:B------:R-:W1:Y:S01]  /*7b620*/  LDCU UR4, c[0x0][0x39c] ;  /* 0x00007380ff0477ac */ /* 0x000e620008000800 */
[----:B------:R-:W-:Y:S01]  /*7b630*/  PRMT R0, R4, 0x7771, RZ ;  /* 0x0000777104007816 */ /* 0x000fe200000000ff */
[----:B------:R-:W0:Y:S04]  /*7b640*/  LDC R16, c[0x0][0x3b8] ;  /* 0x0000ee00ff107b82 */ /* 0x000e280000000800 */
[----:B------:R0:W-:Y:S01]  /*7b650*/  @P3 STG.E.U8 desc[UR10][R12.64], R0 ;  /* 0x000000000c003986 */ /* 0x0001e2000c10110a */
[----:B--2---:R-:W-:Y:S01]  /*7b660*/  ISETP.LT.AND P4, PT, R28, UR6, !P0 ;  /* 0x000000061c007c0c */ /* 0x004fe2000c781270 */
[----:B0-----:R-:W-:-:S02]  /*7b670*/  IMAD R0, R19, 0x2, R15 ;  /* 0x0000000213007824 */ /* 0x001fc400078e020f */
[----:B------:R-:W2:Y:S01]  /*7b680*/  LDL.LU R28, [R1+0x414] ;  /* 0x00041400011c7983 */ /* 0x000ea20000300800 */
[-C--:B------:R-:W-:Y:S01]  /*7b690*/  IADD3 R14, P6, PT, R15, R2.reuse, RZ ;  /* 0x000000020f0e7210 */ /* 0x080fe20007fde0ff */
[----:B------:R-:W2:Y:S01]  /*7b6a0*/  LDCU UR6, c[0x0][0x39c] ;  /* 0x00007380ff0677ac */ /* 0x000ea20008000800 */
[----:B------:R-:W-:Y:S01]  /*7b6b0*/  PRMT R13, R5, 0x7771, RZ ;  /* 0x00007771050d7816 */ /* 0x000fe200000000ff */
[----:B------:R-:W0:Y:S01]  /*7b6c0*/  LDC R19, c[0x0][0x3b8] ;  /* 0x0000ee00ff137b82 */ /* 0x000e220000000800 */
[----:B----4-:R-:W-:Y:S01]  /*7b6d0*/  ISETP.LT.AND P3, PT, R29, UR5, !P0 ;  /* 0x000000051d007c0c */ /* 0x010fe2000c761270 */
[----:B------:R-:W3:Y:S01]  /*7b6e0*/  LDCU UR5, c[0x0][0x39c] ;  /* 0x00007380ff0577ac */ /* 0x000ee20008000800 */
[----:B------:R-:W4:Y:S01]  /*7b6f0*/  LDL.LU R29, [R1+0x418] ;  /* 0x00041800011d7983 */ /* 0x000f220000300800 */
        /* <DEDUP_REMOVED lines=9> */
[----:B------:R-:W-:Y:S01]  /*7b790*/  ISETP.LT.AND P5, PT, R26, UR4, !P0 ;  /* 0x000000041a007c0c */ /* 0x000fe2000c7a1270 */
[----:B------:R-:W4:Y:S02]  /*7b7a0*/  LDCU UR4, c[0x0][0x39c] ;  /* 0x00007380ff0477ac */ /* 0x000f240008000800 */
[----:B------:R-:W4:Y:S01]  /*7b7b0*/  LDL.LU R26, [R1+0x41c] ;  /* 0x00041c00011a7983 */ /* 0x000f220000300800 */
        /* <DEDUP_REMOVED lines=24> */
[-C--:B------:R-:W-:Y:S02]  /*7b940*/  LEA.HI.X.SX32 R15, R15, R3.reuse, 0x1, P6 ;  /* 0x000000030f0f7211 */ /* 0x080fe400030f0eff */
[----:B------:R-:W-:Y:S01]  /*7b950*/  IADD3 R12, P6, PT, R0, R2, RZ ;  /* 0x00000002000c7210 */ /* 0x000fe20007fde0ff */
[----:B------:R-:W4:Y:S04]  /*7b960*/  LDL.LU R25, [R1+0x42c] ;  /* 0x00042c0001197983 */ /* 0x000f280000300800 */
[----:B------:R1:W-:Y:S02]  /*7b970*/  @P5 STG.E.U8 desc[UR10][R14.64], R13 ;  /* 0x0000000d0e005986 */ /* 0x0003e4000c10110a */
[----:B-1----:R-:W-:Y:S01]  /*7b980*/  IMAD R15, R18, 0x2, R0 ;  /* 0x00000002120f7824 */ /* 0x002fe200078e0200 */
[----:B------:R-:W-:Y:S01]  /*7b990*/  LEA.HI.X.SX32 R13, R0, R3, 0x1, P6 ;  /* 0x00000003000d7211 */ /* 0x000fe200030f0eff */
[----:B------:R-:W1:Y:S01]  /*7b9a0*/  LDC R18, c[0x0][0x3b8] ;  /* 0x0000ee00ff127b82 */ /* 0x000e620000000800 */
[----:B------:R-:W-:-:S02]  /*7b9b0*/  PRMT R0, R10, 0x7771, RZ ;  /* 0x000077710a007816 */ /* 0x000fc400000000ff */
[----:B------:R-:W-:Y:S02]  /*7b9c0*/  IADD3 R14, P6, PT, R15, R2, RZ ;  /* 0x000000020f0e7210 */ /* 0x000fe40007fde0ff */
[----:B------:R-:W-:Y:S01]  /*7b9d0*/  ISETP.LT.AND P5, PT, R26, UR5, !P0 ;  /* 0x000000051a007c0c */ /* 0x000fe2000c7a1270 */
[----:B------:R-:W4:Y:S01]  /*7b9e0*/  LDCU UR5, c[0x0][0x39c] ;  /* 0x00007380ff0577ac */ /* 0x000f220008000800 */
[----:B------:R-:W4:Y:S04]  /*7b9f0*/  LDL.LU R26, [R1+0x430] ;  /* 0x00043000011a7983 */ /* 0x000f280000300800 */
[----:B------:R0:W-:Y:S02]  /*7ba00*/  @P2 STG.E.U8 desc[UR10][R12.64], R0 ;  /* 0x000000000c002986 */ /* 0x0001e4000c10110a */
[----:B0-----:R-:W-:Y:S01]  /*7ba10*/  IMAD R0, R17, 0x2, R15 ;  /* 0x0000000211007824 */ /* 0x001fe200078e020f */
[----:B------:R-:W-:Y:S01]  /*7ba20*/  LEA.HI.X.SX32 R15, R15, R3, 0x1, P6 ;  /* 0x000000030f0f7211 */ /* 0x000fe200030f0eff */
[----:B------:R-:W0:Y:S01]  /*7ba30*/  LDC R17, c[0x0][0x3b8] ;  /* 0x0000ee00ff117b82 */ /* 0x000e220000000800 */
[----:B------:R-:W-:-:S02]  /*7ba40*/  PRMT R13, R11, 0x7771, RZ ;  /* 0x000077710b0d7816 */ /* 0x000fc400000000ff */
[----:B------:R-:W-:-:S03]  /*7ba50*/  IADD3 R12, P6, PT, R0, R2, RZ ;  /* 0x00000002000c7210 */ /* 0x000fc60007fde0ff */
[----:B------:R1:W-:Y:S01]  /*7ba60*/  @P4 STG.E.U8 desc[UR10][R14.64], R13 ;  /* 0x0000000d0e004986 */ /* 0x0003e2000c10110a */
[----:B---3--:R-:W-:Y:S01]  /*7ba70*/  ISETP.LT.AND P2, PT, R27, UR4, !P0 ;  /* 0x000000041b007c0c */ /* 0x008fe2000c741270 */
[----:B------:R-:W3:Y:S02]  /*7ba80*/  LDCU UR4, c[0x0][0x39c] ;  /* 0x00007380ff0477ac */ /* 0x000ee40008000800 */
[----:B------:R-:W4:Y:S01]  /*7ba90*/  LDL.LU R27, [R1+0x434] ;  /* 0x00043400011b7983 */ /* 0x000f220000300800 */
[----:B-1----:R-:W-:Y:S01]  /*7baa0*/  IMAD R15, R16, 0x2, R0 ;  /* 0x00000002100f7824 */ /* 0x002fe200078e0200 */
[----:B------:R-:W-:Y:S01]  /*7bab0*/  LEA.HI.X.SX32 R13, R0, R3, 0x1, P6 ;  /* 0x00000003000d7211 */ /* 0x000fe200030f0eff */
[----:B------:R-:W1:Y:S01]  /*7bac0*/  LDC R16, c[0x0][0x3b8] ;  /* 0x0000ee00ff107b82 */ /* 0x000e620000000800 */
[----:B------:R-:W-:-:S05]  /*7bad0*/  PRMT R0, R4, 0x7772, RZ ;  /* 0x0000777204007816 */ /* 0x000fca00000000ff */
[----:B------:R0:W-:Y:S01]  /*7bae0*/  @P3 STG.E.U8 desc[UR10][R12.64], R0 ;  /* 0x000000000c003986 */ /* 0x0001e2000c10110a */
[----:B--2---:R-:W-:Y:S01]  /*7baf0*/  ISETP.LT.AND P4, PT, R28, UR6, !P0 ;  /* 0x000000061c007c0c */ /* 0x004fe2000c781270 */
[----:B------:R-:W-:Y:S02]  /*7bb00*/  IMAD R19, R19, 0x2, R15 ;  /* 0x0000000213137824 */ /* 0x000fe400078e020f */
[----:B------:R-:W2:Y:S01]  /*7bb10*/  LDL.LU R28, [R1+0x438] ;  /* 0x00043800011c7983 */ /* 0x000ea20000300800 */
[----:B------:R-:W-:Y:S01]  /*7bb20*/  IADD3 R14, P6, PT, R15, R2, RZ ;  /* 0x000000020f0e7210 */ /* 0x000fe20007fde0ff */
[----:B------:R-:W1:Y:S01]  /*7bb30*/  LDCU UR6, c[0x0][0x39c] ;  /* 0x00007380ff0677ac */ /* 0x000e620008000800 */
[----:B------:R-:W-:Y:S01]  /*7bb40*/  PRMT R23, R5, 0x7772, RZ ;  /* 0x0000777205177816 */ /* 0x000fe200000000ff */
[----:B0-----:R-:W0:Y:S01]  /*7bb50*/  LDC R0, c[0x0][0x3b8] ;  /* 0x0000ee00ff007b82 */ /* 0x001e220000000800 */
[----:B----4-:R-:W-:Y:S01]  /*7bb60*/  ISETP.LT.AND P3, PT, R29, UR5, !P0 ;  /* 0x000000051d007c0c */ /* 0x010fe2000c761270 */
[----:B------:R-:W4:Y:S01]  /*7bb70*/  LDCU UR5, c[0x0][0x39c] ;  /* 0x00007380ff0577ac */ /* 0x000f220008000800 */
[----:B------:R-:W2:Y:S01]  /*7bb80*/  LDL.LU R29, [R1+0x43c] ;  /* 0x00043c00011d7983 */ /* 0x000ea20000300800 */
[----:B------:R-:W-:-:S02]  /*7bb90*/  LEA.HI.X.SX32 R15, R15, R3, 0x1, P6 ;  /* 0x000000030f0f7211 */ /* 0x000fc400030f0eff */
[CC--:B------:R-:W-:Y:S01]  /*7bba0*/  IADD3 R12, P6, PT, R19.reuse, R2.reuse, RZ ;  /* 0x00000002130c7210 */ /* 0x0c0fe20007fde0ff */
[----:B------:R-:W-:Y:S01]  /*7bbb0*/  IMAD R21, R18, 0x2, R19 ;  /* 0x0000000212157824 */ /* 0x000fe200078e0213 */
[----:B------:R-:W2:Y:S02]  /*7bbc0*/  LDL.LU R24, [R1+0x440] ;  /* 0x0004400001187983 */ /* 0x000ea40000300800 */
[-C--:B------:R-:W-:Y:S02]  /*7bbd0*/  LEA.HI.X.SX32 R13, R19, R3.reuse, 0x1, P6 ;  /* 0x00000003130d7211 */ /* 0x080fe400030f0eff */
[----:B------:R-:W-:Y:S01]  /*7bbe0*/  PRMT R19, R6, 0x7772, RZ ;  /* 0x0000777206137816 */ /* 0x000fe200000000ff */
[----:B------:R4:W-:Y:S01]  /*7bbf0*/  @P5 STG.E.U8 desc[UR10][R14.64], R23 ;  /* 0x000000170e005986 */ /* 0x0009e2000c10110a */
[----:B---3--:R-:W-:Y:S01]  /*7bc00*/  ISETP.LT.AND P5, PT, R25, UR4, !P0 ;  /* 0x0000000419007c0c */ /* 0x008fe2000c7a1270 */
[----:B-1----:R-:W-:Y:S01]  /*7bc10*/  IMAD R18, R16, 0x2, R21 ;  /* 0x0000000210127824 */ /* 0x002fe200078e0215 */
[----:B------:R-:W2:Y:S01]  /*7bc20*/  LDCU UR4, c[0x0][0x39c] ;  /* 0x00007380ff0477ac */ /* 0x000ea20008000800 */
[----:B------:R1:W-:Y:S01]  /*7bc30*/  @P2 STG.E.U8 desc[UR10][R12.64], R19 ;  /* 0x000000130c002986 */ /* 0x0003e2000c10110a */
[----:B----4-:R-:W-:Y:S01]  /*7bc40*/  IADD3 R14, P6, PT, R21, R2, RZ ;  /* 0x00000002150e7210 */ /* 0x010fe20007fde0ff */
[----:B------:R-:W-:Y:S01]  /*7bc50*/  IMAD R17, R17, 0x2, R18 ;  /* 0x0000000211117824 */ /* 0x000fe200078e0212 */
[----:B------:R-:W-:Y:S01]  /*7bc60*/  PRMT R25, R8, 0x7772, RZ ;  /* 0x0000777208197816 */ /* 0x000fe200000000ff */
[----:B------:R-:W3:Y:S01]  /*7bc70*/  LDC R16, c[0x0][0x3b8] ;  /* 0x0000ee00ff107b82 */ /* 0x000ee20000000800 */
[----:B------:R-:W-:-:S02]  /*7bc80*/  LEA.HI.X.SX32 R15, R21, R3, 0x1, P6 ;  /* 0x00000003150f7211 */ /* 0x000fc400030f0eff */
[----:B------:R-:W-:Y:S01]  /*7bc90*/  ISETP.LT.AND P2, PT, R26, UR5, !P0 ;  /* 0x000000051a007c0c */ /* 0x000fe2000c741270 */
[----:B------:R-:W4:Y:S01]  /*7bca0*/  LDCU UR5, c[0x0][0x39c] ;  /* 0x00007380ff0577ac */ /* 0x000f220008000800 */
[----:B------:R-:W-:Y:S01]  /*7bcb0*/  PRMT R21, R7, 0x7772, RZ ;  /* 0x0000777207157816 */ /* 0x000fe200000000ff */
[----:B------:R-:W2:Y:S01]  /*7bcc0*/  LDL.LU R26, [R1+0x3c8] ;  /* 0x0003c800011a7983 */ /* 0x000ea20000300800 */
[----:B-1----:R-:W-:-:S03]  /*7bcd0*/  IADD3 R12, P6, PT, R18, R2, RZ ;  /* 0x00000002120c7210 */ /* 0x002fc60007fde0ff */
[----:B------:R1:W-:Y:S01]  /*7bce0*/  @P4 STG.E.U8 desc[UR10][R14.64], R21 ;  /* 0x000000150e004986 */ /* 0x0003e2000c10110a */
[----:B------:R-:W-:Y:S02]  /*7bcf0*/  LEA.HI.X.SX32 R13, R18, R3, 0x1, P6 ;  /* 0x00000003120d7211 */ /* 0x000fe400030f0eff */
[----:B------:R-:W-:Y:S01]  /*7bd00*/  PRMT R23, R9, 0x7772, RZ ;  /* 0x0000777209177816 */ /* 0x000fe200000000ff */
[----:B------:R-:W2:Y:S01]  /*7bd10*/  LDC R18, c[0x0][0x3b8] ;  /* 0x0000ee00ff127b82 */ /* 0x000ea20000000800 */
[----:B-1----:R-:W-:-:S04]  /*7bd20*/  IADD3 R14, P6, PT, R17, R2, RZ ;  /* 0x00000002110e7210 */ /* 0x002fc80007fde0ff */
[----:B------:R-:W-:Y:S02]  /*7bd30*/  LEA.HI.X.SX32 R15, R17, R3, 0x1, P6 ;  /* 0x00000003110f7211 */ /* 0x000fe400030f0eff */
[----:B------:R-:W-:Y:S01]  /*7bd40*/  ISETP.LT.AND P4, PT, R27, UR6, !P0 ;  /* 0x000000061b007c0c */ /* 0x000fe2000c781270 */
[----:B------:R1:W-:Y:S01]  /*7bd50*/  @P3 STG.E.U8 desc[UR10][R12.64], R25 ;  /* 0x000000190c003986 */ /* 0x0003e2000c10110a */
[----:B0-----:R-:W-:Y:S01]  /*7bd60*/  IMAD R19, R0, 0x2, R17 ;  /* 0x0000000200137824 */ /* 0x001fe200078e0211 */
[----:B------:R-:W0:Y:S01]  /*7bd70*/  LDCU UR6, c[0x0][0x39c] ;  /* 0x00007380ff0677ac */ /* 0x000e220008000800 */
[----:B------:R-:W0:Y:S01]  /*7bd80*/  LDC R0, c[0x0][0x3b8] ;  /* 0x0000ee00ff007b82 */ /* 0x000e220000000800 */
[----:B------:R-:W2:Y:S04]  /*7bd90*/  LDL.LU R27, [R1+0x3dc] ;  /* 0x0003dc00011b7983 */ /* 0x000ea80000300800 */
[----:B------:R0:W-:Y:S01]  /*7bda0*/  @P5 STG.E.U8 desc[UR10][R14.64], R23 ;  /* 0x000000170e005986 */ /* 0x0001e2000c10110a */
[----:B--2---:R-:W-:Y:S01]  /*7bdb0*/  ISETP.LT.AND P3, PT, R28, UR4, !P0 ;  /* 0x000000041c007c0c */ /* 0x004fe2000c761270 */
[----:B---3--:R-:W-:-:S02]  /*7bdc0*/  IMAD R21, R16, 0x2, R19 ;  /* 0x0000000210157824 */ /* 0x008fc400078e0213 */
[----:B------:R-:W2:Y:S01]  /*7bdd0*/  LDL.LU R28, [R1+0x3e0] ;  /* 0x0003e000011c7983 */ /* 0x000ea20000300800 */
[-C--:B-1----:R-:W-:Y:S01]  /*7bde0*/  IADD3 R12, P6, PT, R19, R2.reuse, RZ ;  /* 0x00000002130c7210 */ /* 0x082fe20007fde0ff */
[----:B------:R-:W1:Y:S01]  /*7bdf0*/  LDCU UR4, c[0x0][0x39c] ;  /* 0x00007380ff0477ac */ /* 0x000e620008000800 */
[----:B----4-:R-:W-:Y:S01]  /*7be00*/  ISETP.LT.AND P5, PT, R29, UR5, !P0 ;  /* 0x000000051d007c0c */ /* 0x010fe2000c7a1270 */
[----:B------:R-:W3:Y:S01]  /*7be10*/  LDCU UR5, c[0x0][0x39c] ;  /* 0x00007380ff0577ac */ /* 0x000ee20008000800 */
[----:B------:R-:W4:Y:S01]  /*7be20*/  LDL.LU R29, [R1+0x2cc] ;  /* 0x0002cc00011d7983 */ /* 0x000f220000300800 */
[----:B------:R-:W-:Y:S02]  /*7be30*/  LEA.HI.X.SX32 R13, R19, R3, 0x1, P6 ;  /* 0x00000003130d7211 */ /* 0x000fe400030f0eff */
[----:B------:R-:W1:Y:S01]  /*7be40*/  LDC R19, c[0x0][0x3b8] ;  /* 0x0000ee00ff137b82 */ /* 0x000e620000000800 */
[----:B------:R-:W-:-:S04]  /*7be50*/  IADD3 R16, P6, PT, R21, R2, RZ ;  /* 0x0000000215107210 */ /* 0x000fc80007fde0ff */
[----:B------:R-:W-:Y:S01]  /*7be60*/  LEA.HI.X.SX32 R17, R21, R3, 0x1, P6 ;  /* 0x0000000315117211 */ /* 0x000fe200030f0eff */
[----:B------:R-:W-:Y:S02]  /*7be70*/  IMAD R21, R18, 0x2, R21 ;  /* 0x0000000212157824 */ /* 0x000fe400078e0215 */
[----:B------:R-:W3:Y:S01]  /*7be80*/  LDC R18, c[0x0][0x3b8] ;  /* 0x0000ee00ff127b82 */ /* 0x000ee20000000800 */
[----:B------:R-:W-:Y:S01]  /*7be90*/  PRMT R25, R10, 0x7772, RZ ;  /* 0x000077720a197816 */ /* 0x000fe200000000ff */
[----:B0-----:R-:W-:Y:S01]  /*7bea0*/  IMAD R22, R0, 0x2, R21 ;  /* 0x0000000200167824 */ /* 0x001fe200078e0215 */
[----:B------:R-:W-:-:S03]  /*7beb0*/  PRMT R23, R11, 0x7772, RZ ;  /* 0x000077720b177816 */ /* 0x000fc600000000ff */
[----:B------:R0:W-:Y:S02]  /*7bec0*/  @P2 STG.E.U8 desc[UR10][R12.64], R25 ;  /* 0x000000190c002986 */ /* 0x0001e4000c10110a */
[----:B------:R-:W3:Y:S02]  /*7bed0*/  LDC R0, c[0x0][0x3b8] ;  /* 0x0000ee00ff007b82 */ /* 0x000ee40000000800 */
[----:B------:R0:W-:Y:S01]  /*7bee0*/  @P4 STG.E.U8 desc[UR10][R16.64], R23 ;  /* 0x0000001710004986 */ /* 0x0001e2000c10110a */
[-C--:B------:R-:W-:Y:S02]  /*7bef0*/  IADD3 R14, P4, PT, R21, R2.reuse, RZ ;  /* 0x00000002150e7210 */ /* 0x080fe40007f9e0ff */
[----:B------:R-:W-:Y:S01]  /*7bf00*/  ISETP.LT.AND P2, PT, R24, UR6, !P0 ;  /* 0x0000000618007c0c */ /* 0x000fe2000c741270 */
[----:B------:R-:W2:Y:S01]  /*7bf10*/  LDCU UR6, c[0x0][0x39c] ;  /* 0x00007380ff0677ac */ /* 0x000ea20008000800 */
[----:B-1----:R-:W-:Y:S01]  /*7bf20*/  IMAD R19, R19, 0x2, R22 ;  /* 0x0000000213137824 */ /* 0x002fe200078e0216 */
[----:B0-----:R-:W-:Y:S01]  /*7bf30*/  IADD3 R12, P6, PT, R22, R2, RZ ;  /* 0x00000002160c7210 */ /* 0x001fe20007fde0ff */
[----:B------:R-:W0:Y:S01]  /*7bf40*/  LDC R17, c[0x0][0x3b8] ;  /* 0x0000ee00ff117b82 */ /* 0x000e220000000800 */
[----:B------:R-:W-:-:S02]  /*7bf50*/  LEA.HI.X.SX32 R15, R21, R3, 0x1, P4 ;  /* 0x00000003150f7211 */ /* 0x000fc400020f0eff */
[----:B------:R-:W-:Y:S02]  /*7bf60*/  PRMT R21, R4, 0x7773, RZ ;  /* 0x0000777304157816 */ /* 0x000fe400000000ff */
[-C--:B------:R-:W-:Y:S02]  /*7bf70*/  LEA.HI.X.SX32 R13, R22, R3.reuse, 0x1, P6 ;  /* 0x00000003160d7211 */ /* 0x080fe400030f0eff */
[----:B------:R-:W-:Y:S01]  /*7bf80*/  IADD3 R4, P6, PT, R19, R2, RZ ;  /* 0x0000000213047210 */ /* 0x000fe20007fde0ff */
[----:B------:R-:W1:Y:S01]  /*7bf90*/  LDC R16, c[0x0][0x3b8] ;  /* 0x0000ee00ff107b82 */ /* 0x000e620000000800 */
[----:B------:R-:W-:Y:S01]  /*7bfa0*/  PRMT R23, R5, 0x7773, RZ ;  /* 0x0000777305177816 */ /* 0x000fe200000000ff */
[----:B------:R3:W-:Y:S01]  /*7bfb0*/  @P3 STG.E.U8 desc[UR10][R14.64], R21 ;  /* 0x000000150e003986 */ /* 0x0007e2000c10110a */
[----:B------:R-:W-:Y:S01]  /*7bfc0*/  LEA.HI.X.SX32 R5, R19, R3, 0x1, P6 ;  /* 0x0000000313057211 */ /* 0x000fe200030f0eff */
[----:B---3--:R-:W-:Y:S01]  /*7bfd0*/  IMAD R19, R18, 0x2, R19 ;  /* 0x0000000212137824 */ /* 0x008fe200078e0213 */
[----:B------:R-:W-:Y:S01]  /*7bfe0*/  ISETP.LT.AND P4, PT, R26, UR4, !P0 ;  /* 0x000000041a007c0c */ /* 0x000fe2000c781270 */
[----:B------:R3:W-:Y:S01]  /*7bff0*/  @P5 STG.E.U8 desc[UR10][R12.64], R23 ;  /* 0x000000170c005986 */ /* 0x0007e2000c10110a */
[----:B------:R-:W-:-:S02]  /*7c000*/  PRMT R21, R6, 0x7773, RZ ;  /* 0x0000777306157816 */ /* 0x000fc400000000ff */
[----:B------:R-:W-:Y:S01]  /*7c010*/  PRMT R15, R7, 0x7773, RZ ;  /* 0x00007773070f7816 */ /* 0x000fe200000000ff */
[----:B------:R-:W-:Y:S01]  /*7c020*/  IMAD R7, R20, 0x2, R19 ;  /* 0x0000000214077824 */ /* 0x000fe200078e0213 */
[----:B------:R-:W-:Y:S01]  /*7c030*/  ISETP.LT.AND P3, PT, R27, UR5, !P0 ;  /* 0x000000051b007c0c */ /* 0x000fe2000c761270 */
[----:B------:R0:W-:Y:S01]  /*7c040*/  @P2 STG.E.U8 desc[UR10][R4.64], R21 ;  /* 0x0000001504002986 */ /* 0x0001e2000c10110a */
[----:B------:R-:W-:Y:S01]  /*7c050*/  PRMT R27, R8, 0x7773, RZ ;  /* 0x00007773081b7816 */ /* 0x000fe200000000ff */
[----:B------:R-:W-:Y:S01]  /*7c060*/  IMAD R0, R0, 0x2, R7 ;  /* 0x0000000200007824 */ /* 0x000fe200078e0207 */
[----:B------:R-:W-:Y:S02]  /*7c070*/  IADD3 R8, P2, PT, R19, R2, RZ ;  /* 0x0000000213087210 */ /* 0x000fe40007f5e0ff */
[----:B------:R-:W-:Y:S01]  /*7c080*/  PRMT R25, R9, 0x7773, RZ ;  /* 0x0000777309197816 */ /* 0x000fe200000000ff */
[----:B0-----:R-:W-:Y:S01]  /*7c090*/  IMAD R17, R17, 0x2, R0 ;  /* 0x0000000211117824 */ /* 0x001fe200078e0200 */
[----:B------:R-:W-:-:S02]  /*7c0a0*/  LEA.HI.X.SX32 R9, R19, R3, 0x1, P2 ;  /* 0x0000000313097211 */ /* 0x000fc400010f0eff */
[-C--:B------:R-:W-:Y:S02]  /*7c0b0*/  IADD3 R6, P6, PT, R7, R2.reuse, RZ ;  /* 0x0000000207067210 */ /* 0x080fe40007fde0ff */
[----:B---3--:R-:W-:Y:S01]  /*7c0c0*/  PRMT R23, R10, 0x7773, RZ ;  /* 0x000077730a177816 */ /* 0x008fe200000000ff */
[----:B------:R0:W-:Y:S01]  /*7c0d0*/  @P4 STG.E.U8 desc[UR10][R8.64], R15 ;  /* 0x0000000f08004986 */ /* 0x0001e2000c10110a */
[-C--:B------:R-:W-:Y:S02]  /*7c0e0*/  IADD3 R4, P2, PT, R0, R2.reuse, RZ ;  /* 0x0000000200047210 */ /* 0x080fe40007f5e0ff */
[----:B------:R-:W-:Y:S01]  /*7c0f0*/  IADD3 R10, P4, PT, R17, R2, RZ ;  /* 0x00000002110a7210 */ /* 0x000fe20007f9e0ff */
[----:B-1----:R-:W-:Y:S01]  /*7c100*/  IMAD R16, R16, 0x2, R17 ;  /* 0x0000000210107824 */ /* 0x002fe200078e0211 */
[----:B------:R-:W-:Y:S02]  /*7c110*/  LEA.HI.X.SX32 R7, R7, R3, 0x1, P6 ;  /* 0x0000000307077211 */ /* 0x000fe400030f0eff */
[----:B------:R-:W-:-:S02]  /*7c120*/  PRMT R13, R11, 0x7773, RZ ;  /* 0x000077730b0d7816 */ /* 0x000fc400000000ff */
[-C--:B------:R-:W-:Y:S02]  /*7c130*/  LEA.HI.X.SX32 R5, R0, R3.reuse, 0x1, P2 ;  /* 0x0000000300057211 */ /* 0x080fe400010f0eff */
[----:B------:R-:W-:Y:S01]  /*7c140*/  LEA.HI.X.SX32 R11, R17, R3, 0x1, P4 ;  /* 0x00000003110b7211 */ /* 0x000fe200020f0eff */
[----:B------:R0:W-:Y:S01]  /*7c150*/  @P3 STG.E.U8 desc[UR10][R6.64], R27 ;  /* 0x0000001b06003986 */ /* 0x0001e2000c10110a */
[----:B------:R-:W-:-:S04]  /*7c160*/  IADD3 R2, P2, PT, R16, R2, RZ ;  /* 0x0000000210027210 */ /* 0x000fc80007f5e0ff */
[----:B------:R-:W-:Y:S02]  /*7c170*/  LEA.HI.X.SX32 R3, R16, R3, 0x1, P2 ;  /* 0x0000000310037211 */ /* 0x000fe400010f0eff */
[----:B--2---:R-:W-:Y:S02]  /*7c180*/  ISETP.LT.AND P5, PT, R28, UR6, !P0 ;  /* 0x000000061c007c0c */ /* 0x004fe4000c7a1270 */
[----:B----4-:R-:W-:-:S11]  /*7c190*/  ISETP.LT.AND P0, PT, R29, UR7, !P0 ;  /* 0x000000071d007c0c */ /* 0x010fd6000c701270 */
[----:B------:R0:W-:Y:S04]  /*7c1a0*/  @P5 STG.E.U8 desc[UR10][R4.64], R25 ;  /* 0x0000001904005986 */ /* 0x0001e8000c10110a */
[----:B------:R0:W-:Y:S01]  /*7c1b0*/  @P0 STG.E.U8 desc[UR10][R10.64], R23 ;  /* 0x000000170a000986 */ /* 0x0001e2000c10110a */
[----:B------:R-:W-:Y:S05]  /*7c1c0*/  @!P1 EXIT ;  /* 0x000000000000994d */ /* 0x000fea0003800000 */
[----:B------:R-:W-:Y:S01]  /*7c1d0*/  STG.E.U8 desc[UR10][R2.64], R13 ;  /* 0x0000000d02007986 */ /* 0x000fe2000c10110a */
[----:B------:R-:W-:Y:S05]  /*7c1e0*/  EXIT ;  /* 0x000000000000794d */ /* 0x000fea0003800000 */
.L_x_3:
[----:B------:R-:W-:-:S00]  /*7c1f0*/  BRA `(.L_x_3) ;  /* 0xfffffffc00fc7947 */ /* 0x000fc0000383ffff */
[----:B------:R-:W-:-:S00]  /*7c200*/  NOP ;  /* 0x0000000000007918 */ /* 0x000fc00000000000 */
[----:B------:R-:W-:-:S00]  /*7c210*/  NOP ;  /* 0x0000000000007918 */ /* 0x000fc00000000000 */
[----:B------:R-:W-:-:S00]  /*7c220*/  NOP ;  /* 0x0000000000007918 */ /* 0x000fc00000000000 */
[----:B------:R-:W-:-:S00]  /*7c230*/  NOP ;  /* 0x0000000000007918 */ /* 0x000fc00000000000 */
[----:B------:R-:W-:-:S00]  /*7c240*/  NOP ;  /* 0x0000000000007918 */ /* 0x000fc00000000000 */
[----:B------:R-:W-:-:S00]  /*7c250*/  NOP ;  /* 0x0000000000007918 */ /* 0x000fc00000000000 */
[----:B------:R-:W-:-:S00]  /*7c260*/  NOP ;  /* 0x0000000000007918 */ /* 0x000fc00000000000 */
[----:B------:R-:W-:-:S00]  /*7c270*/  NOP ;  /* 0x0000000000007918 */ /* 0x000fc00000000000 */
.L_x_4:


//--------------------- .nv.shared.matmul_kernel  --------------------------
	.section	.nv.shared.matmul_kernel,"aw",@nobits
	.sectionflags	@""
	.align	16
	.zero		1024


//--------------------- .nv.shared.reserved.0     --------------------------
	.section	.nv.shared.reserved.0,"aw",@nobits
	.weak		__nv_reservedSMEM_offset_0_alias
	.size		__nv_reservedSMEM_offset_0_alias, 0, 64
	.other		__nv_reservedSMEM_offset_0_alias,@"STO_CUDA_RESERVED_SHARED STV_DEFAULT"
__nv_reservedSMEM_offset_0_alias:
	.zero		0
	.zero		64


//--------------------- .nv.constant0.matmul_kernel --------------------------
	.section	.nv.constant0.matmul_kernel,"a",@progbits
	.sectionflags	@""
	.align	4
.nv.constant0.matmul_kernel:
	.zero		976


//--------------------- SYMBOLS --------------------------

	.type		.nv.reservedSmem.offset0,@object
	.size		.nv.reservedSmem.offset0,0x4
	.type		.nv.reservedSmem.cap,@object
	.size		.nv.reservedSmem.cap,0x4
